	.target	sm_103a

	.elftype	@"ET_EXEC"


//--------------------- .note.nv.tkinfo           --------------------------
	.section	.note.nv.tkinfo,"",@"SHT_NOTE"
	.sectionflags	@"SHF_NOTE_NV_TKINFO"
	.tkinfo
        /*0018*/ 	.word	0x00000002
        /*0030*/ 	.string	""
        /*0030*/ 	.string	"ptxas"
        /*0030*/ 	.string	"Cuda compilation tools, release 13.0, V13.0.88"
        /*0030*/ 	.string	"Build cuda_13.0.r13.0/compiler.36424714_0"
        /*0030*/ 	.string	"-arch sm_103a -m 64 "



//--------------------- .note.nv.cuinfo           --------------------------
	.section	.note.nv.cuinfo,"",@"SHT_NOTE"
	.sectionflags	@"SHF_NOTE_NV_CUINFO"
        /*0018*/ 	.short	0x0002
        /*001a*/ 	.short	0x0067
        /*001c*/ 	.short	0x0082
	.zero		2


//--------------------- .nv.info                  --------------------------
	.section	.nv.info,"",@"SHT_CUDA_INFO"
	.align	4


	//----- nvinfo : EIATTR_REGCOUNT
	.align		4
        /*0000*/ 	.byte	0x04, 0x2f
        /*0002*/ 	.short	(.L_29 - .L_28)
	.align		4
.L_28:
        /*0004*/ 	.word	index@(_ZN2at6native63_GLOBAL__N__862fb238_30_ForeachBinaryOpScalarTensor_cu_64fe0ca525multi_tensor_apply_kernelINS1_18TensorListMetadataILi1EEENS1_27BinaryOpScalarTensorFunctorIhLi1ELi1ELi0EEEJSt4plusIhEPhhEEEvT_T0_DpT1_)
        /*0008*/ 	.word	0x0000001a


	//----- nvinfo : EIATTR_FRAME_SIZE
	.align		4
.L_29:
        /*000c*/ 	.byte	0x04, 0x11
        /*000e*/ 	.short	(.L_31 - .L_30)
	.align		4
.L_30:
        /*0010*/ 	.word	index@($__internal_69_$__cuda_sm20_div_u16)
        /*0014*/ 	.word	0x00000000


	//----- nvinfo : EIATTR_FRAME_SIZE
	.align		4
.L_31:
        /*0018*/ 	.byte	0x04, 0x11
        /*001a*/ 	.short	(.L_33 - .L_32)
	.align		4
.L_32:
        /*001c*/ 	.word	index@(_ZN2at6native63_GLOBAL__N__862fb238_30_ForeachBinaryOpScalarTensor_cu_64fe0ca525multi_tensor_apply_kernelINS1_18TensorListMetadataILi1EEENS1_27BinaryOpScalarTensorFunctorIhLi1ELi1ELi0EEEJSt4plusIhEPhhEEEvT_T0_DpT1_)
        /*0020*/ 	.word	0x00000000


	//----- nvinfo : EIATTR_REGCOUNT
	.align		4
.L_33:
        /*0024*/ 	.byte	0x04, 0x2f
        /*0026*/ 	.short	(.L_35 - .L_34)
	.align		4
.L_34:
        /*0028*/ 	.word	index@(_ZN2at6native63_GLOBAL__N__862fb238_30_ForeachBinaryOpScalarTensor_cu_64fe0ca525multi_tensor_apply_kernelINS1_18TensorListMetadataILi1EEENS1_27BinaryOpScalarTensorFunctorIaLi1ELi1ELi0EEEJSt4plusIaEPaaEEEvT_T0_DpT1_)
        /*002c*/ 	.word	0x0000001a


	//----- nvinfo : EIATTR_FRAME_SIZE
	.align		4
.L_35:
        /*0030*/ 	.byte	0x04, 0x11
        /*0032*/ 	.short	(.L_37 - .L_36)
	.align		4
.L_36:
        /*0034*/ 	.word	index@($__internal_68_$__cuda_sm20_div_u16)
        /*0038*/ 	.word	0x00000000


	//----- nvinfo : EIATTR_FRAME_SIZE
	.align		4
.L_37:
        /*003c*/ 	.byte	0x04, 0x11
        /*003e*/ 	.short	(.L_39 - .L_38)
	.align		4
.L_38:
        /*0040*/ 	.word	index@(_ZN2at6native63_GLOBAL__N__862fb238_30_ForeachBinaryOpScalarTensor_cu_64fe0ca525multi_tensor_apply_kernelINS1_18TensorListMetadataILi1EEENS1_27BinaryOpScalarTensorFunctorIaLi1ELi1ELi0EEEJSt4plusIaEPaaEEEvT_T0_DpT1_)
        /*0044*/ 	.word	0x00000000


	//----- nvinfo : EIATTR_REGCOUNT
	.align		4
.L_39:
        /*0048*/ 	.byte	0x04, 0x2f
        /*004a*/ 	.short	(.L_41 - .L_40)
	.align		4
.L_40:
        /*004c*/ 	.word	index@(_ZN2at6native63_GLOBAL__N__862fb238_30_ForeachBinaryOpScalarTensor_cu_64fe0ca525multi_tensor_apply_kernelINS1_18TensorListMetadataILi1EEENS1_27BinaryOpScalarTensorFunctorIiLi1ELi1ELi0EEEJSt4plusIiEPiiEEEvT_T0_DpT1_)
        /*0050*/ 	.word	0x00000020


	//----- nvinfo : EIATTR_FRAME_SIZE
	.align		4
.L_41:
        /*0054*/ 	.byte	0x04, 0x11
        /*0056*/ 	.short	(.L_43 - .L_42)
	.align		4
.L_42:
        /*0058*/ 	.word	index@($__internal_67_$__cuda_sm20_div_u16)
        /*005c*/ 	.word	0x00000000


	//----- nvinfo : EIATTR_FRAME_SIZE
	.align		4
.L_43:
        /*0060*/ 	.byte	0x04, 0x11
        /*0062*/ 	.short	(.L_45 - .L_44)
	.align		4
.L_44:
        /*0064*/ 	.word	index@(_ZN2at6native63_GLOBAL__N__862fb238_30_ForeachBinaryOpScalarTensor_cu_64fe0ca525multi_tensor_apply_kernelINS1_18TensorListMetadataILi1EEENS1_27BinaryOpScalarTensorFunctorIiLi1ELi1ELi0EEEJSt4plusIiEPiiEEEvT_T0_DpT1_)
        /*0068*/ 	.word	0x00000000


	//----- nvinfo : EIATTR_REGCOUNT
	.align		4
.L_45:
        /*006c*/ 	.byte	0x04, 0x2f
        /*006e*/ 	.short	(.L_47 - .L_46)
	.align		4
.L_46:
        /*0070*/ 	.word	index@(_ZN2at6native63_GLOBAL__N__862fb238_30_ForeachBinaryOpScalarTensor_cu_64fe0ca525multi_tensor_apply_kernelINS1_18TensorListMetadataILi1EEENS1_27BinaryOpScalarTensorFunctorIlLi1ELi1ELi0EEEJSt4plusIlEPllEEEvT_T0_DpT1_)
        /*0074*/ 	.word	0x00000020


	//----- nvinfo : EIATTR_FRAME_SIZE
	.align		4
.L_47:
        /*0078*/ 	.byte	0x04, 0x11
        /*007a*/ 	.short	(.L_49 - .L_48)
	.align		4
.L_48:
        /*007c*/ 	.word	index@($__internal_66_$__cuda_sm20_div_u16)
        /*0080*/ 	.word	0x00000000


	//----- nvinfo : EIATTR_FRAME_SIZE
	.align		4
.L_49:
        /*0084*/ 	.byte	0x04, 0x11
        /*0086*/ 	.short	(.L_51 - .L_50)
	.align		4
.L_50:
        /*0088*/ 	.word	index@(_ZN2at6native63_GLOBAL__N__862fb238_30_ForeachBinaryOpScalarTensor_cu_64fe0ca525multi_tensor_apply_kernelINS1_18TensorListMetadataILi1EEENS1_27BinaryOpScalarTensorFunctorIlLi1ELi1ELi0EEEJSt4plusIlEPllEEEvT_T0_DpT1_)
        /*008c*/ 	.word	0x00000000


	//----- nvinfo : EIATTR_REGCOUNT
	.align		4
.L_51:
        /*0090*/ 	.byte	0x04, 0x2f
        /*0092*/ 	.short	(.L_53 - .L_52)
	.align		4
.L_52:
        /*0094*/ 	.word	index@(_ZN2at6native63_GLOBAL__N__862fb238_30_ForeachBinaryOpScalarTensor_cu_64fe0ca525multi_tensor_apply_kernelINS1_18TensorListMetadataILi1EEENS1_27BinaryOpScalarTensorFunctorIsLi1ELi1ELi0EEEJSt4plusIsEPssEEEvT_T0_DpT1_)
        /*0098*/ 	.word	0x00000020


	//----- nvinfo : EIATTR_FRAME_SIZE
	.align		4
.L_53:
        /*009c*/ 	.byte	0x04, 0x11
        /*009e*/ 	.short	(.L_55 - .L_54)
	.align		4
.L_54:
        /*00a0*/ 	.word	index@($__internal_65_$__cuda_sm20_div_u16)
        /*00a4*/ 	.word	0x00000000


	//----- nvinfo : EIATTR_FRAME_SIZE
	.align		4
.L_55:
        /*00a8*/ 	.byte	0x04, 0x11
        /*00aa*/ 	.short	(.L_57 - .L_56)
	.align		4
.L_56:
        /*00ac*/ 	.word	index@(_ZN2at6native63_GLOBAL__N__862fb238_30_ForeachBinaryOpScalarTensor_cu_64fe0ca525multi_tensor_apply_kernelINS1_18TensorListMetadataILi1EEENS1_27BinaryOpScalarTensorFunctorIsLi1ELi1ELi0EEEJSt4plusIsEPssEEEvT_T0_DpT1_)
        /*00b0*/ 	.word	0x00000000


	//----- nvinfo : EIATTR_REGCOUNT
	.align		4
.L_57:
        /*00b4*/ 	.byte	0x04, 0x2f
        /*00b6*/ 	.short	(.L_59 - .L_58)
	.align		4
.L_58:
        /*00b8*/ 	.word	index@(_ZN2at6native63_GLOBAL__N__862fb238_30_ForeachBinaryOpScalarTensor_cu_64fe0ca525multi_tensor_apply_kernelINS1_18TensorListMetadataILi1EEENS1_27BinaryOpScalarTensorFunctorIdLi1ELi1ELi0EEEJSt4plusIdEPddEEEvT_T0_DpT1_)
        /*00bc*/ 	.word	0x00000020


	//----- nvinfo : EIATTR_FRAME_SIZE
	.align		4
.L_59:
        /*00c0*/ 	.byte	0x04, 0x11
        /*00c2*/ 	.short	(.L_61 - .L_60)
	.align		4
.L_60:
        /*00c4*/ 	.word	index@($__internal_64_$__cuda_sm20_div_u16)
        /*00c8*/ 	.word	0x00000000


	//----- nvinfo : EIATTR_FRAME_SIZE
	.align		4
.L_61:
        /*00cc*/ 	.byte	0x04, 0x11
        /*00ce*/ 	.short	(.L_63 - .L_62)
	.align		4
.L_62:
        /*00d0*/ 	.word	index@(_ZN2at6native63_GLOBAL__N__862fb238_30_ForeachBinaryOpScalarTensor_cu_64fe0ca525multi_tensor_apply_kernelINS1_18TensorListMetadataILi1EEENS1_27BinaryOpScalarTensorFunctorIdLi1ELi1ELi0EEEJSt4plusIdEPddEEEvT_T0_DpT1_)
        /*00d4*/ 	.word	0x00000000


	//----- nvinfo : EIATTR_REGCOUNT
	.align		4
.L_63:
        /*00d8*/ 	.byte	0x04, 0x2f
        /*00da*/ 	.short	(.L_65 - .L_64)
	.align		4
.L_64:
        /*00dc*/ 	.word	index@(_ZN2at6native63_GLOBAL__N__862fb238_30_ForeachBinaryOpScalarTensor_cu_64fe0ca525multi_tensor_apply_kernelINS1_18TensorListMetadataILi1EEENS1_27BinaryOpScalarTensorFunctorIfLi1ELi1ELi0EEEJSt4plusIfEPffEEEvT_T0_DpT1_)
        /*00e0*/ 	.word	0x00000020


	//----- nvinfo : EIATTR_FRAME_SIZE
	.align		4
.L_65:
        /*00e4*/ 	.byte	0x04, 0x11
        /*00e6*/ 	.short	(.L_67 - .L_66)
	.align		4
.L_66:
        /*00e8*/ 	.word	index@($__internal_63_$__cuda_sm20_div_u16)
        /*00ec*/ 	.word	0x00000000


	//----- nvinfo : EIATTR_FRAME_SIZE
	.align		4
.L_67:
        /*00f0*/ 	.byte	0x04, 0x11
        /*00f2*/ 	.short	(.L_69 - .L_68)
	.align		4
.L_68:
        /*00f4*/ 	.word	index@(_ZN2at6native63_GLOBAL__N__862fb238_30_ForeachBinaryOpScalarTensor_cu_64fe0ca525multi_tensor_apply_kernelINS1_18TensorListMetadataILi1EEENS1_27BinaryOpScalarTensorFunctorIfLi1ELi1ELi0EEEJSt4plusIfEPffEEEvT_T0_DpT1_)
        /*00f8*/ 	.word	0x00000000


	//----- nvinfo : EIATTR_REGCOUNT
	.align		4
.L_69:
        /*00fc*/ 	.byte	0x04, 0x2f
        /*00fe*/ 	.short	(.L_71 - .L_70)
	.align		4
.L_70:
        /*0100*/ 	.word	index@(_ZN2at6native63_GLOBAL__N__862fb238_30_ForeachBinaryOpScalarTensor_cu_64fe0ca525multi_tensor_apply_kernelINS1_18TensorListMetadataILi1EEENS1_27BinaryOpScalarTensorFunctorIN3c107complexIdEELi1ELi1ELi0EEEJSt4plusIS8_EPS8_S8_EEEvT_T0_DpT1_)
        /*0104*/ 	.word	0x00000020


	//----- nvinfo : EIATTR_FRAME_SIZE
	.align		4
.L_71:
        /*0108*/ 	.byte	0x04, 0x11
        /*010a*/ 	.short	(.L_73 - .L_72)
	.align		4
.L_72:
        /*010c*/ 	.word	index@(_ZN2at6native63_GLOBAL__N__862fb238_30_ForeachBinaryOpScalarTensor_cu_64fe0ca525multi_tensor_apply_kernelINS1_18TensorListMetadataILi1EEENS1_27BinaryOpScalarTensorFunctorIN3c107complexIdEELi1ELi1ELi0EEEJSt4plusIS8_EPS8_S8_EEEvT_T0_DpT1_)
        /*0110*/ 	.word	0x00000000


	//----- nvinfo : EIATTR_REGCOUNT
	.align		4
.L_73:
        /*0114*/ 	.byte	0x04, 0x2f
        /*0116*/ 	.short	(.L_75 - .L_74)
	.align		4
.L_74:
        /*0118*/ 	.word	index@(_ZN2at6native63_GLOBAL__N__862fb238_30_ForeachBinaryOpScalarTensor_cu_64fe0ca525multi_tensor_apply_kernelINS1_18TensorListMetadataILi1EEENS1_27BinaryOpScalarTensorFunctorIN3c107complexIfEELi1ELi1ELi0EEEJSt4plusIS8_EPS8_S8_EEEvT_T0_DpT1_)
        /*011c*/ 	.word	0x0000001e


	//----- nvinfo : EIATTR_FRAME_SIZE
	.align		4
.L_75:
        /*0120*/ 	.byte	0x04, 0x11
        /*0122*/ 	.short	(.L_77 - .L_76)
	.align		4
.L_76:
        /*0124*/ 	.word	index@(_ZN2at6native63_GLOBAL__N__862fb238_30_ForeachBinaryOpScalarTensor_cu_64fe0ca525multi_tensor_apply_kernelINS1_18TensorListMetadataILi1EEENS1_27BinaryOpScalarTensorFunctorIN3c107complexIfEELi1ELi1ELi0EEEJSt4plusIS8_EPS8_S8_EEEvT_T0_DpT1_)
        /*0128*/ 	.word	0x00000000


	//----- nvinfo : EIATTR_REGCOUNT
	.align		4
.L_77:
        /*012c*/ 	.byte	0x04, 0x2f
        /*012e*/ 	.short	(.L_79 - .L_78)
	.align		4
.L_78:
        /*0130*/ 	.word	index@(_ZN2at6native63_GLOBAL__N__862fb238_30_ForeachBinaryOpScalarTensor_cu_64fe0ca525multi_tensor_apply_kernelINS1_18TensorListMetadataILi1EEENS1_27BinaryOpScalarTensorFunctorIbLi1ELi1ELi0EEEJSt4plusIbEPbbEEEvT_T0_DpT1_)
        /*0134*/ 	.word	0x00000014


	//----- nvinfo : EIATTR_FRAME_SIZE
	.align		4
.L_79:
        /*0138*/ 	.byte	0x04, 0x11
        /*013a*/ 	.short	(.L_81 - .L_80)
	.align		4
.L_80:
        /*013c*/ 	.word	index@($__internal_62_$__cuda_sm20_div_u16)
        /*0140*/ 	.word	0x00000000


	//----- nvinfo : EIATTR_FRAME_SIZE
	.align		4
.L_81:
        /*0144*/ 	.byte	0x04, 0x11
        /*0146*/ 	.short	(.L_83 - .L_82)
	.align		4
.L_82:
        /*0148*/ 	.word	index@(_ZN2at6native63_GLOBAL__N__862fb238_30_ForeachBinaryOpScalarTensor_cu_64fe0ca525multi_tensor_apply_kernelINS1_18TensorListMetadataILi1EEENS1_27BinaryOpScalarTensorFunctorIbLi1ELi1ELi0EEEJSt4plusIbEPbbEEEvT_T0_DpT1_)
        /*014c*/ 	.word	0x00000000


	//----- nvinfo : EIATTR_REGCOUNT
	.align		4
.L_83:
        /*0150*/ 	.byte	0x04, 0x2f
        /*0152*/ 	.short	(.L_85 - .L_84)
	.align		4
.L_84:
        /*0154*/ 	.word	index@(_ZN2at6native63_GLOBAL__N__862fb238_30_ForeachBinaryOpScalarTensor_cu_64fe0ca525multi_tensor_apply_kernelINS1_18TensorListMetadataILi1EEENS1_27BinaryOpScalarTensorFunctorIN3c104HalfELi1ELi1ELi0EEEJSt4plusIfEPS7_fEEEvT_T0_DpT1_)
        /*0158*/ 	.word	0x0000001e


	//----- nvinfo : EIATTR_FRAME_SIZE
	.align		4
.L_85:
        /*015c*/ 	.byte	0x04, 0x11
        /*015e*/ 	.short	(.L_87 - .L_86)
	.align		4
.L_86:
        /*0160*/ 	.word	index@($__internal_61_$__cuda_sm20_div_u16)
        /*0164*/ 	.word	0x00000000


	//----- nvinfo : EIATTR_FRAME_SIZE
	.align		4
.L_87:
        /*0168*/ 	.byte	0x04, 0x11
        /*016a*/ 	.short	(.L_89 - .L_88)
	.align		4
.L_88:
        /*016c*/ 	.word	index@(_ZN2at6native63_GLOBAL__N__862fb238_30_ForeachBinaryOpScalarTensor_cu_64fe0ca525multi_tensor_apply_kernelINS1_18TensorListMetadataILi1EEENS1_27BinaryOpScalarTensorFunctorIN3c104HalfELi1ELi1ELi0EEEJSt4plusIfEPS7_fEEEvT_T0_DpT1_)
        /*0170*/ 	.word	0x00000000


	//----- nvinfo : EIATTR_REGCOUNT
	.align		4
.L_89:
        /*0174*/ 	.byte	0x04, 0x2f
        /*0176*/ 	.short	(.L_91 - .L_90)
	.align		4
.L_90:
        /*0178*/ 	.word	index@(_ZN2at6native63_GLOBAL__N__862fb238_30_ForeachBinaryOpScalarTensor_cu_64fe0ca525multi_tensor_apply_kernelINS1_18TensorListMetadataILi1EEENS1_27BinaryOpScalarTensorFunctorIN3c108BFloat16ELi1ELi1ELi0EEEJSt4plusIfEPS7_fEEEvT_T0_DpT1_)
        /*017c*/ 	.word	0x0000001e


	//----- nvinfo : EIATTR_FRAME_SIZE
	.align		4
.L_91:
        /*0180*/ 	.byte	0x04, 0x11
        /*0182*/ 	.short	(.L_93 - .L_92)
	.align		4
.L_92:
        /*0184*/ 	.word	index@($__internal_60_$__cuda_sm20_div_u16)
        /*0188*/ 	.word	0x00000000


	//----- nvinfo : EIATTR_FRAME_SIZE
	.align		4
.L_93:
        /*018c*/ 	.byte	0x04, 0x11
        /*018e*/ 	.short	(.L_95 - .L_94)
	.align		4
.L_94:
        /*0190*/ 	.word	index@(_ZN2at6native63_GLOBAL__N__862fb238_30_ForeachBinaryOpScalarTensor_cu_64fe0ca525multi_tensor_apply_kernelINS1_18TensorListMetadataILi1EEENS1_27BinaryOpScalarTensorFunctorIN3c108BFloat16ELi1ELi1ELi0EEEJSt4plusIfEPS7_fEEEvT_T0_DpT1_)
        /*0194*/ 	.word	0x00000000


	//----- nvinfo : EIATTR_REGCOUNT
	.align		4
.L_95:
        /*0198*/ 	.byte	0x04, 0x2f
        /*019a*/ 	.short	(.L_97 - .L_96)
	.align		4
.L_96:
        /*019c*/ 	.word	index@(_ZN2at6native63_GLOBAL__N__862fb238_30_ForeachBinaryOpScalarTensor_cu_64fe0ca525multi_tensor_apply_kernelINS1_18TensorListMetadataILi2EEENS1_27BinaryOpScalarTensorFunctorIhLi2ELi1ELi1EEEJSt4plusIhEPhhEEEvT_T0_DpT1_)
        /*01a0*/ 	.word	0x0000001a


	//----- nvinfo : EIATTR_FRAME_SIZE
	.align		4
.L_97:
        /*01a4*/ 	.byte	0x04, 0x11
        /*01a6*/ 	.short	(.L_99 - .L_98)
	.align		4
.L_98:
        /*01a8*/ 	.word	index@($__internal_59_$__cuda_sm20_div_u16)
        /*01ac*/ 	.word	0x00000000


	//----- nvinfo : EIATTR_FRAME_SIZE
	.align		4
.L_99:
        /*01b0*/ 	.byte	0x04, 0x11
        /*01b2*/ 	.short	(.L_101 - .L_100)
	.align		4
.L_100:
        /*01b4*/ 	.word	index@(_ZN2at6native63_GLOBAL__N__862fb238_30_ForeachBinaryOpScalarTensor_cu_64fe0ca525multi_tensor_apply_kernelINS1_18TensorListMetadataILi2EEENS1_27BinaryOpScalarTensorFunctorIhLi2ELi1ELi1EEEJSt4plusIhEPhhEEEvT_T0_DpT1_)
        /*01b8*/ 	.word	0x00000000


	//----- nvinfo : EIATTR_REGCOUNT
	.align		4
.L_101:
        /*01bc*/ 	.byte	0x04, 0x2f
        /*01be*/ 	.short	(.L_103 - .L_102)
	.align		4
.L_102:
        /*01c0*/ 	.word	index@(_ZN2at6native63_GLOBAL__N__862fb238_30_ForeachBinaryOpScalarTensor_cu_64fe0ca525multi_tensor_apply_kernelINS1_18TensorListMetadataILi2EEENS1_27BinaryOpScalarTensorFunctorIaLi2ELi1ELi1EEEJSt4plusIaEPaaEEEvT_T0_DpT1_)
        /*01c4*/ 	.word	0x0000001c


	//----- nvinfo : EIATTR_FRAME_SIZE
	.align		4
.L_103:
        /*01c8*/ 	.byte	0x04, 0x11
        /*01ca*/ 	.short	(.L_105 - .L_104)
	.align		4
.L_104:
        /*01cc*/ 	.word	index@($__internal_58_$__cuda_sm20_div_u16)
        /*01d0*/ 	.word	0x00000000


	//----- nvinfo : EIATTR_FRAME_SIZE
	.align		4
.L_105:
        /*01d4*/ 	.byte	0x04, 0x11
        /*01d6*/ 	.short	(.L_107 - .L_106)
	.align		4
.L_106:
        /*01d8*/ 	.word	index@(_ZN2at6native63_GLOBAL__N__862fb238_30_ForeachBinaryOpScalarTensor_cu_64fe0ca525multi_tensor_apply_kernelINS1_18TensorListMetadataILi2EEENS1_27BinaryOpScalarTensorFunctorIaLi2ELi1ELi1EEEJSt4plusIaEPaaEEEvT_T0_DpT1_)
        /*01dc*/ 	.word	0x00000000


	//----- nvinfo : EIATTR_REGCOUNT
	.align		4
.L_107:
        /*01e0*/ 	.byte	0x04, 0x2f
        /*01e2*/ 	.short	(.L_109 - .L_108)
	.align		4
.L_108:
        /*01e4*/ 	.word	index@(_ZN2at6native63_GLOBAL__N__862fb238_30_ForeachBinaryOpScalarTensor_cu_64fe0ca525multi_tensor_apply_kernelINS1_18TensorListMetadataILi2EEENS1_27BinaryOpScalarTensorFunctorIiLi2ELi1ELi1EEEJSt4plusIiEPiiEEEvT_T0_DpT1_)
        /*01e8*/ 	.word	0x0000001e


	//----- nvinfo : EIATTR_FRAME_SIZE
	.align		4
.L_109:
        /*01ec*/ 	.byte	0x04, 0x11
        /*01ee*/ 	.short	(.L_111 - .L_110)
	.align		4
.L_110:
        /*01f0*/ 	.word	index@($__internal_57_$__cuda_sm20_div_u16)
        /*01f4*/ 	.word	0x00000000


	//----- nvinfo : EIATTR_FRAME_SIZE
	.align		4
.L_111:
        /*01f8*/ 	.byte	0x04, 0x11
        /*01fa*/ 	.short	(.L_113 - .L_112)
	.align		4
.L_112:
        /*01fc*/ 	.word	index@(_ZN2at6native63_GLOBAL__N__862fb238_30_ForeachBinaryOpScalarTensor_cu_64fe0ca525multi_tensor_apply_kernelINS1_18TensorListMetadataILi2EEENS1_27BinaryOpScalarTensorFunctorIiLi2ELi1ELi1EEEJSt4plusIiEPiiEEEvT_T0_DpT1_)
        /*0200*/ 	.word	0x00000000


	//----- nvinfo : EIATTR_REGCOUNT
	.align		4
.L_113:
        /*0204*/ 	.byte	0x04, 0x2f
        /*0206*/ 	.short	(.L_115 - .L_114)
	.align		4
.L_114:
        /*0208*/ 	.word	index@(_ZN2at6native63_GLOBAL__N__862fb238_30_ForeachBinaryOpScalarTensor_cu_64fe0ca525multi_tensor_apply_kernelINS1_18TensorListMetadataILi2EEENS1_27BinaryOpScalarTensorFunctorIlLi2ELi1ELi1EEEJSt4plusIlEPllEEEvT_T0_DpT1_)
        /*020c*/ 	.word	0x00000020


	//----- nvinfo : EIATTR_FRAME_SIZE
	.align		4
.L_115:
        /*0210*/ 	.byte	0x04, 0x11
        /*0212*/ 	.short	(.L_117 - .L_116)
	.align		4
.L_116:
        /*0214*/ 	.word	index@($__internal_56_$__cuda_sm20_div_u16)
        /*0218*/ 	.word	0x00000000


	//----- nvinfo : EIATTR_FRAME_SIZE
	.align		4
.L_117:
        /*021c*/ 	.byte	0x04, 0x11
        /*021e*/ 	.short	(.L_119 - .L_118)
	.align		4
.L_118:
        /*0220*/ 	.word	index@(_ZN2at6native63_GLOBAL__N__862fb238_30_ForeachBinaryOpScalarTensor_cu_64fe0ca525multi_tensor_apply_kernelINS1_18TensorListMetadataILi2EEENS1_27BinaryOpScalarTensorFunctorIlLi2ELi1ELi1EEEJSt4plusIlEPllEEEvT_T0_DpT1_)
        /*0224*/ 	.word	0x00000000


	//----- nvinfo : EIATTR_REGCOUNT
	.align		4
.L_119:
        /*0228*/ 	.byte	0x04, 0x2f
        /*022a*/ 	.short	(.L_121 - .L_120)
	.align		4
.L_120:
        /*022c*/ 	.word	index@(_ZN2at6native63_GLOBAL__N__862fb238_30_ForeachBinaryOpScalarTensor_cu_64fe0ca525multi_tensor_apply_kernelINS1_18TensorListMetadataILi2EEENS1_27BinaryOpScalarTensorFunctorIsLi2ELi1ELi1EEEJSt4plusIsEPssEEEvT_T0_DpT1_)
        /*0230*/ 	.word	0x00000020


	//----- nvinfo : EIATTR_FRAME_SIZE
	.align		4
.L_121:
        /*0234*/ 	.byte	0x04, 0x11
        /*0236*/ 	.short	(.L_123 - .L_122)
	.align		4
.L_122:
        /*0238*/ 	.word	index@($__internal_55_$__cuda_sm20_div_u16)
        /*023c*/ 	.word	0x00000000


	//----- nvinfo : EIATTR_FRAME_SIZE
	.align		4
.L_123:
        /*0240*/ 	.byte	0x04, 0x11
        /*0242*/ 	.short	(.L_125 - .L_124)
	.align		4
.L_124:
        /*0244*/ 	.word	index@(_ZN2at6native63_GLOBAL__N__862fb238_30_ForeachBinaryOpScalarTensor_cu_64fe0ca525multi_tensor_apply_kernelINS1_18TensorListMetadataILi2EEENS1_27BinaryOpScalarTensorFunctorIsLi2ELi1ELi1EEEJSt4plusIsEPssEEEvT_T0_DpT1_)
        /*0248*/ 	.word	0x00000000


	//----- nvinfo : EIATTR_REGCOUNT
	.align		4
.L_125:
        /*024c*/ 	.byte	0x04, 0x2f
        /*024e*/ 	.short	(.L_127 - .L_126)
	.align		4
.L_126:
        /*0250*/ 	.word	index@(_ZN2at6native63_GLOBAL__N__862fb238_30_ForeachBinaryOpScalarTensor_cu_64fe0ca525multi_tensor_apply_kernelINS1_18TensorListMetadataILi2EEENS1_27BinaryOpScalarTensorFunctorIdLi2ELi1ELi1EEEJSt4plusIdEPddEEEvT_T0_DpT1_)
        /*0254*/ 	.word	0x00000020


	//----- nvinfo : EIATTR_FRAME_SIZE
	.align		4
.L_127:
        /*0258*/ 	.byte	0x04, 0x11
        /*025a*/ 	.short	(.L_129 - .L_128)
	.align		4
.L_128:
        /*025c*/ 	.word	index@($__internal_54_$__cuda_sm20_div_u16)
        /*0260*/ 	.word	0x00000000


	//----- nvinfo : EIATTR_FRAME_SIZE
	.align		4
.L_129:
        /*0264*/ 	.byte	0x04, 0x11
        /*0266*/ 	.short	(.L_131 - .L_130)
	.align		4
.L_130:
        /*0268*/ 	.word	index@(_ZN2at6native63_GLOBAL__N__862fb238_30_ForeachBinaryOpScalarTensor_cu_64fe0ca525multi_tensor_apply_kernelINS1_18TensorListMetadataILi2EEENS1_27BinaryOpScalarTensorFunctorIdLi2ELi1ELi1EEEJSt4plusIdEPddEEEvT_T0_DpT1_)
        /*026c*/ 	.word	0x00000000


	//----- nvinfo : EIATTR_REGCOUNT
	.align		4
.L_131:
        /*0270*/ 	.byte	0x04, 0x2f
        /*0272*/ 	.short	(.L_133 - .L_132)
	.align		4
.L_132:
        /*0274*/ 	.word	index@(_ZN2at6native63_GLOBAL__N__862fb238_30_ForeachBinaryOpScalarTensor_cu_64fe0ca525multi_tensor_apply_kernelINS1_18TensorListMetadataILi2EEENS1_27BinaryOpScalarTensorFunctorIfLi2ELi1ELi1EEEJSt4plusIfEPffEEEvT_T0_DpT1_)
        /*0278*/ 	.word	0x0000001e


	//----- nvinfo : EIATTR_FRAME_SIZE
	.align		4
.L_133:
        /*027c*/ 	.byte	0x04, 0x11
        /*027e*/ 	.short	(.L_135 - .L_134)
	.align		4
.L_134:
        /*0280*/ 	.word	index@($__internal_53_$__cuda_sm20_div_u16)
        /*0284*/ 	.word	0x00000000


	//----- nvinfo : EIATTR_FRAME_SIZE
	.align		4
.L_135:
        /*0288*/ 	.byte	0x04, 0x11
        /*028a*/ 	.short	(.L_137 - .L_136)
	.align		4
.L_136:
        /*028c*/ 	.word	index@(_ZN2at6native63_GLOBAL__N__862fb238_30_ForeachBinaryOpScalarTensor_cu_64fe0ca525multi_tensor_apply_kernelINS1_18TensorListMetadataILi2EEENS1_27BinaryOpScalarTensorFunctorIfLi2ELi1ELi1EEEJSt4plusIfEPffEEEvT_T0_DpT1_)
        /*0290*/ 	.word	0x00000000


	//----- nvinfo : EIATTR_REGCOUNT
	.align		4
.L_137:
        /*0294*/ 	.byte	0x04, 0x2f
        /*0296*/ 	.short	(.L_139 - .L_138)
	.align		4
.L_138:
        /*0298*/ 	.word	index@(_ZN2at6native63_GLOBAL__N__862fb238_30_ForeachBinaryOpScalarTensor_cu_64fe0ca525multi_tensor_apply_kernelINS1_18TensorListMetadataILi2EEENS1_27BinaryOpScalarTensorFunctorIN3c107complexIdEELi2ELi1ELi1EEEJSt4plusIS8_EPS8_S8_EEEvT_T0_DpT1_)
        /*029c*/ 	.word	0x00000028


	//----- nvinfo : EIATTR_FRAME_SIZE
	.align		4
.L_139:
        /*02a0*/ 	.byte	0x04, 0x11
        /*02a2*/ 	.short	(.L_141 - .L_140)
	.align		4
.L_140:
        /*02a4*/ 	.word	index@(_ZN2at6native63_GLOBAL__N__862fb238_30_ForeachBinaryOpScalarTensor_cu_64fe0ca525multi_tensor_apply_kernelINS1_18TensorListMetadataILi2EEENS1_27BinaryOpScalarTensorFunctorIN3c107complexIdEELi2ELi1ELi1EEEJSt4plusIS8_EPS8_S8_EEEvT_T0_DpT1_)
        /*02a8*/ 	.word	0x00000000


	//----- nvinfo : EIATTR_REGCOUNT
	.align		4
.L_141:
        /*02ac*/ 	.byte	0x04, 0x2f
        /*02ae*/ 	.short	(.L_143 - .L_142)
	.align		4
.L_142:
        /*02b0*/ 	.word	index@(_ZN2at6native63_GLOBAL__N__862fb238_30_ForeachBinaryOpScalarTensor_cu_64fe0ca525multi_tensor_apply_kernelINS1_18TensorListMetadataILi2EEENS1_27BinaryOpScalarTensorFunctorIN3c107complexIfEELi2ELi1ELi1EEEJSt4plusIS8_EPS8_S8_EEEvT_T0_DpT1_)
        /*02b4*/ 	.word	0x00000020


	//----- nvinfo : EIATTR_FRAME_SIZE
	.align		4
.L_143:
        /*02b8*/ 	.byte	0x04, 0x11
        /*02ba*/ 	.short	(.L_145 - .L_144)
	.align		4
.L_144:
        /*02bc*/ 	.word	index@(_ZN2at6native63_GLOBAL__N__862fb238_30_ForeachBinaryOpScalarTensor_cu_64fe0ca525multi_tensor_apply_kernelINS1_18TensorListMetadataILi2EEENS1_27BinaryOpScalarTensorFunctorIN3c107complexIfEELi2ELi1ELi1EEEJSt4plusIS8_EPS8_S8_EEEvT_T0_DpT1_)
        /*02c0*/ 	.word	0x00000000


	//----- nvinfo : EIATTR_REGCOUNT
	.align		4
.L_145:
        /*02c4*/ 	.byte	0x04, 0x2f
        /*02c6*/ 	.short	(.L_147 - .L_146)
	.align		4
.L_146:
        /*02c8*/ 	.word	index@(_ZN2at6native63_GLOBAL__N__862fb238_30_ForeachBinaryOpScalarTensor_cu_64fe0ca525multi_tensor_apply_kernelINS1_18TensorListMetadataILi2EEENS1_27BinaryOpScalarTensorFunctorIbLi2ELi1ELi1EEEJSt4plusIbEPbbEEEvT_T0_DpT1_)
        /*02cc*/ 	.word	0x00000018


	//----- nvinfo : EIATTR_FRAME_SIZE
	.align		4
.L_147:
        /*02d0*/ 	.byte	0x04, 0x11
        /*02d2*/ 	.short	(.L_149 - .L_148)
	.align		4
.L_148:
        /*02d4*/ 	.word	index@($__internal_52_$__cuda_sm20_div_u16)
        /*02d8*/ 	.word	0x00000000


	//----- nvinfo : EIATTR_FRAME_SIZE
	.align		4
.L_149:
        /*02dc*/ 	.byte	0x04, 0x11
        /*02de*/ 	.short	(.L_151 - .L_150)
	.align		4
.L_150:
        /*02e0*/ 	.word	index@(_ZN2at6native63_GLOBAL__N__862fb238_30_ForeachBinaryOpScalarTensor_cu_64fe0ca525multi_tensor_apply_kernelINS1_18TensorListMetadataILi2EEENS1_27BinaryOpScalarTensorFunctorIbLi2ELi1ELi1EEEJSt4plusIbEPbbEEEvT_T0_DpT1_)
        /*02e4*/ 	.word	0x00000000


	//----- nvinfo : EIATTR_REGCOUNT
	.align		4
.L_151:
        /*02e8*/ 	.byte	0x04, 0x2f
        /*02ea*/ 	.short	(.L_153 - .L_152)
	.align		4
.L_152:
        /*02ec*/ 	.word	index@(_ZN2at6native63_GLOBAL__N__862fb238_30_ForeachBinaryOpScalarTensor_cu_64fe0ca525multi_tensor_apply_kernelINS1_18TensorListMetadataILi2EEENS1_27BinaryOpScalarTensorFunctorIN3c104HalfELi2ELi1ELi1EEEJSt4plusIfEPS7_fEEEvT_T0_DpT1_)
        /*02f0*/ 	.word	0x0000001d


	//----- nvinfo : EIATTR_FRAME_SIZE
	.align		4
.L_153:
        /*02f4*/ 	.byte	0x04, 0x11
        /*02f6*/ 	.short	(.L_155 - .L_154)
	.align		4
.L_154:
        /*02f8*/ 	.word	index@($__internal_51_$__cuda_sm20_div_u16)
        /*02fc*/ 	.word	0x00000000


	//----- nvinfo : EIATTR_FRAME_SIZE
	.align		4
.L_155:
        /*0300*/ 	.byte	0x04, 0x11
        /*0302*/ 	.short	(.L_157 - .L_156)
	.align		4
.L_156:
        /*0304*/ 	.word	index@(_ZN2at6native63_GLOBAL__N__862fb238_30_ForeachBinaryOpScalarTensor_cu_64fe0ca525multi_tensor_apply_kernelINS1_18TensorListMetadataILi2EEENS1_27BinaryOpScalarTensorFunctorIN3c104HalfELi2ELi1ELi1EEEJSt4plusIfEPS7_fEEEvT_T0_DpT1_)
        /*0308*/ 	.word	0x00000000


	//----- nvinfo : EIATTR_REGCOUNT
	.align		4
.L_157:
        /*030c*/ 	.byte	0x04, 0x2f
        /*030e*/ 	.short	(.L_159 - .L_158)
	.align		4
.L_158:
        /*0310*/ 	.word	index@(_ZN2at6native63_GLOBAL__N__862fb238_30_ForeachBinaryOpScalarTensor_cu_64fe0ca525multi_tensor_apply_kernelINS1_18TensorListMetadataILi2EEENS1_27BinaryOpScalarTensorFunctorIN3c108BFloat16ELi2ELi1ELi1EEEJSt4plusIfEPS7_fEEEvT_T0_DpT1_)
        /*0314*/ 	.word	0x0000001d


	//----- nvinfo : EIATTR_FRAME_SIZE
	.align		4
.L_159:
        /*0318*/ 	.byte	0x04, 0x11
        /*031a*/ 	.short	(.L_161 - .L_160)
	.align		4
.L_160:
        /*031c*/ 	.word	index@($__internal_50_$__cuda_sm20_div_u16)
        /*0320*/ 	.word	0x00000000


	//----- nvinfo : EIATTR_FRAME_SIZE
	.align		4
.L_161:
        /*0324*/ 	.byte	0x04, 0x11
        /*0326*/ 	.short	(.L_163 - .L_162)
	.align		4
.L_162:
        /*0328*/ 	.word	index@(_ZN2at6native63_GLOBAL__N__862fb238_30_ForeachBinaryOpScalarTensor_cu_64fe0ca525multi_tensor_apply_kernelINS1_18TensorListMetadataILi2EEENS1_27BinaryOpScalarTensorFunctorIN3c108BFloat16ELi2ELi1ELi1EEEJSt4plusIfEPS7_fEEEvT_T0_DpT1_)
        /*032c*/ 	.word	0x00000000


	//----- nvinfo : EIATTR_REGCOUNT
	.align		4
.L_163:
        /*0330*/ 	.byte	0x04, 0x2f
        /*0332*/ 	.short	(.L_165 - .L_164)
	.align		4
.L_164:
        /*0334*/ 	.word	index@(_ZN2at6native63_GLOBAL__N__862fb238_30_ForeachBinaryOpScalarTensor_cu_64fe0ca525multi_tensor_apply_kernelINS1_18TensorListMetadataILi1EEENS1_27BinaryOpScalarTensorFunctorIhLi1ELi1ELi0EEEJSt10multipliesIhEPhhEEEvT_T0_DpT1_)
        /*0338*/ 	.word	0x0000001c


	//----- nvinfo : EIATTR_FRAME_SIZE
	.align		4
.L_165:
        /*033c*/ 	.byte	0x04, 0x11
        /*033e*/ 	.short	(.L_167 - .L_166)
	.align		4
.L_166:
        /*0340*/ 	.word	index@($__internal_49_$__cuda_sm20_div_u16)
        /*0344*/ 	.word	0x00000000


	//----- nvinfo : EIATTR_FRAME_SIZE
	.align		4
.L_167:
        /*0348*/ 	.byte	0x04, 0x11
        /*034a*/ 	.short	(.L_169 - .L_168)
	.align		4
.L_168:
        /*034c*/ 	.word	index@(_ZN2at6native63_GLOBAL__N__862fb238_30_ForeachBinaryOpScalarTensor_cu_64fe0ca525multi_tensor_apply_kernelINS1_18TensorListMetadataILi1EEENS1_27BinaryOpScalarTensorFunctorIhLi1ELi1ELi0EEEJSt10multipliesIhEPhhEEEvT_T0_DpT1_)
        /*0350*/ 	.word	0x00000000


	//----- nvinfo : EIATTR_REGCOUNT
	.align		4
.L_169:
        /*0354*/ 	.byte	0x04, 0x2f
        /*0356*/ 	.short	(.L_171 - .L_170)
	.align		4
.L_170:
        /*0358*/ 	.word	index@(_ZN2at6native63_GLOBAL__N__862fb238_30_ForeachBinaryOpScalarTensor_cu_64fe0ca525multi_tensor_apply_kernelINS1_18TensorListMetadataILi1EEENS1_27BinaryOpScalarTensorFunctorIaLi1ELi1ELi0EEEJSt10multipliesIaEPaaEEEvT_T0_DpT1_)
        /*035c*/ 	.word	0x0000001c


	//----- nvinfo : EIATTR_FRAME_SIZE
	.align		4
.L_171:
        /*0360*/ 	.byte	0x04, 0x11
        /*0362*/ 	.short	(.L_173 - .L_172)
	.align		4
.L_172:
        /*0364*/ 	.word	index@($__internal_48_$__cuda_sm20_div_u16)
        /*0368*/ 	.word	0x00000000


	//----- nvinfo : EIATTR_FRAME_SIZE
	.align		4
.L_173:
        /*036c*/ 	.byte	0x04, 0x11
        /*036e*/ 	.short	(.L_175 - .L_174)
	.align		4
.L_174:
        /*0370*/ 	.word	index@(_ZN2at6native63_GLOBAL__N__862fb238_30_ForeachBinaryOpScalarTensor_cu_64fe0ca525multi_tensor_apply_kernelINS1_18TensorListMetadataILi1EEENS1_27BinaryOpScalarTensorFunctorIaLi1ELi1ELi0EEEJSt10multipliesIaEPaaEEEvT_T0_DpT1_)
        /*0374*/ 	.word	0x00000000


	//----- nvinfo : EIATTR_REGCOUNT
	.align		4
.L_175:
        /*0378*/ 	.byte	0x04, 0x2f
        /*037a*/ 	.short	(.L_177 - .L_176)
	.align		4
.L_176:
        /*037c*/ 	.word	index@(_ZN2at6native63_GLOBAL__N__862fb238_30_ForeachBinaryOpScalarTensor_cu_64fe0ca525multi_tensor_apply_kernelINS1_18TensorListMetadataILi1EEENS1_27BinaryOpScalarTensorFunctorIiLi1ELi1ELi0EEEJSt10multipliesIiEPiiEEEvT_T0_DpT1_)
        /*0380*/ 	.word	0x00000020


	//----- nvinfo : EIATTR_FRAME_SIZE
	.align		4
.L_177:
        /*0384*/ 	.byte	0x04, 0x11
        /*0386*/ 	.short	(.L_179 - .L_178)
	.align		4
.L_178:
        /*0388*/ 	.word	index@($__internal_47_$__cuda_sm20_div_u16)
        /*038c*/ 	.word	0x00000000


	//----- nvinfo : EIATTR_FRAME_SIZE
	.align		4
.L_179:
        /*0390*/ 	.byte	0x04, 0x11
        /*0392*/ 	.short	(.L_181 - .L_180)
	.align		4
.L_180:
        /*0394*/ 	.word	index@(_ZN2at6native63_GLOBAL__N__862fb238_30_ForeachBinaryOpScalarTensor_cu_64fe0ca525multi_tensor_apply_kernelINS1_18TensorListMetadataILi1EEENS1_27BinaryOpScalarTensorFunctorIiLi1ELi1ELi0EEEJSt10multipliesIiEPiiEEEvT_T0_DpT1_)
        /*0398*/ 	.word	0x00000000


	//----- nvinfo : EIATTR_REGCOUNT
	.align		4
.L_181:
        /*039c*/ 	.byte	0x04, 0x2f
        /*039e*/ 	.short	(.L_183 - .L_182)
	.align		4
.L_182:
        /*03a0*/ 	.word	index@(_ZN2at6native63_GLOBAL__N__862fb238_30_ForeachBinaryOpScalarTensor_cu_64fe0ca525multi_tensor_apply_kernelINS1_18TensorListMetadataILi1EEENS1_27BinaryOpScalarTensorFunctorIlLi1ELi1ELi0EEEJSt10multipliesIlEPllEEEvT_T0_DpT1_)
        /*03a4*/ 	.word	0x0000001e


	//----- nvinfo : EIATTR_FRAME_SIZE
	.align		4
.L_183:
        /*03a8*/ 	.byte	0x04, 0x11
        /*03aa*/ 	.short	(.L_185 - .L_184)
	.align		4
.L_184:
        /*03ac*/ 	.word	index@($__internal_46_$__cuda_sm20_div_u16)
        /*03b0*/ 	.word	0x00000000


	//----- nvinfo : EIATTR_FRAME_SIZE
	.align		4
.L_185:
        /*03b4*/ 	.byte	0x04, 0x11
        /*03b6*/ 	.short	(.L_187 - .L_186)
	.align		4
.L_186:
        /*03b8*/ 	.word	index@(_ZN2at6native63_GLOBAL__N__862fb238_30_ForeachBinaryOpScalarTensor_cu_64fe0ca525multi_tensor_apply_kernelINS1_18TensorListMetadataILi1EEENS1_27BinaryOpScalarTensorFunctorIlLi1ELi1ELi0EEEJSt10multipliesIlEPllEEEvT_T0_DpT1_)
        /*03bc*/ 	.word	0x00000000


	//----- nvinfo : EIATTR_REGCOUNT
	.align		4
.L_187:
        /*03c0*/ 	.byte	0x04, 0x2f
        /*03c2*/ 	.short	(.L_189 - .L_188)
	.align		4
.L_188:
        /*03c4*/ 	.word	index@(_ZN2at6native63_GLOBAL__N__862fb238_30_ForeachBinaryOpScalarTensor_cu_64fe0ca525multi_tensor_apply_kernelINS1_18TensorListMetadataILi1EEENS1_27BinaryOpScalarTensorFunctorIsLi1ELi1ELi0EEEJSt10multipliesIsEPssEEEvT_T0_DpT1_)
        /*03c8*/ 	.word	0x00000020


	//----- nvinfo : EIATTR_FRAME_SIZE
	.align		4
.L_189:
        /*03cc*/ 	.byte	0x04, 0x11
        /*03ce*/ 	.short	(.L_191 - .L_190)
	.align		4
.L_190:
        /*03d0*/ 	.word	index@($__internal_45_$__cuda_sm20_div_u16)
        /*03d4*/ 	.word	0x00000000


	//----- nvinfo : EIATTR_FRAME_SIZE
	.align		4
.L_191:
        /*03d8*/ 	.byte	0x04, 0x11
        /*03da*/ 	.short	(.L_193 - .L_192)
	.align		4
.L_192:
        /*03dc*/ 	.word	index@(_ZN2at6native63_GLOBAL__N__862fb238_30_ForeachBinaryOpScalarTensor_cu_64fe0ca525multi_tensor_apply_kernelINS1_18TensorListMetadataILi1EEENS1_27BinaryOpScalarTensorFunctorIsLi1ELi1ELi0EEEJSt10multipliesIsEPssEEEvT_T0_DpT1_)
        /*03e0*/ 	.word	0x00000000


	//----- nvinfo : EIATTR_REGCOUNT
	.align		4
.L_193:
        /*03e4*/ 	.byte	0x04, 0x2f
        /*03e6*/ 	.short	(.L_195 - .L_194)
	.align		4
.L_194:
        /*03e8*/ 	.word	index@(_ZN2at6native63_GLOBAL__N__862fb238_30_ForeachBinaryOpScalarTensor_cu_64fe0ca525multi_tensor_apply_kernelINS1_18TensorListMetadataILi1EEENS1_27BinaryOpScalarTensorFunctorIdLi1ELi1ELi0EEEJSt10multipliesIdEPddEEEvT_T0_DpT1_)
        /*03ec*/ 	.word	0x00000020


	//----- nvinfo : EIATTR_FRAME_SIZE
	.align		4
.L_195:
        /*03f0*/ 	.byte	0x04, 0x11
        /*03f2*/ 	.short	(.L_197 - .L_196)
	.align		4
.L_196:
        /*03f4*/ 	.word	index@($__internal_44_$__cuda_sm20_div_u16)
        /*03f8*/ 	.word	0x00000000


	//----- nvinfo : EIATTR_FRAME_SIZE
	.align		4
.L_197:
        /*03fc*/ 	.byte	0x04, 0x11
        /*03fe*/ 	.short	(.L_199 - .L_198)
	.align		4
.L_198:
        /*0400*/ 	.word	index@(_ZN2at6native63_GLOBAL__N__862fb238_30_ForeachBinaryOpScalarTensor_cu_64fe0ca525multi_tensor_apply_kernelINS1_18TensorListMetadataILi1EEENS1_27BinaryOpScalarTensorFunctorIdLi1ELi1ELi0EEEJSt10multipliesIdEPddEEEvT_T0_DpT1_)
        /*0404*/ 	.word	0x00000000


	//----- nvinfo : EIATTR_REGCOUNT
	.align		4
.L_199:
        /*0408*/ 	.byte	0x04, 0x2f
        /*040a*/ 	.short	(.L_201 - .L_200)
	.align		4
.L_200:
        /*040c*/ 	.word	index@(_ZN2at6native63_GLOBAL__N__862fb238_30_ForeachBinaryOpScalarTensor_cu_64fe0ca525multi_tensor_apply_kernelINS1_18TensorListMetadataILi1EEENS1_27BinaryOpScalarTensorFunctorIfLi1ELi1ELi0EEEJSt10multipliesIfEPffEEEvT_T0_DpT1_)
        /*0410*/ 	.word	0x00000020


	//----- nvinfo : EIATTR_FRAME_SIZE
	.align		4
.L_201:
        /*0414*/ 	.byte	0x04, 0x11
        /*0416*/ 	.short	(.L_203 - .L_202)
	.align		4
.L_202:
        /*0418*/ 	.word	index@($__internal_43_$__cuda_sm20_div_u16)
        /*041c*/ 	.word	0x00000000


	//----- nvinfo : EIATTR_FRAME_SIZE
	.align		4
.L_203:
        /*0420*/ 	.byte	0x04, 0x11
        /*0422*/ 	.short	(.L_205 - .L_204)
	.align		4
.L_204:
        /*0424*/ 	.word	index@(_ZN2at6native63_GLOBAL__N__862fb238_30_ForeachBinaryOpScalarTensor_cu_64fe0ca525multi_tensor_apply_kernelINS1_18TensorListMetadataILi1EEENS1_27BinaryOpScalarTensorFunctorIfLi1ELi1ELi0EEEJSt10multipliesIfEPffEEEvT_T0_DpT1_)
        /*0428*/ 	.word	0x00000000


	//----- nvinfo : EIATTR_REGCOUNT
	.align		4
.L_205:
        /*042c*/ 	.byte	0x04, 0x2f
        /*042e*/ 	.short	(.L_207 - .L_206)
	.align		4
.L_206:
        /*0430*/ 	.word	index@(_ZN2at6native63_GLOBAL__N__862fb238_30_ForeachBinaryOpScalarTensor_cu_64fe0ca525multi_tensor_apply_kernelINS1_18TensorListMetadataILi1EEENS1_27BinaryOpScalarTensorFunctorIN3c107complexIdEELi1ELi1ELi0EEEJSt10multipliesIS8_EPS8_S8_EEEvT_T0_DpT1_)
        /*0434*/ 	.word	0x00000020


	//----- nvinfo : EIATTR_FRAME_SIZE
	.align		4
.L_207:
        /*0438*/ 	.byte	0x04, 0x11
        /*043a*/ 	.short	(.L_209 - .L_208)
	.align		4
.L_208:
        /*043c*/ 	.word	index@(_ZN2at6native63_GLOBAL__N__862fb238_30_ForeachBinaryOpScalarTensor_cu_64fe0ca525multi_tensor_apply_kernelINS1_18TensorListMetadataILi1EEENS1_27BinaryOpScalarTensorFunctorIN3c107complexIdEELi1ELi1ELi0EEEJSt10multipliesIS8_EPS8_S8_EEEvT_T0_DpT1_)
        /*0440*/ 	.word	0x00000000


	//----- nvinfo : EIATTR_REGCOUNT
	.align		4
.L_209:
        /*0444*/ 	.byte	0x04, 0x2f
        /*0446*/ 	.short	(.L_211 - .L_210)
	.align		4
.L_210:
        /*0448*/ 	.word	index@(_ZN2at6native63_GLOBAL__N__862fb238_30_ForeachBinaryOpScalarTensor_cu_64fe0ca525multi_tensor_apply_kernelINS1_18TensorListMetadataILi1EEENS1_27BinaryOpScalarTensorFunctorIN3c107complexIfEELi1ELi1ELi0EEEJSt10multipliesIS8_EPS8_S8_EEEvT_T0_DpT1_)
        /*044c*/ 	.word	0x00000020


	//----- nvinfo : EIATTR_FRAME_SIZE
	.align		4
.L_211:
        /*0450*/ 	.byte	0x04, 0x11
        /*0452*/ 	.short	(.L_213 - .L_212)
	.align		4
.L_212:
        /*0454*/ 	.word	index@(_ZN2at6native63_GLOBAL__N__862fb238_30_ForeachBinaryOpScalarTensor_cu_64fe0ca525multi_tensor_apply_kernelINS1_18TensorListMetadataILi1EEENS1_27BinaryOpScalarTensorFunctorIN3c107complexIfEELi1ELi1ELi0EEEJSt10multipliesIS8_EPS8_S8_EEEvT_T0_DpT1_)
        /*0458*/ 	.word	0x00000000


	//----- nvinfo : EIATTR_REGCOUNT
	.align		4
.L_213:
        /*045c*/ 	.byte	0x04, 0x2f
        /*045e*/ 	.short	(.L_215 - .L_214)
	.align		4
.L_214:
        /*0460*/ 	.word	index@(_ZN2at6native63_GLOBAL__N__862fb238_30_ForeachBinaryOpScalarTensor_cu_64fe0ca525multi_tensor_apply_kernelINS1_18TensorListMetadataILi1EEENS1_27BinaryOpScalarTensorFunctorIbLi1ELi1ELi0EEEJSt10multipliesIbEPbbEEEvT_T0_DpT1_)
        /*0464*/ 	.word	0x00000014


	//----- nvinfo : EIATTR_FRAME_SIZE
	.align		4
.L_215:
        /*0468*/ 	.byte	0x04, 0x11
        /*046a*/ 	.short	(.L_217 - .L_216)
	.align		4
.L_216:
        /*046c*/ 	.word	index@($__internal_42_$__cuda_sm20_div_u16)
        /*0470*/ 	.word	0x00000000


	//----- nvinfo : EIATTR_FRAME_SIZE
	.align		4
.L_217:
        /*0474*/ 	.byte	0x04, 0x11
        /*0476*/ 	.short	(.L_219 - .L_218)
	.align		4
.L_218:
        /*0478*/ 	.word	index@(_ZN2at6native63_GLOBAL__N__862fb238_30_ForeachBinaryOpScalarTensor_cu_64fe0ca525multi_tensor_apply_kernelINS1_18TensorListMetadataILi1EEENS1_27BinaryOpScalarTensorFunctorIbLi1ELi1ELi0EEEJSt10multipliesIbEPbbEEEvT_T0_DpT1_)
        /*047c*/ 	.word	0x00000000


	//----- nvinfo : EIATTR_REGCOUNT
	.align		4
.L_219:
        /*0480*/ 	.byte	0x04, 0x2f
        /*0482*/ 	.short	(.L_221 - .L_220)
	.align		4
.L_220:
        /*0484*/ 	.word	index@(_ZN2at6native63_GLOBAL__N__862fb238_30_ForeachBinaryOpScalarTensor_cu_64fe0ca525multi_tensor_apply_kernelINS1_18TensorListMetadataILi1EEENS1_27BinaryOpScalarTensorFunctorIN3c104HalfELi1ELi1ELi0EEEJSt10multipliesIfEPS7_fEEEvT_T0_DpT1_)
        /*0488*/ 	.word	0x0000001e


	//----- nvinfo : EIATTR_FRAME_SIZE
	.align		4
.L_221:
        /*048c*/ 	.byte	0x04, 0x11
        /*048e*/ 	.short	(.L_223 - .L_222)
	.align		4
.L_222:
        /*0490*/ 	.word	index@($__internal_41_$__cuda_sm20_div_u16)
        /*0494*/ 	.word	0x00000000


	//----- nvinfo : EIATTR_FRAME_SIZE
	.align		4
.L_223:
        /*0498*/ 	.byte	0x04, 0x11
        /*049a*/ 	.short	(.L_225 - .L_224)
	.align		4
.L_224:
        /*049c*/ 	.word	index@(_ZN2at6native63_GLOBAL__N__862fb238_30_ForeachBinaryOpScalarTensor_cu_64fe0ca525multi_tensor_apply_kernelINS1_18TensorListMetadataILi1EEENS1_27BinaryOpScalarTensorFunctorIN3c104HalfELi1ELi1ELi0EEEJSt10multipliesIfEPS7_fEEEvT_T0_DpT1_)
        /*04a0*/ 	.word	0x00000000


	//----- nvinfo : EIATTR_REGCOUNT
	.align		4
.L_225:
        /*04a4*/ 	.byte	0x04, 0x2f
        /*04a6*/ 	.short	(.L_227 - .L_226)
	.align		4
.L_226:
        /*04a8*/ 	.word	index@(_ZN2at6native63_GLOBAL__N__862fb238_30_ForeachBinaryOpScalarTensor_cu_64fe0ca525multi_tensor_apply_kernelINS1_18TensorListMetadataILi1EEENS1_27BinaryOpScalarTensorFunctorIN3c108BFloat16ELi1ELi1ELi0EEEJSt10multipliesIfEPS7_fEEEvT_T0_DpT1_)
        /*04ac*/ 	.word	0x0000001e


	//----- nvinfo : EIATTR_FRAME_SIZE
	.align		4
.L_227:
        /*04b0*/ 	.byte	0x04, 0x11
        /*04b2*/ 	.short	(.L_229 - .L_228)
	.align		4
.L_228:
        /*04b4*/ 	.word	index@($__internal_40_$__cuda_sm20_div_u16)
        /*04b8*/ 	.word	0x00000000


	//----- nvinfo : EIATTR_FRAME_SIZE
	.align		4
.L_229:
        /*04bc*/ 	.byte	0x04, 0x11
        /*04be*/ 	.short	(.L_231 - .L_230)
	.align		4
.L_230:
        /*04c0*/ 	.word	index@(_ZN2at6native63_GLOBAL__N__862fb238_30_ForeachBinaryOpScalarTensor_cu_64fe0ca525multi_tensor_apply_kernelINS1_18TensorListMetadataILi1EEENS1_27BinaryOpScalarTensorFunctorIN3c108BFloat16ELi1ELi1ELi0EEEJSt10multipliesIfEPS7_fEEEvT_T0_DpT1_)
        /*04c4*/ 	.word	0x00000000


	//----- nvinfo : EIATTR_REGCOUNT
	.align		4
.L_231:
        /*04c8*/ 	.byte	0x04, 0x2f
        /*04ca*/ 	.short	(.L_233 - .L_232)
	.align		4
.L_232:
        /*04cc*/ 	.word	index@(_ZN2at6native63_GLOBAL__N__862fb238_30_ForeachBinaryOpScalarTensor_cu_64fe0ca525multi_tensor_apply_kernelINS1_18TensorListMetadataILi2EEENS1_27BinaryOpScalarTensorFunctorIhLi2ELi1ELi1EEEJSt10multipliesIhEPhhEEEvT_T0_DpT1_)
        /*04d0*/ 	.word	0x0000001a


	//----- nvinfo : EIATTR_FRAME_SIZE
	.align		4
.L_233:
        /*04d4*/ 	.byte	0x04, 0x11
        /*04d6*/ 	.short	(.L_235 - .L_234)
	.align		4
.L_234:
        /*04d8*/ 	.word	index@($__internal_39_$__cuda_sm20_div_u16)
        /*04dc*/ 	.word	0x00000000


	//----- nvinfo : EIATTR_FRAME_SIZE
	.align		4
.L_235:
        /*04e0*/ 	.byte	0x04, 0x11
        /*04e2*/ 	.short	(.L_237 - .L_236)
	.align		4
.L_236:
        /*04e4*/ 	.word	index@(_ZN2at6native63_GLOBAL__N__862fb238_30_ForeachBinaryOpScalarTensor_cu_64fe0ca525multi_tensor_apply_kernelINS1_18TensorListMetadataILi2EEENS1_27BinaryOpScalarTensorFunctorIhLi2ELi1ELi1EEEJSt10multipliesIhEPhhEEEvT_T0_DpT1_)
        /*04e8*/ 	.word	0x00000000


	//----- nvinfo : EIATTR_REGCOUNT
	.align		4
.L_237:
        /*04ec*/ 	.byte	0x04, 0x2f
        /*04ee*/ 	.short	(.L_239 - .L_238)
	.align		4
.L_238:
        /*04f0*/ 	.word	index@(_ZN2at6native63_GLOBAL__N__862fb238_30_ForeachBinaryOpScalarTensor_cu_64fe0ca525multi_tensor_apply_kernelINS1_18TensorListMetadataILi2EEENS1_27BinaryOpScalarTensorFunctorIaLi2ELi1ELi1EEEJSt10multipliesIaEPaaEEEvT_T0_DpT1_)
        /*04f4*/ 	.word	0x0000001a


	//----- nvinfo : EIATTR_FRAME_SIZE
	.align		4
.L_239:
        /*04f8*/ 	.byte	0x04, 0x11
        /*04fa*/ 	.short	(.L_241 - .L_240)
	.align		4
.L_240:
        /*04fc*/ 	.word	index@($__internal_38_$__cuda_sm20_div_u16)
        /*0500*/ 	.word	0x00000000


	//----- nvinfo : EIATTR_FRAME_SIZE
	.align		4
.L_241:
        /*0504*/ 	.byte	0x04, 0x11
        /*0506*/ 	.short	(.L_243 - .L_242)
	.align		4
.L_242:
        /*0508*/ 	.word	index@(_ZN2at6native63_GLOBAL__N__862fb238_30_ForeachBinaryOpScalarTensor_cu_64fe0ca525multi_tensor_apply_kernelINS1_18TensorListMetadataILi2EEENS1_27BinaryOpScalarTensorFunctorIaLi2ELi1ELi1EEEJSt10multipliesIaEPaaEEEvT_T0_DpT1_)
        /*050c*/ 	.word	0x00000000


	//----- nvinfo : EIATTR_REGCOUNT
	.align		4
.L_243:
        /*0510*/ 	.byte	0x04, 0x2f
        /*0512*/ 	.short	(.L_245 - .L_244)
	.align		4
.L_244:
        /*0514*/ 	.word	index@(_ZN2at6native63_GLOBAL__N__862fb238_30_ForeachBinaryOpScalarTensor_cu_64fe0ca525multi_tensor_apply_kernelINS1_18TensorListMetadataILi2EEENS1_27BinaryOpScalarTensorFunctorIiLi2ELi1ELi1EEEJSt10multipliesIiEPiiEEEvT_T0_DpT1_)
        /*0518*/ 	.word	0x00000020


	//----- nvinfo : EIATTR_FRAME_SIZE
	.align		4
.L_245:
        /*051c*/ 	.byte	0x04, 0x11
        /*051e*/ 	.short	(.L_247 - .L_246)
	.align		4
.L_246:
        /*0520*/ 	.word	index@($__internal_37_$__cuda_sm20_div_u16)
        /*0524*/ 	.word	0x00000000


	//----- nvinfo : EIATTR_FRAME_SIZE
	.align		4
.L_247:
        /*0528*/ 	.byte	0x04, 0x11
        /*052a*/ 	.short	(.L_249 - .L_248)
	.align		4
.L_248:
        /*052c*/ 	.word	index@(_ZN2at6native63_GLOBAL__N__862fb238_30_ForeachBinaryOpScalarTensor_cu_64fe0ca525multi_tensor_apply_kernelINS1_18TensorListMetadataILi2EEENS1_27BinaryOpScalarTensorFunctorIiLi2ELi1ELi1EEEJSt10multipliesIiEPiiEEEvT_T0_DpT1_)
        /*0530*/ 	.word	0x00000000


	//----- nvinfo : EIATTR_REGCOUNT
	.align		4
.L_249:
        /*0534*/ 	.byte	0x04, 0x2f
        /*0536*/ 	.short	(.L_251 - .L_250)
	.align		4
.L_250:
        /*0538*/ 	.word	index@(_ZN2at6native63_GLOBAL__N__862fb238_30_ForeachBinaryOpScalarTensor_cu_64fe0ca525multi_tensor_apply_kernelINS1_18TensorListMetadataILi2EEENS1_27BinaryOpScalarTensorFunctorIlLi2ELi1ELi1EEEJSt10multipliesIlEPllEEEvT_T0_DpT1_)
        /*053c*/ 	.word	0x00000020


	//----- nvinfo : EIATTR_FRAME_SIZE
	.align		4
.L_251:
        /*0540*/ 	.byte	0x04, 0x11
        /*0542*/ 	.short	(.L_253 - .L_252)
	.align		4
.L_252:
        /*0544*/ 	.word	index@($__internal_36_$__cuda_sm20_div_u16)
        /*0548*/ 	.word	0x00000000


	//----- nvinfo : EIATTR_FRAME_SIZE
	.align		4
.L_253:
        /*054c*/ 	.byte	0x04, 0x11
        /*054e*/ 	.short	(.L_255 - .L_254)
	.align		4
.L_254:
        /*0550*/ 	.word	index@(_ZN2at6native63_GLOBAL__N__862fb238_30_ForeachBinaryOpScalarTensor_cu_64fe0ca525multi_tensor_apply_kernelINS1_18TensorListMetadataILi2EEENS1_27BinaryOpScalarTensorFunctorIlLi2ELi1ELi1EEEJSt10multipliesIlEPllEEEvT_T0_DpT1_)
        /*0554*/ 	.word	0x00000000


	//----- nvinfo : EIATTR_REGCOUNT
	.align		4
.L_255:
        /*0558*/ 	.byte	0x04, 0x2f
        /*055a*/ 	.short	(.L_257 - .L_256)
	.align		4
.L_256:
        /*055c*/ 	.word	index@(_ZN2at6native63_GLOBAL__N__862fb238_30_ForeachBinaryOpScalarTensor_cu_64fe0ca525multi_tensor_apply_kernelINS1_18TensorListMetadataILi2EEENS1_27BinaryOpScalarTensorFunctorIsLi2ELi1ELi1EEEJSt10multipliesIsEPssEEEvT_T0_DpT1_)
        /*0560*/ 	.word	0x0000001e


	//----- nvinfo : EIATTR_FRAME_SIZE
	.align		4
.L_257:
        /*0564*/ 	.byte	0x04, 0x11
        /*0566*/ 	.short	(.L_259 - .L_258)
	.align		4
.L_258:
        /*0568*/ 	.word	index@($__internal_35_$__cuda_sm20_div_u16)
        /*056c*/ 	.word	0x00000000


	//----- nvinfo : EIATTR_FRAME_SIZE
	.align		4
.L_259:
        /*0570*/ 	.byte	0x04, 0x11
        /*0572*/ 	.short	(.L_261 - .L_260)
	.align		4
.L_260:
        /*0574*/ 	.word	index@(_ZN2at6native63_GLOBAL__N__862fb238_30_ForeachBinaryOpScalarTensor_cu_64fe0ca525multi_tensor_apply_kernelINS1_18TensorListMetadataILi2EEENS1_27BinaryOpScalarTensorFunctorIsLi2ELi1ELi1EEEJSt10multipliesIsEPssEEEvT_T0_DpT1_)
        /*0578*/ 	.word	0x00000000


	//----- nvinfo : EIATTR_REGCOUNT
	.align		4
.L_261:
        /*057c*/ 	.byte	0x04, 0x2f
        /*057e*/ 	.short	(.L_263 - .L_262)
	.align		4
.L_262:
        /*0580*/ 	.word	index@(_ZN2at6native63_GLOBAL__N__862fb238_30_ForeachBinaryOpScalarTensor_cu_64fe0ca525multi_tensor_apply_kernelINS1_18TensorListMetadataILi2EEENS1_27BinaryOpScalarTensorFunctorIdLi2ELi1ELi1EEEJSt10multipliesIdEPddEEEvT_T0_DpT1_)
        /*0584*/ 	.word	0x00000020


	//----- nvinfo : EIATTR_FRAME_SIZE
	.align		4
.L_263:
        /*0588*/ 	.byte	0x04, 0x11
        /*058a*/ 	.short	(.L_265 - .L_264)
	.align		4
.L_264:
        /*058c*/ 	.word	index@($__internal_34_$__cuda_sm20_div_u16)
        /*0590*/ 	.word	0x00000000


	//----- nvinfo : EIATTR_FRAME_SIZE
	.align		4
.L_265:
        /*0594*/ 	.byte	0x04, 0x11
        /*0596*/ 	.short	(.L_267 - .L_266)
	.align		4
.L_266:
        /*0598*/ 	.word	index@(_ZN2at6native63_GLOBAL__N__862fb238_30_ForeachBinaryOpScalarTensor_cu_64fe0ca525multi_tensor_apply_kernelINS1_18TensorListMetadataILi2EEENS1_27BinaryOpScalarTensorFunctorIdLi2ELi1ELi1EEEJSt10multipliesIdEPddEEEvT_T0_DpT1_)
        /*059c*/ 	.word	0x00000000


	//----- nvinfo : EIATTR_REGCOUNT
	.align		4
.L_267:
        /*05a0*/ 	.byte	0x04, 0x2f
        /*05a2*/ 	.short	(.L_269 - .L_268)
	.align		4
.L_268:
        /*05a4*/ 	.word	index@(_ZN2at6native63_GLOBAL__N__862fb238_30_ForeachBinaryOpScalarTensor_cu_64fe0ca525multi_tensor_apply_kernelINS1_18TensorListMetadataILi2EEENS1_27BinaryOpScalarTensorFunctorIfLi2ELi1ELi1EEEJSt10multipliesIfEPffEEEvT_T0_DpT1_)
        /*05a8*/ 	.word	0x00000020


	//----- nvinfo : EIATTR_FRAME_SIZE
	.align		4
.L_269:
        /*05ac*/ 	.byte	0x04, 0x11
        /*05ae*/ 	.short	(.L_271 - .L_270)
	.align		4
.L_270:
        /*05b0*/ 	.word	index@($__internal_33_$__cuda_sm20_div_u16)
        /*05b4*/ 	.word	0x00000000


	//----- nvinfo : EIATTR_FRAME_SIZE
	.align		4
.L_271:
        /*05b8*/ 	.byte	0x04, 0x11
        /*05ba*/ 	.short	(.L_273 - .L_272)
	.align		4
.L_272:
        /*05bc*/ 	.word	index@(_ZN2at6native63_GLOBAL__N__862fb238_30_ForeachBinaryOpScalarTensor_cu_64fe0ca525multi_tensor_apply_kernelINS1_18TensorListMetadataILi2EEENS1_27BinaryOpScalarTensorFunctorIfLi2ELi1ELi1EEEJSt10multipliesIfEPffEEEvT_T0_DpT1_)
        /*05c0*/ 	.word	0x00000000


	//----- nvinfo : EIATTR_REGCOUNT
	.align		4
.L_273:
        /*05c4*/ 	.byte	0x04, 0x2f
        /*05c6*/ 	.short	(.L_275 - .L_274)
	.align		4
.L_274:
        /*05c8*/ 	.word	index@(_ZN2at6native63_GLOBAL__N__862fb238_30_ForeachBinaryOpScalarTensor_cu_64fe0ca525multi_tensor_apply_kernelINS1_18TensorListMetadataILi2EEENS1_27BinaryOpScalarTensorFunctorIN3c107complexIdEELi2ELi1ELi1EEEJSt10multipliesIS8_EPS8_S8_EEEvT_T0_DpT1_)
        /*05cc*/ 	.word	0x00000028


	//----- nvinfo : EIATTR_FRAME_SIZE
	.align		4
.L_275:
        /*05d0*/ 	.byte	0x04, 0x11
        /*05d2*/ 	.short	(.L_277 - .L_276)
	.align		4
.L_276:
        /*05d4*/ 	.word	index@(_ZN2at6native63_GLOBAL__N__862fb238_30_ForeachBinaryOpScalarTensor_cu_64fe0ca525multi_tensor_apply_kernelINS1_18TensorListMetadataILi2EEENS1_27BinaryOpScalarTensorFunctorIN3c107complexIdEELi2ELi1ELi1EEEJSt10multipliesIS8_EPS8_S8_EEEvT_T0_DpT1_)
        /*05d8*/ 	.word	0x00000000


	//----- nvinfo : EIATTR_REGCOUNT
	.align		4
.L_277:
        /*05dc*/ 	.byte	0x04, 0x2f
        /*05de*/ 	.short	(.L_279 - .L_278)
	.align		4
.L_278:
        /*05e0*/ 	.word	index@(_ZN2at6native63_GLOBAL__N__862fb238_30_ForeachBinaryOpScalarTensor_cu_64fe0ca525multi_tensor_apply_kernelINS1_18TensorListMetadataILi2EEENS1_27BinaryOpScalarTensorFunctorIN3c107complexIfEELi2ELi1ELi1EEEJSt10multipliesIS8_EPS8_S8_EEEvT_T0_DpT1_)
        /*05e4*/ 	.word	0x00000020


	//----- nvinfo : EIATTR_FRAME_SIZE
	.align		4
.L_279:
        /*05e8*/ 	.byte	0x04, 0x11
        /*05ea*/ 	.short	(.L_281 - .L_280)
	.align		4
.L_280:
        /*05ec*/ 	.word	index@(_ZN2at6native63_GLOBAL__N__862fb238_30_ForeachBinaryOpScalarTensor_cu_64fe0ca525multi_tensor_apply_kernelINS1_18TensorListMetadataILi2EEENS1_27BinaryOpScalarTensorFunctorIN3c107complexIfEELi2ELi1ELi1EEEJSt10multipliesIS8_EPS8_S8_EEEvT_T0_DpT1_)
        /*05f0*/ 	.word	0x00000000


	//----- nvinfo : EIATTR_REGCOUNT
	.align		4
.L_281:
        /*05f4*/ 	.byte	0x04, 0x2f
        /*05f6*/ 	.short	(.L_283 - .L_282)
	.align		4
.L_282:
        /*05f8*/ 	.word	index@(_ZN2at6native63_GLOBAL__N__862fb238_30_ForeachBinaryOpScalarTensor_cu_64fe0ca525multi_tensor_apply_kernelINS1_18TensorListMetadataILi2EEENS1_27BinaryOpScalarTensorFunctorIbLi2ELi1ELi1EEEJSt10multipliesIbEPbbEEEvT_T0_DpT1_)
        /*05fc*/ 	.word	0x00000018


	//----- nvinfo : EIATTR_FRAME_SIZE
	.align		4
.L_283:
        /*0600*/ 	.byte	0x04, 0x11
        /*0602*/ 	.short	(.L_285 - .L_284)
	.align		4
.L_284:
        /*0604*/ 	.word	index@($__internal_32_$__cuda_sm20_div_u16)
        /*0608*/ 	.word	0x00000000


	//----- nvinfo : EIATTR_FRAME_SIZE
	.align		4
.L_285:
        /*060c*/ 	.byte	0x04, 0x11
        /*060e*/ 	.short	(.L_287 - .L_286)
	.align		4
.L_286:
        /*0610*/ 	.word	index@(_ZN2at6native63_GLOBAL__N__862fb238_30_ForeachBinaryOpScalarTensor_cu_64fe0ca525multi_tensor_apply_kernelINS1_18TensorListMetadataILi2EEENS1_27BinaryOpScalarTensorFunctorIbLi2ELi1ELi1EEEJSt10multipliesIbEPbbEEEvT_T0_DpT1_)
        /*0614*/ 	.word	0x00000000


	//----- nvinfo : EIATTR_REGCOUNT
	.align		4
.L_287:
        /*0618*/ 	.byte	0x04, 0x2f
        /*061a*/ 	.short	(.L_289 - .L_288)
	.align		4
.L_288:
        /*061c*/ 	.word	index@(_ZN2at6native63_GLOBAL__N__862fb238_30_ForeachBinaryOpScalarTensor_cu_64fe0ca525multi_tensor_apply_kernelINS1_18TensorListMetadataILi2EEENS1_27BinaryOpScalarTensorFunctorIN3c104HalfELi2ELi1ELi1EEEJSt10multipliesIfEPS7_fEEEvT_T0_DpT1_)
        /*0620*/ 	.word	0x0000001d


	//----- nvinfo : EIATTR_FRAME_SIZE
	.align		4
.L_289:
        /*0624*/ 	.byte	0x04, 0x11
        /*0626*/ 	.short	(.L_291 - .L_290)
	.align		4
.L_290:
        /*0628*/ 	.word	index@($__internal_31_$__cuda_sm20_div_u16)
        /*062c*/ 	.word	0x00000000


	//----- nvinfo : EIATTR_FRAME_SIZE
	.align		4
.L_291:
        /*0630*/ 	.byte	0x04, 0x11
        /*0632*/ 	.short	(.L_293 - .L_292)
	.align		4
.L_292:
        /*0634*/ 	.word	index@(_ZN2at6native63_GLOBAL__N__862fb238_30_ForeachBinaryOpScalarTensor_cu_64fe0ca525multi_tensor_apply_kernelINS1_18TensorListMetadataILi2EEENS1_27BinaryOpScalarTensorFunctorIN3c104HalfELi2ELi1ELi1EEEJSt10multipliesIfEPS7_fEEEvT_T0_DpT1_)
        /*0638*/ 	.word	0x00000000


	//----- nvinfo : EIATTR_REGCOUNT
	.align		4
.L_293:
        /*063c*/ 	.byte	0x04, 0x2f
        /*063e*/ 	.short	(.L_295 - .L_294)
	.align		4
.L_294:
        /*0640*/ 	.word	index@(_ZN2at6native63_GLOBAL__N__862fb238_30_ForeachBinaryOpScalarTensor_cu_64fe0ca525multi_tensor_apply_kernelINS1_18TensorListMetadataILi2EEENS1_27BinaryOpScalarTensorFunctorIN3c108BFloat16ELi2ELi1ELi1EEEJSt10multipliesIfEPS7_fEEEvT_T0_DpT1_)
        /*0644*/ 	.word	0x0000001d


	//----- nvinfo : EIATTR_FRAME_SIZE
	.align		4
.L_295:
        /*0648*/ 	.byte	0x04, 0x11
        /*064a*/ 	.short	(.L_297 - .L_296)
	.align		4
.L_296:
        /*064c*/ 	.word	index@($__internal_30_$__cuda_sm20_div_u16)
        /*0650*/ 	.word	0x00000000


	//----- nvinfo : EIATTR_FRAME_SIZE
	.align		4
.L_297:
        /*0654*/ 	.byte	0x04, 0x11
        /*0656*/ 	.short	(.L_299 - .L_298)
	.align		4
.L_298:
        /*0658*/ 	.word	index@(_ZN2at6native63_GLOBAL__N__862fb238_30_ForeachBinaryOpScalarTensor_cu_64fe0ca525multi_tensor_apply_kernelINS1_18TensorListMetadataILi2EEENS1_27BinaryOpScalarTensorFunctorIN3c108BFloat16ELi2ELi1ELi1EEEJSt10multipliesIfEPS7_fEEEvT_T0_DpT1_)
        /*065c*/ 	.word	0x00000000


	//----- nvinfo : EIATTR_REGCOUNT
	.align		4
.L_299:
        /*0660*/ 	.byte	0x04, 0x2f
        /*0662*/ 	.short	(.L_301 - .L_300)
	.align		4
.L_300:
        /*0664*/ 	.word	index@(_ZN2at6native63_GLOBAL__N__862fb238_30_ForeachBinaryOpScalarTensor_cu_64fe0ca525multi_tensor_apply_kernelINS1_18TensorListMetadataILi1EEENS1_27BinaryOpScalarTensorFunctorIhLi1ELi1ELi0EEEJSt7dividesIhEPhhEEEvT_T0_DpT1_)
        /*0668*/ 	.word	0x00000020


	//----- nvinfo : EIATTR_FRAME_SIZE
	.align		4
.L_301:
        /*066c*/ 	.byte	0x04, 0x11
        /*066e*/ 	.short	(.L_303 - .L_302)
	.align		4
.L_302:
        /*0670*/ 	.word	index@($__internal_29_$__cuda_sm20_div_u16)
        /*0674*/ 	.word	0x00000000


	//----- nvinfo : EIATTR_FRAME_SIZE
	.align		4
.L_303:
        /*0678*/ 	.byte	0x04, 0x11
        /*067a*/ 	.short	(.L_305 - .L_304)
	.align		4
.L_304:
        /*067c*/ 	.word	index@(_ZN2at6native63_GLOBAL__N__862fb238_30_ForeachBinaryOpScalarTensor_cu_64fe0ca525multi_tensor_apply_kernelINS1_18TensorListMetadataILi1EEENS1_27BinaryOpScalarTensorFunctorIhLi1ELi1ELi0EEEJSt7dividesIhEPhhEEEvT_T0_DpT1_)
        /*0680*/ 	.word	0x00000000


	//----- nvinfo : EIATTR_REGCOUNT
	.align		4
.L_305:
        /*0684*/ 	.byte	0x04, 0x2f
        /*0686*/ 	.short	(.L_307 - .L_306)
	.align		4
.L_306:
        /*0688*/ 	.word	index@(_ZN2at6native63_GLOBAL__N__862fb238_30_ForeachBinaryOpScalarTensor_cu_64fe0ca525multi_tensor_apply_kernelINS1_18TensorListMetadataILi1EEENS1_27BinaryOpScalarTensorFunctorIaLi1ELi1ELi0EEEJSt7dividesIaEPaaEEEvT_T0_DpT1_)
        /*068c*/ 	.word	0x0000001e


	//----- nvinfo : EIATTR_FRAME_SIZE
	.align		4
.L_307:
        /*0690*/ 	.byte	0x04, 0x11
        /*0692*/ 	.short	(.L_309 - .L_308)
	.align		4
.L_308:
        /*0694*/ 	.word	index@($__internal_28_$__cuda_sm20_div_u16)
        /*0698*/ 	.word	0x00000000


	//----- nvinfo : EIATTR_FRAME_SIZE
	.align		4
.L_309:
        /*069c*/ 	.byte	0x04, 0x11
        /*069e*/ 	.short	(.L_311 - .L_310)
	.align		4
.L_310:
        /*06a0*/ 	.word	index@($__internal_27_$__cuda_sm20_div_s16)
        /*06a4*/ 	.word	0x00000000


	//----- nvinfo : EIATTR_FRAME_SIZE
	.align		4
.L_311:
        /*06a8*/ 	.byte	0x04, 0x11
        /*06aa*/ 	.short	(.L_313 - .L_312)
	.align		4
.L_312:
        /*06ac*/ 	.word	index@(_ZN2at6native63_GLOBAL__N__862fb238_30_ForeachBinaryOpScalarTensor_cu_64fe0ca525multi_tensor_apply_kernelINS1_18TensorListMetadataILi1EEENS1_27BinaryOpScalarTensorFunctorIaLi1ELi1ELi0EEEJSt7dividesIaEPaaEEEvT_T0_DpT1_)
        /*06b0*/ 	.word	0x00000000


	//----- nvinfo : EIATTR_REGCOUNT
	.align		4
.L_313:
        /*06b4*/ 	.byte	0x04, 0x2f
        /*06b6*/ 	.short	(.L_315 - .L_314)
	.align		4
.L_314:
        /*06b8*/ 	.word	index@(_ZN2at6native63_GLOBAL__N__862fb238_30_ForeachBinaryOpScalarTensor_cu_64fe0ca525multi_tensor_apply_kernelINS1_18TensorListMetadataILi1EEENS1_27BinaryOpScalarTensorFunctorIiLi1ELi1ELi0EEEJSt7dividesIiEPiiEEEvT_T0_DpT1_)
        /*06bc*/ 	.word	0x00000020


	//----- nvinfo : EIATTR_FRAME_SIZE
	.align		4
.L_315:
        /*06c0*/ 	.byte	0x04, 0x11
        /*06c2*/ 	.short	(.L_317 - .L_316)
	.align		4
.L_316:
        /*06c4*/ 	.word	index@($__internal_26_$__cuda_sm20_div_u16)
        /*06c8*/ 	.word	0x00000000


	//----- nvinfo : EIATTR_FRAME_SIZE
	.align		4
.L_317:
        /*06cc*/ 	.byte	0x04, 0x11
        /*06ce*/ 	.short	(.L_319 - .L_318)
	.align		4
.L_318:
        /*06d0*/ 	.word	index@(_ZN2at6native63_GLOBAL__N__862fb238_30_ForeachBinaryOpScalarTensor_cu_64fe0ca525multi_tensor_apply_kernelINS1_18TensorListMetadataILi1EEENS1_27BinaryOpScalarTensorFunctorIiLi1ELi1ELi0EEEJSt7dividesIiEPiiEEEvT_T0_DpT1_)
        /*06d4*/ 	.word	0x00000000


	//----- nvinfo : EIATTR_REGCOUNT
	.align		4
.L_319:
        /*06d8*/ 	.byte	0x04, 0x2f
        /*06da*/ 	.short	(.L_321 - .L_320)
	.align		4
.L_320:
        /*06dc*/ 	.word	index@(_ZN2at6native63_GLOBAL__N__862fb238_30_ForeachBinaryOpScalarTensor_cu_64fe0ca525multi_tensor_apply_kernelINS1_18TensorListMetadataILi1EEENS1_27BinaryOpScalarTensorFunctorIlLi1ELi1ELi0EEEJSt7dividesIlEPllEEEvT_T0_DpT1_)
        /*06e0*/ 	.word	0x00000028


	//----- nvinfo : EIATTR_FRAME_SIZE
	.align		4
.L_321:
        /*06e4*/ 	.byte	0x04, 0x11
        /*06e6*/ 	.short	(.L_323 - .L_322)
	.align		4
.L_322:
        /*06e8*/ 	.word	index@($__internal_25_$__cuda_sm20_div_u16)
        /*06ec*/ 	.word	0x00000008


	//----- nvinfo : EIATTR_FRAME_SIZE
	.align		4
.L_323:
        /*06f0*/ 	.byte	0x04, 0x11
        /*06f2*/ 	.short	(.L_325 - .L_324)
	.align		4
.L_324:
        /*06f4*/ 	.word	index@($__internal_24_$__cuda_sm20_div_s64)
        /*06f8*/ 	.word	0x00000008


	//----- nvinfo : EIATTR_FRAME_SIZE
	.align		4
.L_325:
        /*06fc*/ 	.byte	0x04, 0x11
        /*06fe*/ 	.short	(.L_327 - .L_326)
	.align		4
.L_326:
        /*0700*/ 	.word	index@(_ZN2at6native63_GLOBAL__N__862fb238_30_ForeachBinaryOpScalarTensor_cu_64fe0ca525multi_tensor_apply_kernelINS1_18TensorListMetadataILi1EEENS1_27BinaryOpScalarTensorFunctorIlLi1ELi1ELi0EEEJSt7dividesIlEPllEEEvT_T0_DpT1_)
        /*0704*/ 	.word	0x00000008


	//----- nvinfo : EIATTR_REGCOUNT
	.align		4
.L_327:
        /*0708*/ 	.byte	0x04, 0x2f
        /*070a*/ 	.short	(.L_329 - .L_328)
	.align		4
.L_328:
        /*070c*/ 	.word	index@(_ZN2at6native63_GLOBAL__N__862fb238_30_ForeachBinaryOpScalarTensor_cu_64fe0ca525multi_tensor_apply_kernelINS1_18TensorListMetadataILi1EEENS1_27BinaryOpScalarTensorFunctorIsLi1ELi1ELi0EEEJSt7dividesIsEPssEEEvT_T0_DpT1_)
        /*0710*/ 	.word	0x00000020


	//----- nvinfo : EIATTR_FRAME_SIZE
	.align		4
.L_329:
        /*0714*/ 	.byte	0x04, 0x11
        /*0716*/ 	.short	(.L_331 - .L_330)
	.align		4
.L_330:
        /*0718*/ 	.word	index@($__internal_23_$__cuda_sm20_div_u16)
        /*071c*/ 	.word	0x00000000


	//----- nvinfo : EIATTR_FRAME_SIZE
	.align		4
.L_331:
        /*0720*/ 	.byte	0x04, 0x11
        /*0722*/ 	.short	(.L_333 - .L_332)
	.align		4
.L_332:
        /*0724*/ 	.word	index@(_ZN2at6native63_GLOBAL__N__862fb238_30_ForeachBinaryOpScalarTensor_cu_64fe0ca525multi_tensor_apply_kernelINS1_18TensorListMetadataILi1EEENS1_27BinaryOpScalarTensorFunctorIsLi1ELi1ELi0EEEJSt7dividesIsEPssEEEvT_T0_DpT1_)
        /*0728*/ 	.word	0x00000000


	//----- nvinfo : EIATTR_REGCOUNT
	.align		4
.L_333:
        /*072c*/ 	.byte	0x04, 0x2f
        /*072e*/ 	.short	(.L_335 - .L_334)
	.align		4
.L_334:
        /*0730*/ 	.word	index@(_ZN2at6native63_GLOBAL__N__862fb238_30_ForeachBinaryOpScalarTensor_cu_64fe0ca525multi_tensor_apply_kernelINS1_18TensorListMetadataILi1EEENS1_27BinaryOpScalarTensorFunctorIdLi1ELi1ELi0EEEJSt7dividesIdEPddEEEvT_T0_DpT1_)
        /*0734*/ 	.word	0x00000032


	//----- nvinfo : EIATTR_FRAME_SIZE
	.align		4
.L_335:
        /*0738*/ 	.byte	0x04, 0x11
        /*073a*/ 	.short	(.L_337 - .L_336)
	.align		4
.L_336:
        /*073c*/ 	.word	index@($__internal_22_$__cuda_sm20_div_u16)
        /*0740*/ 	.word	0x00000000


	//----- nvinfo : EIATTR_FRAME_SIZE
	.align		4
.L_337:
        /*0744*/ 	.byte	0x04, 0x11
        /*0746*/ 	.short	(.L_339 - .L_338)
	.align		4
.L_338:
        /*0748*/ 	.word	index@($__internal_21_$__cuda_sm20_div_rn_f64_full)
        /*074c*/ 	.word	0x00000000


	//----- nvinfo : EIATTR_FRAME_SIZE
	.align		4
.L_339:
        /*0750*/ 	.byte	0x04, 0x11
        /*0752*/ 	.short	(.L_341 - .L_340)
	.align		4
.L_340:
        /*0754*/ 	.word	index@(_ZN2at6native63_GLOBAL__N__862fb238_30_ForeachBinaryOpScalarTensor_cu_64fe0ca525multi_tensor_apply_kernelINS1_18TensorListMetadataILi1EEENS1_27BinaryOpScalarTensorFunctorIdLi1ELi1ELi0EEEJSt7dividesIdEPddEEEvT_T0_DpT1_)
        /*0758*/ 	.word	0x00000000


	//----- nvinfo : EIATTR_REGCOUNT
	.align		4
.L_341:
        /*075c*/ 	.byte	0x04, 0x2f
        /*075e*/ 	.short	(.L_343 - .L_342)
	.align		4
.L_342:
        /*0760*/ 	.word	index@(_ZN2at6native63_GLOBAL__N__862fb238_30_ForeachBinaryOpScalarTensor_cu_64fe0ca525multi_tensor_apply_kernelINS1_18TensorListMetadataILi1EEENS1_27BinaryOpScalarTensorFunctorIfLi1ELi1ELi0EEEJSt7dividesIfEPffEEEvT_T0_DpT1_)
        /*0764*/ 	.word	0x00000020


	//----- nvinfo : EIATTR_FRAME_SIZE
	.align		4
.L_343:
        /*0768*/ 	.byte	0x04, 0x11
        /*076a*/ 	.short	(.L_345 - .L_344)
	.align		4
.L_344:
        /*076c*/ 	.word	index@($__internal_20_$__cuda_sm20_div_u16)
        /*0770*/ 	.word	0x00000000


	//----- nvinfo : EIATTR_FRAME_SIZE
	.align		4
.L_345:
        /*0774*/ 	.byte	0x04, 0x11
        /*0776*/ 	.short	(.L_347 - .L_346)
	.align		4
.L_346:
        /*0778*/ 	.word	index@(_ZN2at6native63_GLOBAL__N__862fb238_30_ForeachBinaryOpScalarTensor_cu_64fe0ca525multi_tensor_apply_kernelINS1_18TensorListMetadataILi1EEENS1_27BinaryOpScalarTensorFunctorIfLi1ELi1ELi0EEEJSt7dividesIfEPffEEEvT_T0_DpT1_)
        /*077c*/ 	.word	0x00000000


	//----- nvinfo : EIATTR_REGCOUNT
	.align		4
.L_347:
        /*0780*/ 	.byte	0x04, 0x2f
        /*0782*/ 	.short	(.L_349 - .L_348)
	.align		4
.L_348:
        /*0784*/ 	.word	index@(_ZN2at6native63_GLOBAL__N__862fb238_30_ForeachBinaryOpScalarTensor_cu_64fe0ca525multi_tensor_apply_kernelINS1_18TensorListMetadataILi1EEENS1_27BinaryOpScalarTensorFunctorIN3c107complexIdEELi1ELi1ELi0EEEJSt7dividesIS8_EPS8_S8_EEEvT_T0_DpT1_)
        /*0788*/ 	.word	0x0000004e


	//----- nvinfo : EIATTR_FRAME_SIZE
	.align		4
.L_349:
        /*078c*/ 	.byte	0x04, 0x11
        /*078e*/ 	.short	(.L_351 - .L_350)
	.align		4
.L_350:
        /*0790*/ 	.word	index@($__internal_19_$__cuda_sm20_div_rn_f64_full)
        /*0794*/ 	.word	0x00000000


	//----- nvinfo : EIATTR_FRAME_SIZE
	.align		4
.L_351:
        /*0798*/ 	.byte	0x04, 0x11
        /*079a*/ 	.short	(.L_353 - .L_352)
	.align		4
.L_352:
        /*079c*/ 	.word	index@($__internal_18_$__cuda_sm20_dblrcp_rn_slowpath_v3)
        /*07a0*/ 	.word	0x00000000


	//----- nvinfo : EIATTR_FRAME_SIZE
	.align		4
.L_353:
        /*07a4*/ 	.byte	0x04, 0x11
        /*07a6*/ 	.short	(.L_355 - .L_354)
	.align		4
.L_354:
        /*07a8*/ 	.word	index@(_ZN2at6native63_GLOBAL__N__862fb238_30_ForeachBinaryOpScalarTensor_cu_64fe0ca525multi_tensor_apply_kernelINS1_18TensorListMetadataILi1EEENS1_27BinaryOpScalarTensorFunctorIN3c107complexIdEELi1ELi1ELi0EEEJSt7dividesIS8_EPS8_S8_EEEvT_T0_DpT1_)
        /*07ac*/ 	.word	0x00000000


	//----- nvinfo : EIATTR_REGCOUNT
	.align		4
.L_355:
        /*07b0*/ 	.byte	0x04, 0x2f
        /*07b2*/ 	.short	(.L_357 - .L_356)
	.align		4
.L_356:
        /*07b4*/ 	.word	index@(_ZN2at6native63_GLOBAL__N__862fb238_30_ForeachBinaryOpScalarTensor_cu_64fe0ca525multi_tensor_apply_kernelINS1_18TensorListMetadataILi1EEENS1_27BinaryOpScalarTensorFunctorIN3c107complexIfEELi1ELi1ELi0EEEJSt7dividesIS8_EPS8_S8_EEEvT_T0_DpT1_)
        /*07b8*/ 	.word	0x0000001a


	//----- nvinfo : EIATTR_FRAME_SIZE
	.align		4
.L_357:
        /*07bc*/ 	.byte	0x04, 0x11
        /*07be*/ 	.short	(.L_359 - .L_358)
	.align		4
.L_358:
        /*07c0*/ 	.word	index@(_ZN2at6native63_GLOBAL__N__862fb238_30_ForeachBinaryOpScalarTensor_cu_64fe0ca525multi_tensor_apply_kernelINS1_18TensorListMetadataILi1EEENS1_27BinaryOpScalarTensorFunctorIN3c107complexIfEELi1ELi1ELi0EEEJSt7dividesIS8_EPS8_S8_EEEvT_T0_DpT1_)
        /*07c4*/ 	.word	0x00000000


	//----- nvinfo : EIATTR_REGCOUNT
	.align		4
.L_359:
        /*07c8*/ 	.byte	0x04, 0x2f
        /*07ca*/ 	.short	(.L_361 - .L_360)
	.align		4
.L_360:
        /*07cc*/ 	.word	index@(_ZN2at6native63_GLOBAL__N__862fb238_30_ForeachBinaryOpScalarTensor_cu_64fe0ca525multi_tensor_apply_kernelINS1_18TensorListMetadataILi1EEENS1_27BinaryOpScalarTensorFunctorIbLi1ELi1ELi0EEEJSt7dividesIbEPbbEEEvT_T0_DpT1_)
        /*07d0*/ 	.word	0x00000014


	//----- nvinfo : EIATTR_FRAME_SIZE
	.align		4
.L_361:
        /*07d4*/ 	.byte	0x04, 0x11
        /*07d6*/ 	.short	(.L_363 - .L_362)
	.align		4
.L_362:
        /*07d8*/ 	.word	index@($__internal_17_$__cuda_sm20_div_u16)
        /*07dc*/ 	.word	0x00000000


	//----- nvinfo : EIATTR_FRAME_SIZE
	.align		4
.L_363:
        /*07e0*/ 	.byte	0x04, 0x11
        /*07e2*/ 	.short	(.L_365 - .L_364)
	.align		4
.L_364:
        /*07e4*/ 	.word	index@(_ZN2at6native63_GLOBAL__N__862fb238_30_ForeachBinaryOpScalarTensor_cu_64fe0ca525multi_tensor_apply_kernelINS1_18TensorListMetadataILi1EEENS1_27BinaryOpScalarTensorFunctorIbLi1ELi1ELi0EEEJSt7dividesIbEPbbEEEvT_T0_DpT1_)
        /*07e8*/ 	.word	0x00000000


	//----- nvinfo : EIATTR_REGCOUNT
	.align		4
.L_365:
        /*07ec*/ 	.byte	0x04, 0x2f
        /*07ee*/ 	.short	(.L_367 - .L_366)
	.align		4
.L_366:
        /*07f0*/ 	.word	index@(_ZN2at6native63_GLOBAL__N__862fb238_30_ForeachBinaryOpScalarTensor_cu_64fe0ca525multi_tensor_apply_kernelINS1_18TensorListMetadataILi1EEENS1_27BinaryOpScalarTensorFunctorIN3c104HalfELi1ELi1ELi0EEEJSt7dividesIfEPS7_fEEEvT_T0_DpT1_)
        /*07f4*/ 	.word	0x00000020


	//----- nvinfo : EIATTR_FRAME_SIZE
	.align		4
.L_367:
        /*07f8*/ 	.byte	0x04, 0x11
        /*07fa*/ 	.short	(.L_369 - .L_368)
	.align		4
.L_368:
        /*07fc*/ 	.word	index@($__internal_16_$__cuda_sm20_div_u16)
        /*0800*/ 	.word	0x00000000


	//----- nvinfo : EIATTR_FRAME_SIZE
	.align		4
.L_369:
        /*0804*/ 	.byte	0x04, 0x11
        /*0806*/ 	.short	(.L_371 - .L_370)
	.align		4
.L_370:
        /*0808*/ 	.word	index@(_ZN2at6native63_GLOBAL__N__862fb238_30_ForeachBinaryOpScalarTensor_cu_64fe0ca525multi_tensor_apply_kernelINS1_18TensorListMetadataILi1EEENS1_27BinaryOpScalarTensorFunctorIN3c104HalfELi1ELi1ELi0EEEJSt7dividesIfEPS7_fEEEvT_T0_DpT1_)
        /*080c*/ 	.word	0x00000000


	//----- nvinfo : EIATTR_REGCOUNT
	.align		4
.L_371:
        /*0810*/ 	.byte	0x04, 0x2f
        /*0812*/ 	.short	(.L_373 - .L_372)
	.align		4
.L_372:
        /*0814*/ 	.word	index@(_ZN2at6native63_GLOBAL__N__862fb238_30_ForeachBinaryOpScalarTensor_cu_64fe0ca525multi_tensor_apply_kernelINS1_18TensorListMetadataILi1EEENS1_27BinaryOpScalarTensorFunctorIN3c108BFloat16ELi1ELi1ELi0EEEJSt7dividesIfEPS7_fEEEvT_T0_DpT1_)
        /*0818*/ 	.word	0x00000020


	//----- nvinfo : EIATTR_FRAME_SIZE
	.align		4
.L_373:
        /*081c*/ 	.byte	0x04, 0x11
        /*081e*/ 	.short	(.L_375 - .L_374)
	.align		4
.L_374:
        /*0820*/ 	.word	index@($__internal_15_$__cuda_sm20_div_u16)
        /*0824*/ 	.word	0x00000000


	//----- nvinfo : EIATTR_FRAME_SIZE
	.align		4
.L_375:
        /*0828*/ 	.byte	0x04, 0x11
        /*082a*/ 	.short	(.L_377 - .L_376)
	.align		4
.L_376:
        /*082c*/ 	.word	index@(_ZN2at6native63_GLOBAL__N__862fb238_30_ForeachBinaryOpScalarTensor_cu_64fe0ca525multi_tensor_apply_kernelINS1_18TensorListMetadataILi1EEENS1_27BinaryOpScalarTensorFunctorIN3c108BFloat16ELi1ELi1ELi0EEEJSt7dividesIfEPS7_fEEEvT_T0_DpT1_)
        /*0830*/ 	.word	0x00000000


	//----- nvinfo : EIATTR_REGCOUNT
	.align		4
.L_377:
        /*0834*/ 	.byte	0x04, 0x2f
        /*0836*/ 	.short	(.L_379 - .L_378)
	.align		4
.L_378:
        /*0838*/ 	.word	index@(_ZN2at6native63_GLOBAL__N__862fb238_30_ForeachBinaryOpScalarTensor_cu_64fe0ca525multi_tensor_apply_kernelINS1_18TensorListMetadataILi2EEENS1_27BinaryOpScalarTensorFunctorIhLi2ELi1ELi1EEEJSt7dividesIhEPhhEEEvT_T0_DpT1_)
        /*083c*/ 	.word	0x00000020


	//----- nvinfo : EIATTR_FRAME_SIZE
	.align		4
.L_379:
        /*0840*/ 	.byte	0x04, 0x11
        /*0842*/ 	.short	(.L_381 - .L_380)
	.align		4
.L_380:
        /*0844*/ 	.word	index@($__internal_14_$__cuda_sm20_div_u16)
        /*0848*/ 	.word	0x00000000


	//----- nvinfo : EIATTR_FRAME_SIZE
	.align		4
.L_381:
        /*084c*/ 	.byte	0x04, 0x11
        /*084e*/ 	.short	(.L_383 - .L_382)
	.align		4
.L_382:
        /*0850*/ 	.word	index@(_ZN2at6native63_GLOBAL__N__862fb238_30_ForeachBinaryOpScalarTensor_cu_64fe0ca525multi_tensor_apply_kernelINS1_18TensorListMetadataILi2EEENS1_27BinaryOpScalarTensorFunctorIhLi2ELi1ELi1EEEJSt7dividesIhEPhhEEEvT_T0_DpT1_)
        /*0854*/ 	.word	0x00000000


	//----- nvinfo : EIATTR_REGCOUNT
	.align		4
.L_383:
        /*0858*/ 	.byte	0x04, 0x2f
        /*085a*/ 	.short	(.L_385 - .L_384)
	.align		4
.L_384:
        /*085c*/ 	.word	index@(_ZN2at6native63_GLOBAL__N__862fb238_30_ForeachBinaryOpScalarTensor_cu_64fe0ca525multi_tensor_apply_kernelINS1_18TensorListMetadataILi2EEENS1_27BinaryOpScalarTensorFunctorIaLi2ELi1ELi1EEEJSt7dividesIaEPaaEEEvT_T0_DpT1_)
        /*0860*/ 	.word	0x0000001e


	//----- nvinfo : EIATTR_FRAME_SIZE
	.align		4
.L_385:
        /*0864*/ 	.byte	0x04, 0x11
        /*0866*/ 	.short	(.L_387 - .L_386)
	.align		4
.L_386:
        /*0868*/ 	.word	index@($__internal_13_$__cuda_sm20_div_u16)
        /*086c*/ 	.word	0x00000000


	//----- nvinfo : EIATTR_FRAME_SIZE
	.align		4
.L_387:
        /*0870*/ 	.byte	0x04, 0x11
        /*0872*/ 	.short	(.L_389 - .L_388)
	.align		4
.L_388:
        /*0874*/ 	.word	index@($__internal_12_$__cuda_sm20_div_s16)
        /*0878*/ 	.word	0x00000000


	//----- nvinfo : EIATTR_FRAME_SIZE
	.align		4
.L_389:
        /*087c*/ 	.byte	0x04, 0x11
        /*087e*/ 	.short	(.L_391 - .L_390)
	.align		4
.L_390:
        /*0880*/ 	.word	index@(_ZN2at6native63_GLOBAL__N__862fb238_30_ForeachBinaryOpScalarTensor_cu_64fe0ca525multi_tensor_apply_kernelINS1_18TensorListMetadataILi2EEENS1_27BinaryOpScalarTensorFunctorIaLi2ELi1ELi1EEEJSt7dividesIaEPaaEEEvT_T0_DpT1_)
        /*0884*/ 	.word	0x00000000


	//----- nvinfo : EIATTR_REGCOUNT
	.align		4
.L_391:
        /*0888*/ 	.byte	0x04, 0x2f
        /*088a*/ 	.short	(.L_393 - .L_392)
	.align		4
.L_392:
        /*088c*/ 	.word	index@(_ZN2at6native63_GLOBAL__N__862fb238_30_ForeachBinaryOpScalarTensor_cu_64fe0ca525multi_tensor_apply_kernelINS1_18TensorListMetadataILi2EEENS1_27BinaryOpScalarTensorFunctorIiLi2ELi1ELi1EEEJSt7dividesIiEPiiEEEvT_T0_DpT1_)
        /*0890*/ 	.word	0x00000020


	//----- nvinfo : EIATTR_FRAME_SIZE
	.align		4
.L_393:
        /*0894*/ 	.byte	0x04, 0x11
        /*0896*/ 	.short	(.L_395 - .L_394)
	.align		4
.L_394:
        /*0898*/ 	.word	index@($__internal_11_$__cuda_sm20_div_u16)
        /*089c*/ 	.word	0x00000000


	//----- nvinfo : EIATTR_FRAME_SIZE
	.align		4
.L_395:
        /*08a0*/ 	.byte	0x04, 0x11
        /*08a2*/ 	.short	(.L_397 - .L_396)
	.align		4
.L_396:
        /*08a4*/ 	.word	index@(_ZN2at6native63_GLOBAL__N__862fb238_30_ForeachBinaryOpScalarTensor_cu_64fe0ca525multi_tensor_apply_kernelINS1_18TensorListMetadataILi2EEENS1_27BinaryOpScalarTensorFunctorIiLi2ELi1ELi1EEEJSt7dividesIiEPiiEEEvT_T0_DpT1_)
        /*08a8*/ 	.word	0x00000000


	//----- nvinfo : EIATTR_REGCOUNT
	.align		4
.L_397:
        /*08ac*/ 	.byte	0x04, 0x2f
        /*08ae*/ 	.short	(.L_399 - .L_398)
	.align		4
.L_398:
        /*08b0*/ 	.word	index@(_ZN2at6native63_GLOBAL__N__862fb238_30_ForeachBinaryOpScalarTensor_cu_64fe0ca525multi_tensor_apply_kernelINS1_18TensorListMetadataILi2EEENS1_27BinaryOpScalarTensorFunctorIlLi2ELi1ELi1EEEJSt7dividesIlEPllEEEvT_T0_DpT1_)
        /*08b4*/ 	.word	0x00000024


	//----- nvinfo : EIATTR_FRAME_SIZE
	.align		4
.L_399:
        /*08b8*/ 	.byte	0x04, 0x11
        /*08ba*/ 	.short	(.L_401 - .L_400)
	.align		4
.L_400:
        /*08bc*/ 	.word	index@($__internal_10_$__cuda_sm20_div_u16)
        /*08c0*/ 	.word	0x00000000


	//----- nvinfo : EIATTR_FRAME_SIZE
	.align		4
.L_401:
        /*08c4*/ 	.byte	0x04, 0x11
        /*08c6*/ 	.short	(.L_403 - .L_402)
	.align		4
.L_402:
        /*08c8*/ 	.word	index@($__internal_9_$__cuda_sm20_div_s64)
        /*08cc*/ 	.word	0x00000000


	//----- nvinfo : EIATTR_FRAME_SIZE
	.align		4
.L_403:
        /*08d0*/ 	.byte	0x04, 0x11
        /*08d2*/ 	.short	(.L_405 - .L_404)
	.align		4
.L_404:
        /*08d4*/ 	.word	index@(_ZN2at6native63_GLOBAL__N__862fb238_30_ForeachBinaryOpScalarTensor_cu_64fe0ca525multi_tensor_apply_kernelINS1_18TensorListMetadataILi2EEENS1_27BinaryOpScalarTensorFunctorIlLi2ELi1ELi1EEEJSt7dividesIlEPllEEEvT_T0_DpT1_)
        /*08d8*/ 	.word	0x00000000


	//----- nvinfo : EIATTR_REGCOUNT
	.align		4
.L_405:
        /*08dc*/ 	.byte	0x04, 0x2f
        /*08de*/ 	.short	(.L_407 - .L_406)
	.align		4
.L_406:
        /*08e0*/ 	.word	index@(_ZN2at6native63_GLOBAL__N__862fb238_30_ForeachBinaryOpScalarTensor_cu_64fe0ca525multi_tensor_apply_kernelINS1_18TensorListMetadataILi2EEENS1_27BinaryOpScalarTensorFunctorIsLi2ELi1ELi1EEEJSt7dividesIsEPssEEEvT_T0_DpT1_)
        /*08e4*/ 	.word	0x00000020


	//----- nvinfo : EIATTR_FRAME_SIZE
	.align		4
.L_407:
        /*08e8*/ 	.byte	0x04, 0x11
        /*08ea*/ 	.short	(.L_409 - .L_408)
	.align		4
.L_408:
        /*08ec*/ 	.word	index@($__internal_8_$__cuda_sm20_div_u16)
        /*08f0*/ 	.word	0x00000000


	//----- nvinfo : EIATTR_FRAME_SIZE
	.align		4
.L_409:
        /*08f4*/ 	.byte	0x04, 0x11
        /*08f6*/ 	.short	(.L_411 - .L_410)
	.align		4
.L_410:
        /*08f8*/ 	.word	index@(_ZN2at6native63_GLOBAL__N__862fb238_30_ForeachBinaryOpScalarTensor_cu_64fe0ca525multi_tensor_apply_kernelINS1_18TensorListMetadataILi2EEENS1_27BinaryOpScalarTensorFunctorIsLi2ELi1ELi1EEEJSt7dividesIsEPssEEEvT_T0_DpT1_)
        /*08fc*/ 	.word	0x00000000


	//----- nvinfo : EIATTR_REGCOUNT
	.align		4
.L_411:
        /*0900*/ 	.byte	0x04, 0x2f
        /*0902*/ 	.short	(.L_413 - .L_412)
	.align		4
.L_412:
        /*0904*/ 	.word	index@(_ZN2at6native63_GLOBAL__N__862fb238_30_ForeachBinaryOpScalarTensor_cu_64fe0ca525multi_tensor_apply_kernelINS1_18TensorListMetadataILi2EEENS1_27BinaryOpScalarTensorFunctorIdLi2ELi1ELi1EEEJSt7dividesIdEPddEEEvT_T0_DpT1_)
        /*0908*/ 	.word	0x0000002c


	//----- nvinfo : EIATTR_FRAME_SIZE
	.align		4
.L_413:
        /*090c*/ 	.byte	0x04, 0x11
        /*090e*/ 	.short	(.L_415 - .L_414)
	.align		4
.L_414:
        /*0910*/ 	.word	index@($__internal_7_$__cuda_sm20_div_u16)
        /*0914*/ 	.word	0x00000000


	//----- nvinfo : EIATTR_FRAME_SIZE
	.align		4
.L_415:
        /*0918*/ 	.byte	0x04, 0x11
        /*091a*/ 	.short	(.L_417 - .L_416)
	.align		4
.L_416:
        /*091c*/ 	.word	index@($__internal_6_$__cuda_sm20_div_rn_f64_full)
        /*0920*/ 	.word	0x00000000


	//----- nvinfo : EIATTR_FRAME_SIZE
	.align		4
.L_417:
        /*0924*/ 	.byte	0x04, 0x11
        /*0926*/ 	.short	(.L_419 - .L_418)
	.align		4
.L_418:
        /*0928*/ 	.word	index@(_ZN2at6native63_GLOBAL__N__862fb238_30_ForeachBinaryOpScalarTensor_cu_64fe0ca525multi_tensor_apply_kernelINS1_18TensorListMetadataILi2EEENS1_27BinaryOpScalarTensorFunctorIdLi2ELi1ELi1EEEJSt7dividesIdEPddEEEvT_T0_DpT1_)
        /*092c*/ 	.word	0x00000000


	//----- nvinfo : EIATTR_REGCOUNT
	.align		4
.L_419:
        /*0930*/ 	.byte	0x04, 0x2f
        /*0932*/ 	.short	(.L_421 - .L_420)
	.align		4
.L_420:
        /*0934*/ 	.word	index@(_ZN2at6native63_GLOBAL__N__862fb238_30_ForeachBinaryOpScalarTensor_cu_64fe0ca525multi_tensor_apply_kernelINS1_18TensorListMetadataILi2EEENS1_27BinaryOpScalarTensorFunctorIfLi2ELi1ELi1EEEJSt7dividesIfEPffEEEvT_T0_DpT1_)
        /*0938*/ 	.word	0x0000001f


	//----- nvinfo : EIATTR_FRAME_SIZE
	.align		4
.L_421:
        /*093c*/ 	.byte	0x04, 0x11
        /*093e*/ 	.short	(.L_423 - .L_422)
	.align		4
.L_422:
        /*0940*/ 	.word	index@($__internal_5_$__cuda_sm20_div_u16)
        /*0944*/ 	.word	0x00000000


	//----- nvinfo : EIATTR_FRAME_SIZE
	.align		4
.L_423:
        /*0948*/ 	.byte	0x04, 0x11
        /*094a*/ 	.short	(.L_425 - .L_424)
	.align		4
.L_424:
        /*094c*/ 	.word	index@(_ZN2at6native63_GLOBAL__N__862fb238_30_ForeachBinaryOpScalarTensor_cu_64fe0ca525multi_tensor_apply_kernelINS1_18TensorListMetadataILi2EEENS1_27BinaryOpScalarTensorFunctorIfLi2ELi1ELi1EEEJSt7dividesIfEPffEEEvT_T0_DpT1_)
        /*0950*/ 	.word	0x00000000


	//----- nvinfo : EIATTR_REGCOUNT
	.align		4
.L_425:
        /*0954*/ 	.byte	0x04, 0x2f
        /*0956*/ 	.short	(.L_427 - .L_426)
	.align		4
.L_426:
        /*0958*/ 	.word	index@(_ZN2at6native63_GLOBAL__N__862fb238_30_ForeachBinaryOpScalarTensor_cu_64fe0ca525multi_tensor_apply_kernelINS1_18TensorListMetadataILi2EEENS1_27BinaryOpScalarTensorFunctorIN3c107complexIdEELi2ELi1ELi1EEEJSt7dividesIS8_EPS8_S8_EEEvT_T0_DpT1_)
        /*095c*/ 	.word	0x0000003a


	//----- nvinfo : EIATTR_FRAME_SIZE
	.align		4
.L_427:
        /*0960*/ 	.byte	0x04, 0x11
        /*0962*/ 	.short	(.L_429 - .L_428)
	.align		4
.L_428:
        /*0964*/ 	.word	index@($__internal_4_$__cuda_sm20_div_rn_f64_full)
        /*0968*/ 	.word	0x00000000


	//----- nvinfo : EIATTR_FRAME_SIZE
	.align		4
.L_429:
        /*096c*/ 	.byte	0x04, 0x11
        /*096e*/ 	.short	(.L_431 - .L_430)
	.align		4
.L_430:
        /*0970*/ 	.word	index@($__internal_3_$__cuda_sm20_dblrcp_rn_slowpath_v3)
        /*0974*/ 	.word	0x00000000


	//----- nvinfo : EIATTR_FRAME_SIZE
	.align		4
.L_431:
        /*0978*/ 	.byte	0x04, 0x11
        /*097a*/ 	.short	(.L_433 - .L_432)
	.align		4
.L_432:
        /*097c*/ 	.word	index@(_ZN2at6native63_GLOBAL__N__862fb238_30_ForeachBinaryOpScalarTensor_cu_64fe0ca525multi_tensor_apply_kernelINS1_18TensorListMetadataILi2EEENS1_27BinaryOpScalarTensorFunctorIN3c107complexIdEELi2ELi1ELi1EEEJSt7dividesIS8_EPS8_S8_EEEvT_T0_DpT1_)
        /*0980*/ 	.word	0x00000000


	//----- nvinfo : EIATTR_REGCOUNT
	.align		4
.L_433:
        /*0984*/ 	.byte	0x04, 0x2f
        /*0986*/ 	.short	(.L_435 - .L_434)
	.align		4
.L_434:
        /*0988*/ 	.word	index@(_ZN2at6native63_GLOBAL__N__862fb238_30_ForeachBinaryOpScalarTensor_cu_64fe0ca525multi_tensor_apply_kernelINS1_18TensorListMetadataILi2EEENS1_27BinaryOpScalarTensorFunctorIN3c107complexIfEELi2ELi1ELi1EEEJSt7dividesIS8_EPS8_S8_EEEvT_T0_DpT1_)
        /*098c*/ 	.word	0x00000020


	//----- nvinfo : EIATTR_FRAME_SIZE
	.align		4
.L_435:
        /*0990*/ 	.byte	0x04, 0x11
        /*0992*/ 	.short	(.L_437 - .L_436)
	.align		4
.L_436:
        /*0994*/ 	.word	index@(_ZN2at6native63_GLOBAL__N__862fb238_30_ForeachBinaryOpScalarTensor_cu_64fe0ca525multi_tensor_apply_kernelINS1_18TensorListMetadataILi2EEENS1_27BinaryOpScalarTensorFunctorIN3c107complexIfEELi2ELi1ELi1EEEJSt7dividesIS8_EPS8_S8_EEEvT_T0_DpT1_)
        /*0998*/ 	.word	0x00000000


	//----- nvinfo : EIATTR_REGCOUNT
	.align		4
.L_437:
        /*099c*/ 	.byte	0x04, 0x2f
        /*099e*/ 	.short	(.L_439 - .L_438)
	.align		4
.L_438:
        /*09a0*/ 	.word	index@(_ZN2at6native63_GLOBAL__N__862fb238_30_ForeachBinaryOpScalarTensor_cu_64fe0ca525multi_tensor_apply_kernelINS1_18TensorListMetadataILi2EEENS1_27BinaryOpScalarTensorFunctorIbLi2ELi1ELi1EEEJSt7dividesIbEPbbEEEvT_T0_DpT1_)
        /*09a4*/ 	.word	0x00000016


	//----- nvinfo : EIATTR_FRAME_SIZE
	.align		4
.L_439:
        /*09a8*/ 	.byte	0x04, 0x11
        /*09aa*/ 	.short	(.L_441 - .L_440)
	.align		4
.L_440:
        /*09ac*/ 	.word	index@($__internal_2_$__cuda_sm20_div_u16)
        /*09b0*/ 	.word	0x00000000


	//----- nvinfo : EIATTR_FRAME_SIZE
	.align		4
.L_441:
        /*09b4*/ 	.byte	0x04, 0x11
        /*09b6*/ 	.short	(.L_443 - .L_442)
	.align		4
.L_442:
        /*09b8*/ 	.word	index@(_ZN2at6native63_GLOBAL__N__862fb238_30_ForeachBinaryOpScalarTensor_cu_64fe0ca525multi_tensor_apply_kernelINS1_18TensorListMetadataILi2EEENS1_27BinaryOpScalarTensorFunctorIbLi2ELi1ELi1EEEJSt7dividesIbEPbbEEEvT_T0_DpT1_)
        /*09bc*/ 	.word	0x00000000


	//----- nvinfo : EIATTR_REGCOUNT
	.align		4
.L_443:
        /*09c0*/ 	.byte	0x04, 0x2f
        /*09c2*/ 	.short	(.L_445 - .L_444)
	.align		4
.L_444:
        /*09c4*/ 	.word	index@(_ZN2at6native63_GLOBAL__N__862fb238_30_ForeachBinaryOpScalarTensor_cu_64fe0ca525multi_tensor_apply_kernelINS1_18TensorListMetadataILi2EEENS1_27BinaryOpScalarTensorFunctorIN3c104HalfELi2ELi1ELi1EEEJSt7dividesIfEPS7_fEEEvT_T0_DpT1_)
        /*09c8*/ 	.word	0x0000001d


	//----- nvinfo : EIATTR_FRAME_SIZE
	.align		4
.L_445:
        /*09cc*/ 	.byte	0x04, 0x11
        /*09ce*/ 	.short	(.L_447 - .L_446)
	.align		4
.L_446:
        /*09d0*/ 	.word	index@($__internal_1_$__cuda_sm20_div_u16)
        /*09d4*/ 	.word	0x00000000


	//----- nvinfo : EIATTR_FRAME_SIZE
	.align		4
.L_447:
        /*09d8*/ 	.byte	0x04, 0x11
        /*09da*/ 	.short	(.L_449 - .L_448)
	.align		4
.L_448:
        /*09dc*/ 	.word	index@(_ZN2at6native63_GLOBAL__N__862fb238_30_ForeachBinaryOpScalarTensor_cu_64fe0ca525multi_tensor_apply_kernelINS1_18TensorListMetadataILi2EEENS1_27BinaryOpScalarTensorFunctorIN3c104HalfELi2ELi1ELi1EEEJSt7dividesIfEPS7_fEEEvT_T0_DpT1_)
        /*09e0*/ 	.word	0x00000000


	//----- nvinfo : EIATTR_REGCOUNT
	.align		4
.L_449:
        /*09e4*/ 	.byte	0x04, 0x2f
        /*09e6*/ 	.short	(.L_451 - .L_450)
	.align		4
.L_450:
        /*09e8*/ 	.word	index@(_ZN2at6native63_GLOBAL__N__862fb238_30_ForeachBinaryOpScalarTensor_cu_64fe0ca525multi_tensor_apply_kernelINS1_18TensorListMetadataILi2EEENS1_27BinaryOpScalarTensorFunctorIN3c108BFloat16ELi2ELi1ELi1EEEJSt7dividesIfEPS7_fEEEvT_T0_DpT1_)
        /*09ec*/ 	.word	0x0000001d


	//----- nvinfo : EIATTR_FRAME_SIZE
	.align		4
.L_451:
        /*09f0*/ 	.byte	0x04, 0x11
        /*09f2*/ 	.short	(.L_453 - .L_452)
	.align		4
.L_452:
        /*09f4*/ 	.word	index@($__internal_0_$__cuda_sm20_div_u16)
        /*09f8*/ 	.word	0x00000000


	//----- nvinfo : EIATTR_FRAME_SIZE
	.align		4
.L_453:
        /*09fc*/ 	.byte	0x04, 0x11
        /*09fe*/ 	.short	(.L_455 - .L_454)
	.align		4
.L_454:
        /*0a00*/ 	.word	index@(_ZN2at6native63_GLOBAL__N__862fb238_30_ForeachBinaryOpScalarTensor_cu_64fe0ca525multi_tensor_apply_kernelINS1_18TensorListMetadataILi2EEENS1_27BinaryOpScalarTensorFunctorIN3c108BFloat16ELi2ELi1ELi1EEEJSt7dividesIfEPS7_fEEEvT_T0_DpT1_)
        /*0a04*/ 	.word	0x00000000


	//----- nvinfo : EIATTR_MIN_STACK_SIZE
	.align		4
.L_455:
        /*0a08*/ 	.byte	0x04, 0x12
        /*0a0a*/ 	.short	(.L_457 - .L_456)
	.align		4
.L_456:
        /*0a0c*/ 	.word	index@(_ZN2at6native63_GLOBAL__N__862fb238_30_ForeachBinaryOpScalarTensor_cu_64fe0ca525multi_tensor_apply_kernelINS1_18TensorListMetadataILi2EEENS1_27BinaryOpScalarTensorFunctorIN3c108BFloat16ELi2ELi1ELi1EEEJSt7dividesIfEPS7_fEEEvT_T0_DpT1_)
        /*0a10*/ 	.word	0x00000000


	//----- nvinfo : EIATTR_MIN_STACK_SIZE
	.align		4
.L_457:
        /*0a14*/ 	.byte	0x04, 0x12
        /*0a16*/ 	.short	(.L_459 - .L_458)
	.align		4
.L_458:
        /*0a18*/ 	.word	index@(_ZN2at6native63_GLOBAL__N__862fb238_30_ForeachBinaryOpScalarTensor_cu_64fe0ca525multi_tensor_apply_kernelINS1_18TensorListMetadataILi2EEENS1_27BinaryOpScalarTensorFunctorIN3c104HalfELi2ELi1ELi1EEEJSt7dividesIfEPS7_fEEEvT_T0_DpT1_)
        /*0a1c*/ 	.word	0x00000000


	//----- nvinfo : EIATTR_MIN_STACK_SIZE
	.align		4
.L_459:
        /*0a20*/ 	.byte	0x04, 0x12
        /*0a22*/ 	.short	(.L_461 - .L_460)
	.align		4
.L_460:
        /*0a24*/ 	.word	index@(_ZN2at6native63_GLOBAL__N__862fb238_30_ForeachBinaryOpScalarTensor_cu_64fe0ca525multi_tensor_apply_kernelINS1_18TensorListMetadataILi2EEENS1_27BinaryOpScalarTensorFunctorIbLi2ELi1ELi1EEEJSt7dividesIbEPbbEEEvT_T0_DpT1_)
        /*0a28*/ 	.word	0x00000000


	//----- nvinfo : EIATTR_MIN_STACK_SIZE
	.align		4
.L_461:
        /*0a2c*/ 	.byte	0x04, 0x12
        /*0a2e*/ 	.short	(.L_463 - .L_462)
	.align		4
.L_462:
        /*0a30*/ 	.word	index@(_ZN2at6native63_GLOBAL__N__862fb238_30_ForeachBinaryOpScalarTensor_cu_64fe0ca525multi_tensor_apply_kernelINS1_18TensorListMetadataILi2EEENS1_27BinaryOpScalarTensorFunctorIN3c107complexIfEELi2ELi1ELi1EEEJSt7dividesIS8_EPS8_S8_EEEvT_T0_DpT1_)
        /*0a34*/ 	.word	0x00000000


	//----- nvinfo : EIATTR_MIN_STACK_SIZE
	.align		4
.L_463:
        /*0a38*/ 	.byte	0x04, 0x12
        /*0a3a*/ 	.short	(.L_465 - .L_464)
	.align		4
.L_464:
        /*0a3c*/ 	.word	index@(_ZN2at6native63_GLOBAL__N__862fb238_30_ForeachBinaryOpScalarTensor_cu_64fe0ca525multi_tensor_apply_kernelINS1_18TensorListMetadataILi2EEENS1_27BinaryOpScalarTensorFunctorIN3c107complexIdEELi2ELi1ELi1EEEJSt7dividesIS8_EPS8_S8_EEEvT_T0_DpT1_)
        /*0a40*/ 	.word	0x00000000


	//----- nvinfo : EIATTR_MIN_STACK_SIZE
	.align		4
.L_465:
        /*0a44*/ 	.byte	0x04, 0x12
        /*0a46*/ 	.short	(.L_467 - .L_466)
	.align		4
.L_466:
        /*0a48*/ 	.word	index@(_ZN2at6native63_GLOBAL__N__862fb238_30_ForeachBinaryOpScalarTensor_cu_64fe0ca525multi_tensor_apply_kernelINS1_18TensorListMetadataILi2EEENS1_27BinaryOpScalarTensorFunctorIfLi2ELi1ELi1EEEJSt7dividesIfEPffEEEvT_T0_DpT1_)
        /*0a4c*/ 	.word	0x00000000


	//----- nvinfo : EIATTR_MIN_STACK_SIZE
	.align		4
.L_467:
        /*0a50*/ 	.byte	0x04, 0x12
        /*0a52*/ 	.short	(.L_469 - .L_468)
	.align		4
.L_468:
        /*0a54*/ 	.word	index@(_ZN2at6native63_GLOBAL__N__862fb238_30_ForeachBinaryOpScalarTensor_cu_64fe0ca525multi_tensor_apply_kernelINS1_18TensorListMetadataILi2EEENS1_27BinaryOpScalarTensorFunctorIdLi2ELi1ELi1EEEJSt7dividesIdEPddEEEvT_T0_DpT1_)
        /*0a58*/ 	.word	0x00000000


	//----- nvinfo : EIATTR_MIN_STACK_SIZE
	.align		4
.L_469:
        /*0a5c*/ 	.byte	0x04, 0x12
        /*0a5e*/ 	.short	(.L_471 - .L_470)
	.align		4
.L_470:
        /*0a60*/ 	.word	index@(_ZN2at6native63_GLOBAL__N__862fb238_30_ForeachBinaryOpScalarTensor_cu_64fe0ca525multi_tensor_apply_kernelINS1_18TensorListMetadataILi2EEENS1_27BinaryOpScalarTensorFunctorIsLi2ELi1ELi1EEEJSt7dividesIsEPssEEEvT_T0_DpT1_)
        /*0a64*/ 	.word	0x00000000


	//----- nvinfo : EIATTR_MIN_STACK_SIZE
	.align		4
.L_471:
        /*0a68*/ 	.byte	0x04, 0x12
        /*0a6a*/ 	.short	(.L_473 - .L_472)
	.align		4
.L_472:
        /*0a6c*/ 	.word	index@(_ZN2at6native63_GLOBAL__N__862fb238_30_ForeachBinaryOpScalarTensor_cu_64fe0ca525multi_tensor_apply_kernelINS1_18TensorListMetadataILi2EEENS1_27BinaryOpScalarTensorFunctorIlLi2ELi1ELi1EEEJSt7dividesIlEPllEEEvT_T0_DpT1_)
        /*0a70*/ 	.word	0x00000000


	//----- nvinfo : EIATTR_MIN_STACK_SIZE
	.align		4
.L_473:
        /*0a74*/ 	.byte	0x04, 0x12
        /*0a76*/ 	.short	(.L_475 - .L_474)
	.align		4
.L_474:
        /*0a78*/ 	.word	index@(_ZN2at6native63_GLOBAL__N__862fb238_30_ForeachBinaryOpScalarTensor_cu_64fe0ca525multi_tensor_apply_kernelINS1_18TensorListMetadataILi2EEENS1_27BinaryOpScalarTensorFunctorIiLi2ELi1ELi1EEEJSt7dividesIiEPiiEEEvT_T0_DpT1_)
        /*0a7c*/ 	.word	0x00000000


	//----- nvinfo : EIATTR_MIN_STACK_SIZE
	.align		4
.L_475:
        /*0a80*/ 	.byte	0x04, 0x12
        /*0a82*/ 	.short	(.L_477 - .L_476)
	.align		4
.L_476:
        /*0a84*/ 	.word	index@(_ZN2at6native63_GLOBAL__N__862fb238_30_ForeachBinaryOpScalarTensor_cu_64fe0ca525multi_tensor_apply_kernelINS1_18TensorListMetadataILi2EEENS1_27BinaryOpScalarTensorFunctorIaLi2ELi1ELi1EEEJSt7dividesIaEPaaEEEvT_T0_DpT1_)
        /*0a88*/ 	.word	0x00000000


	//----- nvinfo : EIATTR_MIN_STACK_SIZE
	.align		4
.L_477:
        /*0a8c*/ 	.byte	0x04, 0x12
        /*0a8e*/ 	.short	(.L_479 - .L_478)
	.align		4
.L_478:
        /*0a90*/ 	.word	index@(_ZN2at6native63_GLOBAL__N__862fb238_30_ForeachBinaryOpScalarTensor_cu_64fe0ca525multi_tensor_apply_kernelINS1_18TensorListMetadataILi2EEENS1_27BinaryOpScalarTensorFunctorIhLi2ELi1ELi1EEEJSt7dividesIhEPhhEEEvT_T0_DpT1_)
        /*0a94*/ 	.word	0x00000000


	//----- nvinfo : EIATTR_MIN_STACK_SIZE
	.align		4
.L_479:
        /*0a98*/ 	.byte	0x04, 0x12
        /*0a9a*/ 	.short	(.L_481 - .L_480)
	.align		4
.L_480:
        /*0a9c*/ 	.word	index@(_ZN2at6native63_GLOBAL__N__862fb238_30_ForeachBinaryOpScalarTensor_cu_64fe0ca525multi_tensor_apply_kernelINS1_18TensorListMetadataILi1EEENS1_27BinaryOpScalarTensorFunctorIN3c108BFloat16ELi1ELi1ELi0EEEJSt7dividesIfEPS7_fEEEvT_T0_DpT1_)
        /*0aa0*/ 	.word	0x00000000


	//----- nvinfo : EIATTR_MIN_STACK_SIZE
	.align		4
.L_481:
        /*0aa4*/ 	.byte	0x04, 0x12
        /*0aa6*/ 	.short	(.L_483 - .L_482)
	.align		4
.L_482:
        /*0aa8*/ 	.word	index@(_ZN2at6native63_GLOBAL__N__862fb238_30_ForeachBinaryOpScalarTensor_cu_64fe0ca525multi_tensor_apply_kernelINS1_18TensorListMetadataILi1EEENS1_27BinaryOpScalarTensorFunctorIN3c104HalfELi1ELi1ELi0EEEJSt7dividesIfEPS7_fEEEvT_T0_DpT1_)
        /*0aac*/ 	.word	0x00000000


	//----- nvinfo : EIATTR_MIN_STACK_SIZE
	.align		4
.L_483:
        /*0ab0*/ 	.byte	0x04, 0x12
        /*0ab2*/ 	.short	(.L_485 - .L_484)
	.align		4
.L_484:
        /*0ab4*/ 	.word	index@(_ZN2at6native63_GLOBAL__N__862fb238_30_ForeachBinaryOpScalarTensor_cu_64fe0ca525multi_tensor_apply_kernelINS1_18TensorListMetadataILi1EEENS1_27BinaryOpScalarTensorFunctorIbLi1ELi1ELi0EEEJSt7dividesIbEPbbEEEvT_T0_DpT1_)
        /*0ab8*/ 	.word	0x00000000


	//----- nvinfo : EIATTR_MIN_STACK_SIZE
	.align		4
.L_485:
        /*0abc*/ 	.byte	0x04, 0x12
        /*0abe*/ 	.short	(.L_487 - .L_486)
	.align		4
.L_486:
        /*0ac0*/ 	.word	index@(_ZN2at6native63_GLOBAL__N__862fb238_30_ForeachBinaryOpScalarTensor_cu_64fe0ca525multi_tensor_apply_kernelINS1_18TensorListMetadataILi1EEENS1_27BinaryOpScalarTensorFunctorIN3c107complexIfEELi1ELi1ELi0EEEJSt7dividesIS8_EPS8_S8_EEEvT_T0_DpT1_)
        /*0ac4*/ 	.word	0x00000000


	//----- nvinfo : EIATTR_MIN_STACK_SIZE
	.align		4
.L_487:
        /*0ac8*/ 	.byte	0x04, 0x12
        /*0aca*/ 	.short	(.L_489 - .L_488)
	.align		4
.L_488:
        /*0acc*/ 	.word	index@(_ZN2at6native63_GLOBAL__N__862fb238_30_ForeachBinaryOpScalarTensor_cu_64fe0ca525multi_tensor_apply_kernelINS1_18TensorListMetadataILi1EEENS1_27BinaryOpScalarTensorFunctorIN3c107complexIdEELi1ELi1ELi0EEEJSt7dividesIS8_EPS8_S8_EEEvT_T0_DpT1_)
        /*0ad0*/ 	.word	0x00000000


	//----- nvinfo : EIATTR_MIN_STACK_SIZE
	.align		4
.L_489:
        /*0ad4*/ 	.byte	0x04, 0x12
        /*0ad6*/ 	.short	(.L_491 - .L_490)
	.align		4
.L_490:
        /*0ad8*/ 	.word	index@(_ZN2at6native63_GLOBAL__N__862fb238_30_ForeachBinaryOpScalarTensor_cu_64fe0ca525multi_tensor_apply_kernelINS1_18TensorListMetadataILi1EEENS1_27BinaryOpScalarTensorFunctorIfLi1ELi1ELi0EEEJSt7dividesIfEPffEEEvT_T0_DpT1_)
        /*0adc*/ 	.word	0x00000000


	//----- nvinfo : EIATTR_MIN_STACK_SIZE
	.align		4
.L_491:
        /*0ae0*/ 	.byte	0x04, 0x12
        /*0ae2*/ 	.short	(.L_493 - .L_492)
	.align		4
.L_492:
        /*0ae4*/ 	.word	index@(_ZN2at6native63_GLOBAL__N__862fb238_30_ForeachBinaryOpScalarTensor_cu_64fe0ca525multi_tensor_apply_kernelINS1_18TensorListMetadataILi1EEENS1_27BinaryOpScalarTensorFunctorIdLi1ELi1ELi0EEEJSt7dividesIdEPddEEEvT_T0_DpT1_)
        /*0ae8*/ 	.word	0x00000000


	//----- nvinfo : EIATTR_MIN_STACK_SIZE
	.align		4
.L_493:
        /*0aec*/ 	.byte	0x04, 0x12
        /*0aee*/ 	.short	(.L_495 - .L_494)
	.align		4
.L_494:
        /*0af0*/ 	.word	index@(_ZN2at6native63_GLOBAL__N__862fb238_30_ForeachBinaryOpScalarTensor_cu_64fe0ca525multi_tensor_apply_kernelINS1_18TensorListMetadataILi1EEENS1_27BinaryOpScalarTensorFunctorIsLi1ELi1ELi0EEEJSt7dividesIsEPssEEEvT_T0_DpT1_)
        /*0af4*/ 	.word	0x00000000


	//----- nvinfo : EIATTR_MIN_STACK_SIZE
	.align		4
.L_495:
        /*0af8*/ 	.byte	0x04, 0x12
        /*0afa*/ 	.short	(.L_497 - .L_496)
	.align		4
.L_496:
        /*0afc*/ 	.word	index@(_ZN2at6native63_GLOBAL__N__862fb238_30_ForeachBinaryOpScalarTensor_cu_64fe0ca525multi_tensor_apply_kernelINS1_18TensorListMetadataILi1EEENS1_27BinaryOpScalarTensorFunctorIlLi1ELi1ELi0EEEJSt7dividesIlEPllEEEvT_T0_DpT1_)
        /*0b00*/ 	.word	0x00000008


	//----- nvinfo : EIATTR_MIN_STACK_SIZE
	.align		4
.L_497:
        /*0b04*/ 	.byte	0x04, 0x12
        /*0b06*/ 	.short	(.L_499 - .L_498)
	.align		4
.L_498:
        /*0b08*/ 	.word	index@(_ZN2at6native63_GLOBAL__N__862fb238_30_ForeachBinaryOpScalarTensor_cu_64fe0ca525multi_tensor_apply_kernelINS1_18TensorListMetadataILi1EEENS1_27BinaryOpScalarTensorFunctorIiLi1ELi1ELi0EEEJSt7dividesIiEPiiEEEvT_T0_DpT1_)
        /*0b0c*/ 	.word	0x00000000


	//----- nvinfo : EIATTR_MIN_STACK_SIZE
	.align		4
.L_499:
        /*0b10*/ 	.byte	0x04, 0x12
        /*0b12*/ 	.short	(.L_501 - .L_500)
	.align		4
.L_500:
        /*0b14*/ 	.word	index@(_ZN2at6native63_GLOBAL__N__862fb238_30_ForeachBinaryOpScalarTensor_cu_64fe0ca525multi_tensor_apply_kernelINS1_18TensorListMetadataILi1EEENS1_27BinaryOpScalarTensorFunctorIaLi1ELi1ELi0EEEJSt7dividesIaEPaaEEEvT_T0_DpT1_)
        /*0b18*/ 	.word	0x00000000


	//----- nvinfo : EIATTR_MIN_STACK_SIZE
	.align		4
.L_501:
        /*0b1c*/ 	.byte	0x04, 0x12
        /*0b1e*/ 	.short	(.L_503 - .L_502)
	.align		4
.L_502:
        /*0b20*/ 	.word	index@(_ZN2at6native63_GLOBAL__N__862fb238_30_ForeachBinaryOpScalarTensor_cu_64fe0ca525multi_tensor_apply_kernelINS1_18TensorListMetadataILi1EEENS1_27BinaryOpScalarTensorFunctorIhLi1ELi1ELi0EEEJSt7dividesIhEPhhEEEvT_T0_DpT1_)
        /*0b24*/ 	.word	0x00000000


	//----- nvinfo : EIATTR_MIN_STACK_SIZE
	.align		4
.L_503:
        /*0b28*/ 	.byte	0x04, 0x12
        /*0b2a*/ 	.short	(.L_505 - .L_504)
	.align		4
.L_504:
        /*0b2c*/ 	.word	index@(_ZN2at6native63_GLOBAL__N__862fb238_30_ForeachBinaryOpScalarTensor_cu_64fe0ca525multi_tensor_apply_kernelINS1_18TensorListMetadataILi2EEENS1_27BinaryOpScalarTensorFunctorIN3c108BFloat16ELi2ELi1ELi1EEEJSt10multipliesIfEPS7_fEEEvT_T0_DpT1_)
        /*0b30*/ 	.word	0x00000000


	//----- nvinfo : EIATTR_MIN_STACK_SIZE
	.align		4
.L_505:
        /*0b34*/ 	.byte	0x04, 0x12
        /*0b36*/ 	.short	(.L_507 - .L_506)
	.align		4
.L_506:
        /*0b38*/ 	.word	index@(_ZN2at6native63_GLOBAL__N__862fb238_30_ForeachBinaryOpScalarTensor_cu_64fe0ca525multi_tensor_apply_kernelINS1_18TensorListMetadataILi2EEENS1_27BinaryOpScalarTensorFunctorIN3c104HalfELi2ELi1ELi1EEEJSt10multipliesIfEPS7_fEEEvT_T0_DpT1_)
        /*0b3c*/ 	.word	0x00000000


	//----- nvinfo : EIATTR_MIN_STACK_SIZE
	.align		4
.L_507:
        /*0b40*/ 	.byte	0x04, 0x12
        /*0b42*/ 	.short	(.L_509 - .L_508)
	.align		4
.L_508:
        /*0b44*/ 	.word	index@(_ZN2at6native63_GLOBAL__N__862fb238_30_ForeachBinaryOpScalarTensor_cu_64fe0ca525multi_tensor_apply_kernelINS1_18TensorListMetadataILi2EEENS1_27BinaryOpScalarTensorFunctorIbLi2ELi1ELi1EEEJSt10multipliesIbEPbbEEEvT_T0_DpT1_)
        /*0b48*/ 	.word	0x00000000


	//----- nvinfo : EIATTR_MIN_STACK_SIZE
	.align		4
.L_509:
        /*0b4c*/ 	.byte	0x04, 0x12
        /*0b4e*/ 	.short	(.L_511 - .L_510)
	.align		4
.L_510:
        /*0b50*/ 	.word	index@(_ZN2at6native63_GLOBAL__N__862fb238_30_ForeachBinaryOpScalarTensor_cu_64fe0ca525multi_tensor_apply_kernelINS1_18TensorListMetadataILi2EEENS1_27BinaryOpScalarTensorFunctorIN3c107complexIfEELi2ELi1ELi1EEEJSt10multipliesIS8_EPS8_S8_EEEvT_T0_DpT1_)
        /*0b54*/ 	.word	0x00000000


	//----- nvinfo : EIATTR_MIN_STACK_SIZE
	.align		4
.L_511:
        /*0b58*/ 	.byte	0x04, 0x12
        /*0b5a*/ 	.short	(.L_513 - .L_512)
	.align		4
.L_512:
        /*0b5c*/ 	.word	index@(_ZN2at6native63_GLOBAL__N__862fb238_30_ForeachBinaryOpScalarTensor_cu_64fe0ca525multi_tensor_apply_kernelINS1_18TensorListMetadataILi2EEENS1_27BinaryOpScalarTensorFunctorIN3c107complexIdEELi2ELi1ELi1EEEJSt10multipliesIS8_EPS8_S8_EEEvT_T0_DpT1_)
        /*0b60*/ 	.word	0x00000000


	//----- nvinfo : EIATTR_MIN_STACK_SIZE
	.align		4
.L_513:
        /*0b64*/ 	.byte	0x04, 0x12
        /*0b66*/ 	.short	(.L_515 - .L_514)
	.align		4
.L_514:
        /*0b68*/ 	.word	index@(_ZN2at6native63_GLOBAL__N__862fb238_30_ForeachBinaryOpScalarTensor_cu_64fe0ca525multi_tensor_apply_kernelINS1_18TensorListMetadataILi2EEENS1_27BinaryOpScalarTensorFunctorIfLi2ELi1ELi1EEEJSt10multipliesIfEPffEEEvT_T0_DpT1_)
        /*0b6c*/ 	.word	0x00000000


	//----- nvinfo : EIATTR_MIN_STACK_SIZE
	.align		4
.L_515:
        /*0b70*/ 	.byte	0x04, 0x12
        /*0b72*/ 	.short	(.L_517 - .L_516)
	.align		4
.L_516:
        /*0b74*/ 	.word	index@(_ZN2at6native63_GLOBAL__N__862fb238_30_ForeachBinaryOpScalarTensor_cu_64fe0ca525multi_tensor_apply_kernelINS1_18TensorListMetadataILi2EEENS1_27BinaryOpScalarTensorFunctorIdLi2ELi1ELi1EEEJSt10multipliesIdEPddEEEvT_T0_DpT1_)
        /*0b78*/ 	.word	0x00000000


	//----- nvinfo : EIATTR_MIN_STACK_SIZE
	.align		4
.L_517:
        /*0b7c*/ 	.byte	0x04, 0x12
        /*0b7e*/ 	.short	(.L_519 - .L_518)
	.align		4
.L_518:
        /*0b80*/ 	.word	index@(_ZN2at6native63_GLOBAL__N__862fb238_30_ForeachBinaryOpScalarTensor_cu_64fe0ca525multi_tensor_apply_kernelINS1_18TensorListMetadataILi2EEENS1_27BinaryOpScalarTensorFunctorIsLi2ELi1ELi1EEEJSt10multipliesIsEPssEEEvT_T0_DpT1_)
        /*0b84*/ 	.word	0x00000000


	//----- nvinfo : EIATTR_MIN_STACK_SIZE
	.align		4
.L_519:
        /*0b88*/ 	.byte	0x04, 0x12
        /*0b8a*/ 	.short	(.L_521 - .L_520)
	.align		4
.L_520:
        /*0b8c*/ 	.word	index@(_ZN2at6native63_GLOBAL__N__862fb238_30_ForeachBinaryOpScalarTensor_cu_64fe0ca525multi_tensor_apply_kernelINS1_18TensorListMetadataILi2EEENS1_27BinaryOpScalarTensorFunctorIlLi2ELi1ELi1EEEJSt10multipliesIlEPllEEEvT_T0_DpT1_)
        /*0b90*/ 	.word	0x00000000


	//----- nvinfo : EIATTR_MIN_STACK_SIZE
	.align		4
.L_521:
        /*0b94*/ 	.byte	0x04, 0x12
        /*0b96*/ 	.short	(.L_523 - .L_522)
	.align		4
.L_522:
        /*0b98*/ 	.word	index@(_ZN2at6native63_GLOBAL__N__862fb238_30_ForeachBinaryOpScalarTensor_cu_64fe0ca525multi_tensor_apply_kernelINS1_18TensorListMetadataILi2EEENS1_27BinaryOpScalarTensorFunctorIiLi2ELi1ELi1EEEJSt10multipliesIiEPiiEEEvT_T0_DpT1_)
        /*0b9c*/ 	.word	0x00000000


	//----- nvinfo : EIATTR_MIN_STACK_SIZE
	.align		4
.L_523:
        /*0ba0*/ 	.byte	0x04, 0x12
        /*0ba2*/ 	.short	(.L_525 - .L_524)
	.align		4
.L_524:
        /*0ba4*/ 	.word	index@(_ZN2at6native63_GLOBAL__N__862fb238_30_ForeachBinaryOpScalarTensor_cu_64fe0ca525multi_tensor_apply_kernelINS1_18TensorListMetadataILi2EEENS1_27BinaryOpScalarTensorFunctorIaLi2ELi1ELi1EEEJSt10multipliesIaEPaaEEEvT_T0_DpT1_)
        /*0ba8*/ 	.word	0x00000000


	//----- nvinfo : EIATTR_MIN_STACK_SIZE
	.align		4
.L_525:
        /*0bac*/ 	.byte	0x04, 0x12
        /*0bae*/ 	.short	(.L_527 - .L_526)
	.align		4
.L_526:
        /*0bb0*/ 	.word	index@(_ZN2at6native63_GLOBAL__N__862fb238_30_ForeachBinaryOpScalarTensor_cu_64fe0ca525multi_tensor_apply_kernelINS1_18TensorListMetadataILi2EEENS1_27BinaryOpScalarTensorFunctorIhLi2ELi1ELi1EEEJSt10multipliesIhEPhhEEEvT_T0_DpT1_)
        /*0bb4*/ 	.word	0x00000000


	//----- nvinfo : EIATTR_MIN_STACK_SIZE
	.align		4
.L_527:
        /*0bb8*/ 	.byte	0x04, 0x12
        /*0bba*/ 	.short	(.L_529 - .L_528)
	.align		4
.L_528:
        /*0bbc*/ 	.word	index@(_ZN2at6native63_GLOBAL__N__862fb238_30_ForeachBinaryOpScalarTensor_cu_64fe0ca525multi_tensor_apply_kernelINS1_18TensorListMetadataILi1EEENS1_27BinaryOpScalarTensorFunctorIN3c108BFloat16ELi1ELi1ELi0EEEJSt10multipliesIfEPS7_fEEEvT_T0_DpT1_)
        /*0bc0*/ 	.word	0x00000000


	//----- nvinfo : EIATTR_MIN_STACK_SIZE
	.align		4
.L_529:
        /*0bc4*/ 	.byte	0x04, 0x12
        /*0bc6*/ 	.short	(.L_531 - .L_530)
	.align		4
.L_530:
        /*0bc8*/ 	.word	index@(_ZN2at6native63_GLOBAL__N__862fb238_30_ForeachBinaryOpScalarTensor_cu_64fe0ca525multi_tensor_apply_kernelINS1_18TensorListMetadataILi1EEENS1_27BinaryOpScalarTensorFunctorIN3c104HalfELi1ELi1ELi0EEEJSt10multipliesIfEPS7_fEEEvT_T0_DpT1_)
        /*0bcc*/ 	.word	0x00000000


	//----- nvinfo : EIATTR_MIN_STACK_SIZE
	.align		4
.L_531:
        /*0bd0*/ 	.byte	0x04, 0x12
        /*0bd2*/ 	.short	(.L_533 - .L_532)
	.align		4
.L_532:
        /*0bd4*/ 	.word	index@(_ZN2at6native63_GLOBAL__N__862fb238_30_ForeachBinaryOpScalarTensor_cu_64fe0ca525multi_tensor_apply_kernelINS1_18TensorListMetadataILi1EEENS1_27BinaryOpScalarTensorFunctorIbLi1ELi1ELi0EEEJSt10multipliesIbEPbbEEEvT_T0_DpT1_)
        /*0bd8*/ 	.word	0x00000000


	//----- nvinfo : EIATTR_MIN_STACK_SIZE
	.align		4
.L_533:
        /*0bdc*/ 	.byte	0x04, 0x12
        /*0bde*/ 	.short	(.L_535 - .L_534)
	.align		4
.L_534:
        /*0be0*/ 	.word	index@(_ZN2at6native63_GLOBAL__N__862fb238_30_ForeachBinaryOpScalarTensor_cu_64fe0ca525multi_tensor_apply_kernelINS1_18TensorListMetadataILi1EEENS1_27BinaryOpScalarTensorFunctorIN3c107complexIfEELi1ELi1ELi0EEEJSt10multipliesIS8_EPS8_S8_EEEvT_T0_DpT1_)
        /*0be4*/ 	.word	0x00000000


	//----- nvinfo : EIATTR_MIN_STACK_SIZE
	.align		4
.L_535:
        /*0be8*/ 	.byte	0x04, 0x12
        /*0bea*/ 	.short	(.L_537 - .L_536)
	.align		4
.L_536:
        /*0bec*/ 	.word	index@(_ZN2at6native63_GLOBAL__N__862fb238_30_ForeachBinaryOpScalarTensor_cu_64fe0ca525multi_tensor_apply_kernelINS1_18TensorListMetadataILi1EEENS1_27BinaryOpScalarTensorFunctorIN3c107complexIdEELi1ELi1ELi0EEEJSt10multipliesIS8_EPS8_S8_EEEvT_T0_DpT1_)
        /*0bf0*/ 	.word	0x00000000


	//----- nvinfo : EIATTR_MIN_STACK_SIZE
	.align		4
.L_537:
        /*0bf4*/ 	.byte	0x04, 0x12
        /*0bf6*/ 	.short	(.L_539 - .L_538)
	.align		4
.L_538:
        /*0bf8*/ 	.word	index@(_ZN2at6native63_GLOBAL__N__862fb238_30_ForeachBinaryOpScalarTensor_cu_64fe0ca525multi_tensor_apply_kernelINS1_18TensorListMetadataILi1EEENS1_27BinaryOpScalarTensorFunctorIfLi1ELi1ELi0EEEJSt10multipliesIfEPffEEEvT_T0_DpT1_)
        /*0bfc*/ 	.word	0x00000000


	//----- nvinfo : EIATTR_MIN_STACK_SIZE
	.align		4
.L_539:
        /*0c00*/ 	.byte	0x04, 0x12
        /*0c02*/ 	.short	(.L_541 - .L_540)
	.align		4
.L_540:
        /*0c04*/ 	.word	index@(_ZN2at6native63_GLOBAL__N__862fb238_30_ForeachBinaryOpScalarTensor_cu_64fe0ca525multi_tensor_apply_kernelINS1_18TensorListMetadataILi1EEENS1_27BinaryOpScalarTensorFunctorIdLi1ELi1ELi0EEEJSt10multipliesIdEPddEEEvT_T0_DpT1_)
        /*0c08*/ 	.word	0x00000000


	//----- nvinfo : EIATTR_MIN_STACK_SIZE
	.align		4
.L_541:
        /*0c0c*/ 	.byte	0x04, 0x12
        /*0c0e*/ 	.short	(.L_543 - .L_542)
	.align		4
.L_542:
        /*0c10*/ 	.word	index@(_ZN2at6native63_GLOBAL__N__862fb238_30_ForeachBinaryOpScalarTensor_cu_64fe0ca525multi_tensor_apply_kernelINS1_18TensorListMetadataILi1EEENS1_27BinaryOpScalarTensorFunctorIsLi1ELi1ELi0EEEJSt10multipliesIsEPssEEEvT_T0_DpT1_)
        /*0c14*/ 	.word	0x00000000


	//----- nvinfo : EIATTR_MIN_STACK_SIZE
	.align		4
.L_543:
        /*0c18*/ 	.byte	0x04, 0x12
        /*0c1a*/ 	.short	(.L_545 - .L_544)
	.align		4
.L_544:
        /*0c1c*/ 	.word	index@(_ZN2at6native63_GLOBAL__N__862fb238_30_ForeachBinaryOpScalarTensor_cu_64fe0ca525multi_tensor_apply_kernelINS1_18TensorListMetadataILi1EEENS1_27BinaryOpScalarTensorFunctorIlLi1ELi1ELi0EEEJSt10multipliesIlEPllEEEvT_T0_DpT1_)
        /*0c20*/ 	.word	0x00000000


	//----- nvinfo : EIATTR_MIN_STACK_SIZE
	.align		4
.L_545:
        /*0c24*/ 	.byte	0x04, 0x12
        /*0c26*/ 	.short	(.L_547 - .L_546)
	.align		4
.L_546:
        /*0c28*/ 	.word	index@(_ZN2at6native63_GLOBAL__N__862fb238_30_ForeachBinaryOpScalarTensor_cu_64fe0ca525multi_tensor_apply_kernelINS1_18TensorListMetadataILi1EEENS1_27BinaryOpScalarTensorFunctorIiLi1ELi1ELi0EEEJSt10multipliesIiEPiiEEEvT_T0_DpT1_)
        /*0c2c*/ 	.word	0x00000000


	//----- nvinfo : EIATTR_MIN_STACK_SIZE
	.align		4
.L_547:
        /*0c30*/ 	.byte	0x04, 0x12
        /*0c32*/ 	.short	(.L_549 - .L_548)
	.align		4
.L_548:
        /*0c34*/ 	.word	index@(_ZN2at6native63_GLOBAL__N__862fb238_30_ForeachBinaryOpScalarTensor_cu_64fe0ca525multi_tensor_apply_kernelINS1_18TensorListMetadataILi1EEENS1_27BinaryOpScalarTensorFunctorIaLi1ELi1ELi0EEEJSt10multipliesIaEPaaEEEvT_T0_DpT1_)
        /*0c38*/ 	.word	0x00000000


	//----- nvinfo : EIATTR_MIN_STACK_SIZE
	.align		4
.L_549:
        /*0c3c*/ 	.byte	0x04, 0x12
        /*0c3e*/ 	.short	(.L_551 - .L_550)
	.align		4
.L_550:
        /*0c40*/ 	.word	index@(_ZN2at6native63_GLOBAL__N__862fb238_30_ForeachBinaryOpScalarTensor_cu_64fe0ca525multi_tensor_apply_kernelINS1_18TensorListMetadataILi1EEENS1_27BinaryOpScalarTensorFunctorIhLi1ELi1ELi0EEEJSt10multipliesIhEPhhEEEvT_T0_DpT1_)
        /*0c44*/ 	.word	0x00000000


	//----- nvinfo : EIATTR_MIN_STACK_SIZE
	.align		4
.L_551:
        /*0c48*/ 	.byte	0x04, 0x12
        /*0c4a*/ 	.short	(.L_553 - .L_552)
	.align		4
.L_552:
        /*0c4c*/ 	.word	index@(_ZN2at6native63_GLOBAL__N__862fb238_30_ForeachBinaryOpScalarTensor_cu_64fe0ca525multi_tensor_apply_kernelINS1_18TensorListMetadataILi2EEENS1_27BinaryOpScalarTensorFunctorIN3c108BFloat16ELi2ELi1ELi1EEEJSt4plusIfEPS7_fEEEvT_T0_DpT1_)
        /*0c50*/ 	.word	0x00000000


	//----- nvinfo : EIATTR_MIN_STACK_SIZE
	.align		4
.L_553:
        /*0c54*/ 	.byte	0x04, 0x12
        /*0c56*/ 	.short	(.L_555 - .L_554)
	.align		4
.L_554:
        /*0c58*/ 	.word	index@(_ZN2at6native63_GLOBAL__N__862fb238_30_ForeachBinaryOpScalarTensor_cu_64fe0ca525multi_tensor_apply_kernelINS1_18TensorListMetadataILi2EEENS1_27BinaryOpScalarTensorFunctorIN3c104HalfELi2ELi1ELi1EEEJSt4plusIfEPS7_fEEEvT_T0_DpT1_)
        /*0c5c*/ 	.word	0x00000000


	//----- nvinfo : EIATTR_MIN_STACK_SIZE
	.align		4
.L_555:
        /*0c60*/ 	.byte	0x04, 0x12
        /*0c62*/ 	.short	(.L_557 - .L_556)
	.align		4
.L_556:
        /*0c64*/ 	.word	index@(_ZN2at6native63_GLOBAL__N__862fb238_30_ForeachBinaryOpScalarTensor_cu_64fe0ca525multi_tensor_apply_kernelINS1_18TensorListMetadataILi2EEENS1_27BinaryOpScalarTensorFunctorIbLi2ELi1ELi1EEEJSt4plusIbEPbbEEEvT_T0_DpT1_)
        /*0c68*/ 	.word	0x00000000


	//----- nvinfo : EIATTR_MIN_STACK_SIZE
	.align		4
.L_557:
        /*0c6c*/ 	.byte	0x04, 0x12
        /*0c6e*/ 	.short	(.L_559 - .L_558)
	.align		4
.L_558:
        /*0c70*/ 	.word	index@(_ZN2at6native63_GLOBAL__N__862fb238_30_ForeachBinaryOpScalarTensor_cu_64fe0ca525multi_tensor_apply_kernelINS1_18TensorListMetadataILi2EEENS1_27BinaryOpScalarTensorFunctorIN3c107complexIfEELi2ELi1ELi1EEEJSt4plusIS8_EPS8_S8_EEEvT_T0_DpT1_)
        /*0c74*/ 	.word	0x00000000


	//----- nvinfo : EIATTR_MIN_STACK_SIZE
	.align		4
.L_559:
        /*0c78*/ 	.byte	0x04, 0x12
        /*0c7a*/ 	.short	(.L_561 - .L_560)
	.align		4
.L_560:
        /*0c7c*/ 	.word	index@(_ZN2at6native63_GLOBAL__N__862fb238_30_ForeachBinaryOpScalarTensor_cu_64fe0ca525multi_tensor_apply_kernelINS1_18TensorListMetadataILi2EEENS1_27BinaryOpScalarTensorFunctorIN3c107complexIdEELi2ELi1ELi1EEEJSt4plusIS8_EPS8_S8_EEEvT_T0_DpT1_)
        /*0c80*/ 	.word	0x00000000


	//----- nvinfo : EIATTR_MIN_STACK_SIZE
	.align		4
.L_561:
        /*0c84*/ 	.byte	0x04, 0x12
        /*0c86*/ 	.short	(.L_563 - .L_562)
	.align		4
.L_562:
        /*0c88*/ 	.word	index@(_ZN2at6native63_GLOBAL__N__862fb238_30_ForeachBinaryOpScalarTensor_cu_64fe0ca525multi_tensor_apply_kernelINS1_18TensorListMetadataILi2EEENS1_27BinaryOpScalarTensorFunctorIfLi2ELi1ELi1EEEJSt4plusIfEPffEEEvT_T0_DpT1_)
        /*0c8c*/ 	.word	0x00000000


	//----- nvinfo : EIATTR_MIN_STACK_SIZE
	.align		4
.L_563:
        /*0c90*/ 	.byte	0x04, 0x12
        /*0c92*/ 	.short	(.L_565 - .L_564)
	.align		4
.L_564:
        /*0c94*/ 	.word	index@(_ZN2at6native63_GLOBAL__N__862fb238_30_ForeachBinaryOpScalarTensor_cu_64fe0ca525multi_tensor_apply_kernelINS1_18TensorListMetadataILi2EEENS1_27BinaryOpScalarTensorFunctorIdLi2ELi1ELi1EEEJSt4plusIdEPddEEEvT_T0_DpT1_)
        /*0c98*/ 	.word	0x00000000


	//----- nvinfo : EIATTR_MIN_STACK_SIZE
	.align		4
.L_565:
        /*0c9c*/ 	.byte	0x04, 0x12
        /*0c9e*/ 	.short	(.L_567 - .L_566)
	.align		4
.L_566:
        /*0ca0*/ 	.word	index@(_ZN2at6native63_GLOBAL__N__862fb238_30_ForeachBinaryOpScalarTensor_cu_64fe0ca525multi_tensor_apply_kernelINS1_18TensorListMetadataILi2EEENS1_27BinaryOpScalarTensorFunctorIsLi2ELi1ELi1EEEJSt4plusIsEPssEEEvT_T0_DpT1_)
        /*0ca4*/ 	.word	0x00000000


	//----- nvinfo : EIATTR_MIN_STACK_SIZE
	.align		4
.L_567:
        /*0ca8*/ 	.byte	0x04, 0x12
        /*0caa*/ 	.short	(.L_569 - .L_568)
	.align		4
.L_568:
        /*0cac*/ 	.word	index@(_ZN2at6native63_GLOBAL__N__862fb238_30_ForeachBinaryOpScalarTensor_cu_64fe0ca525multi_tensor_apply_kernelINS1_18TensorListMetadataILi2EEENS1_27BinaryOpScalarTensorFunctorIlLi2ELi1ELi1EEEJSt4plusIlEPllEEEvT_T0_DpT1_)
        /*0cb0*/ 	.word	0x00000000


	//----- nvinfo : EIATTR_MIN_STACK_SIZE
	.align		4
.L_569:
        /*0cb4*/ 	.byte	0x04, 0x12
        /*0cb6*/ 	.short	(.L_571 - .L_570)
	.align		4
.L_570:
        /*0cb8*/ 	.word	index@(_ZN2at6native63_GLOBAL__N__862fb238_30_ForeachBinaryOpScalarTensor_cu_64fe0ca525multi_tensor_apply_kernelINS1_18TensorListMetadataILi2EEENS1_27BinaryOpScalarTensorFunctorIiLi2ELi1ELi1EEEJSt4plusIiEPiiEEEvT_T0_DpT1_)
        /*0cbc*/ 	.word	0x00000000


	//----- nvinfo : EIATTR_MIN_STACK_SIZE
	.align		4
.L_571:
        /*0cc0*/ 	.byte	0x04, 0x12
        /*0cc2*/ 	.short	(.L_573 - .L_572)
	.align		4
.L_572:
        /*0cc4*/ 	.word	index@(_ZN2at6native63_GLOBAL__N__862fb238_30_ForeachBinaryOpScalarTensor_cu_64fe0ca525multi_tensor_apply_kernelINS1_18TensorListMetadataILi2EEENS1_27BinaryOpScalarTensorFunctorIaLi2ELi1ELi1EEEJSt4plusIaEPaaEEEvT_T0_DpT1_)
        /*0cc8*/ 	.word	0x00000000


	//----- nvinfo : EIATTR_MIN_STACK_SIZE
	.align		4
.L_573:
        /*0ccc*/ 	.byte	0x04, 0x12
        /*0cce*/ 	.short	(.L_575 - .L_574)
	.align		4
.L_574:
        /*0cd0*/ 	.word	index@(_ZN2at6native63_GLOBAL__N__862fb238_30_ForeachBinaryOpScalarTensor_cu_64fe0ca525multi_tensor_apply_kernelINS1_18TensorListMetadataILi2EEENS1_27BinaryOpScalarTensorFunctorIhLi2ELi1ELi1EEEJSt4plusIhEPhhEEEvT_T0_DpT1_)
        /*0cd4*/ 	.word	0x00000000


	//----- nvinfo : EIATTR_MIN_STACK_SIZE
	.align		4
.L_575:
        /*0cd8*/ 	.byte	0x04, 0x12
        /*0cda*/ 	.short	(.L_577 - .L_576)
	.align		4
.L_576:
        /*0cdc*/ 	.word	index@(_ZN2at6native63_GLOBAL__N__862fb238_30_ForeachBinaryOpScalarTensor_cu_64fe0ca525multi_tensor_apply_kernelINS1_18TensorListMetadataILi1EEENS1_27BinaryOpScalarTensorFunctorIN3c108BFloat16ELi1ELi1ELi0EEEJSt4plusIfEPS7_fEEEvT_T0_DpT1_)
        /*0ce0*/ 	.word	0x00000000


	//----- nvinfo : EIATTR_MIN_STACK_SIZE
	.align		4
.L_577:
        /*0ce4*/ 	.byte	0x04, 0x12
        /*0ce6*/ 	.short	(.L_579 - .L_578)
	.align		4
.L_578:
        /*0ce8*/ 	.word	index@(_ZN2at6native63_GLOBAL__N__862fb238_30_ForeachBinaryOpScalarTensor_cu_64fe0ca525multi_tensor_apply_kernelINS1_18TensorListMetadataILi1EEENS1_27BinaryOpScalarTensorFunctorIN3c104HalfELi1ELi1ELi0EEEJSt4plusIfEPS7_fEEEvT_T0_DpT1_)
        /*0cec*/ 	.word	0x00000000


	//----- nvinfo : EIATTR_MIN_STACK_SIZE
	.align		4
.L_579:
        /*0cf0*/ 	.byte	0x04, 0x12
        /*0cf2*/ 	.short	(.L_581 - .L_580)
	.align		4
.L_580:
        /*0cf4*/ 	.word	index@(_ZN2at6native63_GLOBAL__N__862fb238_30_ForeachBinaryOpScalarTensor_cu_64fe0ca525multi_tensor_apply_kernelINS1_18TensorListMetadataILi1EEENS1_27BinaryOpScalarTensorFunctorIbLi1ELi1ELi0EEEJSt4plusIbEPbbEEEvT_T0_DpT1_)
        /*0cf8*/ 	.word	0x00000000


	//----- nvinfo : EIATTR_MIN_STACK_SIZE
	.align		4
.L_581:
        /*0cfc*/ 	.byte	0x04, 0x12
        /*0cfe*/ 	.short	(.L_583 - .L_582)
	.align		4
.L_582:
        /*0d00*/ 	.word	index@(_ZN2at6native63_GLOBAL__N__862fb238_30_ForeachBinaryOpScalarTensor_cu_64fe0ca525multi_tensor_apply_kernelINS1_18TensorListMetadataILi1EEENS1_27BinaryOpScalarTensorFunctorIN3c107complexIfEELi1ELi1ELi0EEEJSt4plusIS8_EPS8_S8_EEEvT_T0_DpT1_)
        /*0d04*/ 	.word	0x00000000


	//----- nvinfo : EIATTR_MIN_STACK_SIZE
	.align		4
.L_583:
        /*0d08*/ 	.byte	0x04, 0x12
        /*0d0a*/ 	.short	(.L_585 - .L_584)
	.align		4
.L_584:
        /*0d0c*/ 	.word	index@(_ZN2at6native63_GLOBAL__N__862fb238_30_ForeachBinaryOpScalarTensor_cu_64fe0ca525multi_tensor_apply_kernelINS1_18TensorListMetadataILi1EEENS1_27BinaryOpScalarTensorFunctorIN3c107complexIdEELi1ELi1ELi0EEEJSt4plusIS8_EPS8_S8_EEEvT_T0_DpT1_)
        /*0d10*/ 	.word	0x00000000


	//----- nvinfo : EIATTR_MIN_STACK_SIZE
	.align		4
.L_585:
        /*0d14*/ 	.byte	0x04, 0x12
        /*0d16*/ 	.short	(.L_587 - .L_586)
	.align		4
.L_586:
        /*0d18*/ 	.word	index@(_ZN2at6native63_GLOBAL__N__862fb238_30_ForeachBinaryOpScalarTensor_cu_64fe0ca525multi_tensor_apply_kernelINS1_18TensorListMetadataILi1EEENS1_27BinaryOpScalarTensorFunctorIfLi1ELi1ELi0EEEJSt4plusIfEPffEEEvT_T0_DpT1_)
        /*0d1c*/ 	.word	0x00000000


	//----- nvinfo : EIATTR_MIN_STACK_SIZE
	.align		4
.L_587:
        /*0d20*/ 	.byte	0x04, 0x12
        /*0d22*/ 	.short	(.L_589 - .L_588)
	.align		4
.L_588:
        /*0d24*/ 	.word	index@(_ZN2at6native63_GLOBAL__N__862fb238_30_ForeachBinaryOpScalarTensor_cu_64fe0ca525multi_tensor_apply_kernelINS1_18TensorListMetadataILi1EEENS1_27BinaryOpScalarTensorFunctorIdLi1ELi1ELi0EEEJSt4plusIdEPddEEEvT_T0_DpT1_)
        /*0d28*/ 	.word	0x00000000


	//----- nvinfo : EIATTR_MIN_STACK_SIZE
	.align		4
.L_589:
        /*0d2c*/ 	.byte	0x04, 0x12
        /*0d2e*/ 	.short	(.L_591 - .L_590)
	.align		4
.L_590:
        /*0d30*/ 	.word	index@(_ZN2at6native63_GLOBAL__N__862fb238_30_ForeachBinaryOpScalarTensor_cu_64fe0ca525multi_tensor_apply_kernelINS1_18TensorListMetadataILi1EEENS1_27BinaryOpScalarTensorFunctorIsLi1ELi1ELi0EEEJSt4plusIsEPssEEEvT_T0_DpT1_)
        /*0d34*/ 	.word	0x00000000


	//----- nvinfo : EIATTR_MIN_STACK_SIZE
	.align		4
.L_591:
        /*0d38*/ 	.byte	0x04, 0x12
        /*0d3a*/ 	.short	(.L_593 - .L_592)
	.align		4
.L_592:
        /*0d3c*/ 	.word	index@(_ZN2at6native63_GLOBAL__N__862fb238_30_ForeachBinaryOpScalarTensor_cu_64fe0ca525multi_tensor_apply_kernelINS1_18TensorListMetadataILi1EEENS1_27BinaryOpScalarTensorFunctorIlLi1ELi1ELi0EEEJSt4plusIlEPllEEEvT_T0_DpT1_)
        /*0d40*/ 	.word	0x00000000


	//----- nvinfo : EIATTR_MIN_STACK_SIZE
	.align		4
.L_593:
        /*0d44*/ 	.byte	0x04, 0x12
        /*0d46*/ 	.short	(.L_595 - .L_594)
	.align		4
.L_594:
        /*0d48*/ 	.word	index@(_ZN2at6native63_GLOBAL__N__862fb238_30_ForeachBinaryOpScalarTensor_cu_64fe0ca525multi_tensor_apply_kernelINS1_18TensorListMetadataILi1EEENS1_27BinaryOpScalarTensorFunctorIiLi1ELi1ELi0EEEJSt4plusIiEPiiEEEvT_T0_DpT1_)
        /*0d4c*/ 	.word	0x00000000


	//----- nvinfo : EIATTR_MIN_STACK_SIZE
	.align		4
.L_595:
        /*0d50*/ 	.byte	0x04, 0x12
        /*0d52*/ 	.short	(.L_597 - .L_596)
	.align		4
.L_596:
        /*0d54*/ 	.word	index@(_ZN2at6native63_GLOBAL__N__862fb238_30_ForeachBinaryOpScalarTensor_cu_64fe0ca525multi_tensor_apply_kernelINS1_18TensorListMetadataILi1EEENS1_27BinaryOpScalarTensorFunctorIaLi1ELi1ELi0EEEJSt4plusIaEPaaEEEvT_T0_DpT1_)
        /*0d58*/ 	.word	0x00000000


	//----- nvinfo : EIATTR_MIN_STACK_SIZE
	.align		4
.L_597:
        /*0d5c*/ 	.byte	0x04, 0x12
        /*0d5e*/ 	.short	(.L_599 - .L_598)
	.align		4
.L_598:
        /*0d60*/ 	.word	index@(_ZN2at6native63_GLOBAL__N__862fb238_30_ForeachBinaryOpScalarTensor_cu_64fe0ca525multi_tensor_apply_kernelINS1_18TensorListMetadataILi1EEENS1_27BinaryOpScalarTensorFunctorIhLi1ELi1ELi0EEEJSt4plusIhEPhhEEEvT_T0_DpT1_)
        /*0d64*/ 	.word	0x00000000
.L_599:


//--------------------- .nv.compat                --------------------------
	.section	.nv.compat,"",@"SHT_CUDA_COMPAT_INFO"
	.align	4
        /*0000*/ 	.byte	0x02, 0x09, 0x01, 0x00, 0x02, 0x02, 0x01, 0x00, 0x02, 0x05, 0x05, 0x00, 0x03, 0x07, 0x01, 0x01
        /*0010*/ 	.byte	0x02, 0x03, 0x00, 0x00, 0x02, 0x06, 0x01, 0x00, 0x04, 0x0b, 0x08, 0x00, 0x00, 0x00, 0x00, 0x00
        /*0020*/ 	.byte	0x00, 0x00, 0x00, 0x00


//--------------------- .nv.info._ZN2at6native63_GLOBAL__N__862fb238_30_ForeachBinaryOpScalarTensor_cu_64fe0ca525multi_tensor_apply_kernelINS1_18TensorListMetadataILi2EEENS1_27BinaryOpScalarTensorFunctorIN3c108BFloat16ELi2ELi1ELi1EEEJSt7dividesIfEPS7_fEEEvT_T0_DpT1_ --------------------------
	.section	.nv.info._ZN2at6native63_GLOBAL__N__862fb238_30_ForeachBinaryOpScalarTensor_cu_64fe0ca525multi_tensor_apply_kernelINS1_18TensorListMetadataILi2EEENS1_27BinaryOpScalarTensorFunctorIN3c108BFloat16ELi2ELi1ELi1EEEJSt7dividesIfEPS7_fEEEvT_T0_DpT1_,"",@"SHT_CUDA_INFO"
	.sectionflags	@""
	.align	4


	//----- nvinfo : EIATTR_CUDA_API_VERSION
	.align		4
        /*0000*/ 	.byte	0x04, 0x37
        /*0002*/ 	.short	(.L_601 - .L_600)
.L_600:
        /*0004*/ 	.word	0x00000082


	//----- nvinfo : EIATTR_KPARAM_INFO
	.align		4
.L_601:
        /*0008*/ 	.byte	0x04, 0x17
        /*000a*/ 	.short	(.L_603 - .L_602)
.L_602:
        /*000c*/ 	.word	0x00000000
        /*0010*/ 	.short	0x0004
        /*0012*/ 	.short	0x0c58
        /*0014*/ 	.byte	0x00, 0xf0, 0x11, 0x00


	//----- nvinfo : EIATTR_KPARAM_INFO
	.align		4
.L_603:
        /*0018*/ 	.byte	0x04, 0x17
        /*001a*/ 	.short	(.L_605 - .L_604)
.L_604:
        /*001c*/ 	.word	0x00000000
        /*0020*/ 	.short	0x0003
        /*0022*/ 	.short	0x0c50
        /*0024*/ 	.byte	0x00, 0xf5, 0x21, 0x00


	//----- nvinfo : EIATTR_KPARAM_INFO
	.align		4
.L_605:
        /*0028*/ 	.byte	0x04, 0x17
        /*002a*/ 	.short	(.L_607 - .L_606)
.L_606:
        /*002c*/ 	.word	0x00000000
        /*0030*/ 	.short	0x0002
        /*0032*/ 	.short	0x0c49
        /*0034*/ 	.byte	0x00, 0xf0, 0x05, 0x00


	//----- nvinfo : EIATTR_KPARAM_INFO
	.align		4
.L_607:
        /*0038*/ 	.byte	0x04, 0x17
        /*003a*/ 	.short	(.L_609 - .L_608)
.L_608:
        /*003c*/ 	.word	0x00000000
        /*0040*/ 	.short	0x0001
        /*0042*/ 	.short	0x0c48
        /*0044*/ 	.byte	0x00, 0xf0, 0x05, 0x00


	//----- nvinfo : EIATTR_KPARAM_INFO
	.align		4
.L_609:
        /*0048*/ 	.byte	0x04, 0x17
        /*004a*/ 	.short	(.L_611 - .L_610)
.L_610:
        /*004c*/ 	.word	0x00000000
        /*0050*/ 	.short	0x0000
        /*0052*/ 	.short	0x0000
        /*0054*/ 	.byte	0x00, 0xf0, 0x21, 0x31


	//----- nvinfo : EIATTR_SPARSE_MMA_MASK
	.align		4
.L_611:
        /*0058*/ 	.byte	0x03, 0x50
        /*005a*/ 	.short	0x0000


	//----- nvinfo : EIATTR_MAXREG_COUNT
	.align		4
        /*005c*/ 	.byte	0x03, 0x1b
        /*005e*/ 	.short	0x0080


	//----- nvinfo : EIATTR_MERCURY_ISA_VERSION
	.align		4
        /*0060*/ 	.byte	0x03, 0x5f
        /*0062*/ 	.short	0x0101


	//----- nvinfo : EIATTR_VRC_CTA_INIT_COUNT
	.align		4
        /*0064*/ 	.byte	0x02, 0x4a
	.zero		1
	.zero		1


	//----- nvinfo : EIATTR_EXIT_INSTR_OFFSETS
	.align		4
        /*0068*/ 	.byte	0x04, 0x1c
        /*006a*/ 	.short	(.L_613 - .L_612)


	//   ....[0]....
.L_612:
        /*006c*/ 	.word	0x00000170


	//   ....[1]....
        /*0070*/ 	.word	0x00000c30


	//   ....[2]....
        /*0074*/ 	.word	0x00000fd0


	//   ....[3]....
        /*0078*/ 	.word	0x00001020


	//   ....[4]....
        /*007c*/ 	.word	0x00001070


	//   ....[5]....
        /*0080*/ 	.word	0x000012d0


	//----- nvinfo : EIATTR_MAX_THREADS
	.align		4
.L_613:
        /*0084*/ 	.byte	0x04, 0x05
        /*0086*/ 	.short	(.L_615 - .L_614)
.L_614:
        /*0088*/ 	.word	0x00000200
        /*008c*/ 	.word	0x00000001
        /*0090*/ 	.word	0x00000001


	//----- nvinfo : EIATTR_CRS_STACK_SIZE
	.align		4
.L_615:
        /*0094*/ 	.byte	0x04, 0x1e
        /*0096*/ 	.short	(.L_617 - .L_616)
.L_616:
        /*0098*/ 	.word	0x00000000


	//----- nvinfo : EIATTR_CBANK_PARAM_SIZE
	.align		4
.L_617:
        /*009c*/ 	.byte	0x03, 0x19
        /*009e*/ 	.short	0x0c5c


	//----- nvinfo : EIATTR_PARAM_CBANK
	.align		4
        /*00a0*/ 	.byte	0x04, 0x0a
        /*00a2*/ 	.short	(.L_619 - .L_618)
	.align		4
.L_618:
        /*00a4*/ 	.word	index@(.nv.constant0._ZN2at6native63_GLOBAL__N__862fb238_30_ForeachBinaryOpScalarTensor_cu_64fe0ca525multi_tensor_apply_kernelINS1_18TensorListMetadataILi2EEENS1_27BinaryOpScalarTensorFunctorIN3c108BFloat16ELi2ELi1ELi1EEEJSt7dividesIfEPS7_fEEEvT_T0_DpT1_)
        /*00a8*/ 	.short	0x0380
        /*00aa*/ 	.short	0x0c5c


	//----- nvinfo : EIATTR_SW_WAR
	.align		4
.L_619:
        /*00ac*/ 	.byte	0x04, 0x36
        /*00ae*/ 	.short	(.L_621 - .L_620)
.L_620:
        /*00b0*/ 	.word	0x00000008
.L_621:


//--------------------- .nv.info._ZN2at6native63_GLOBAL__N__862fb238_30_ForeachBinaryOpScalarTensor_cu_64fe0ca525multi_tensor_apply_kernelINS1_18TensorListMetadataILi2EEENS1_27BinaryOpScalarTensorFunctorIN3c104HalfELi2ELi1ELi1EEEJSt7dividesIfEPS7_fEEEvT_T0_DpT1_ --------------------------
	.section	.nv.info._ZN2at6native63_GLOBAL__N__862fb238_30_ForeachBinaryOpScalarTensor_cu_64fe0ca525multi_tensor_apply_kernelINS1_18TensorListMetadataILi2EEENS1_27BinaryOpScalarTensorFunctorIN3c104HalfELi2ELi1ELi1EEEJSt7dividesIfEPS7_fEEEvT_T0_DpT1_,"",@"SHT_CUDA_INFO"
	.sectionflags	@""
	.align	4


	//----- nvinfo : EIATTR_CUDA_API_VERSION
	.align		4
        /*0000*/ 	.byte	0x04, 0x37
        /*0002*/ 	.short	(.L_623 - .L_622)
.L_622:
        /*0004*/ 	.word	0x00000082


	//----- nvinfo : EIATTR_KPARAM_INFO
	.align		4
.L_623:
        /*0008*/ 	.byte	0x04, 0x17
        /*000a*/ 	.short	(.L_625 - .L_624)
.L_624:
        /*000c*/ 	.word	0x00000000
        /*0010*/ 	.short	0x0004
        /*0012*/ 	.short	0x0c58
        /*0014*/ 	.byte	0x00, 0xf0, 0x11, 0x00


	//----- nvinfo : EIATTR_KPARAM_INFO
	.align		4
.L_625:
        /*0018*/ 	.byte	0x04, 0x17
        /*001a*/ 	.short	(.L_627 - .L_626)
.L_626:
        /*001c*/ 	.word	0x00000000
        /*0020*/ 	.short	0x0003
        /*0022*/ 	.short	0x0c50
        /*0024*/ 	.byte	0x00, 0xf5, 0x21, 0x00


	//----- nvinfo : EIATTR_KPARAM_INFO
	.align		4
.L_627:
        /*0028*/ 	.byte	0x04, 0x17
        /*002a*/ 	.short	(.L_629 - .L_628)
.L_628:
        /*002c*/ 	.word	0x00000000
        /*0030*/ 	.short	0x0002
        /*0032*/ 	.short	0x0c49
        /*0034*/ 	.byte	0x00, 0xf0, 0x05, 0x00


	//----- nvinfo : EIATTR_KPARAM_INFO
	.align		4
.L_629:
        /*0038*/ 	.byte	0x04, 0x17
        /*003a*/ 	.short	(.L_631 - .L_630)
.L_630:
        /*003c*/ 	.word	0x00000000
        /*0040*/ 	.short	0x0001
        /*0042*/ 	.short	0x0c48
        /*0044*/ 	.byte	0x00, 0xf0, 0x05, 0x00


	//----- nvinfo : EIATTR_KPARAM_INFO
	.align		4
.L_631:
        /*0048*/ 	.byte	0x04, 0x17
        /*004a*/ 	.short	(.L_633 - .L_632)
.L_632:
        /*004c*/ 	.word	0x00000000
        /*0050*/ 	.short	0x0000
        /*0052*/ 	.short	0x0000
        /*0054*/ 	.byte	0x00, 0xf0, 0x21, 0x31


	//----- nvinfo : EIATTR_SPARSE_MMA_MASK
	.align		4
.L_633:
        /*0058*/ 	.byte	0x03, 0x50
        /*005a*/ 	.short	0x0000


	//----- nvinfo : EIATTR_MAXREG_COUNT
	.align		4
        /*005c*/ 	.byte	0x03, 0x1b
        /*005e*/ 	.short	0x0080


	//----- nvinfo : EIATTR_MERCURY_ISA_VERSION
	.align		4
        /*0060*/ 	.byte	0x03, 0x5f
        /*0062*/ 	.short	0x0101


	//----- nvinfo : EIATTR_VRC_CTA_INIT_COUNT
	.align		4
        /*0064*/ 	.byte	0x02, 0x4a
	.zero		1
	.zero		1


	//----- nvinfo : EIATTR_EXIT_INSTR_OFFSETS
	.align		4
        /*0068*/ 	.byte	0x04, 0x1c
        /*006a*/ 	.short	(.L_635 - .L_634)


	//   ....[0]....
.L_634:
        /*006c*/ 	.word	0x00000170


	//   ....[1]....
        /*0070*/ 	.word	0x00000c30


	//   ....[2]....
        /*0074*/ 	.word	0x00000fd0


	//   ....[3]....
        /*0078*/ 	.word	0x00001020


	//   ....[4]....
        /*007c*/ 	.word	0x00001070


	//   ....[5]....
        /*0080*/ 	.word	0x000012b0


	//----- nvinfo : EIATTR_MAX_THREADS
	.align		4
.L_635:
        /*0084*/ 	.byte	0x04, 0x05
        /*0086*/ 	.short	(.L_637 - .L_636)
.L_636:
        /*0088*/ 	.word	0x00000200
        /*008c*/ 	.word	0x00000001
        /*0090*/ 	.word	0x00000001


	//----- nvinfo : EIATTR_CRS_STACK_SIZE
	.align		4
.L_637:
        /*0094*/ 	.byte	0x04, 0x1e
        /*0096*/ 	.short	(.L_639 - .L_638)
.L_638:
        /*0098*/ 	.word	0x00000000


	//----- nvinfo : EIATTR_CBANK_PARAM_SIZE
	.align		4
.L_639:
        /*009c*/ 	.byte	0x03, 0x19
        /*009e*/ 	.short	0x0c5c


	//----- nvinfo : EIATTR_PARAM_CBANK
	.align		4
        /*00a0*/ 	.byte	0x04, 0x0a
        /*00a2*/ 	.short	(.L_641 - .L_640)
	.align		4
.L_640:
        /*00a4*/ 	.word	index@(.nv.constant0._ZN2at6native63_GLOBAL__N__862fb238_30_ForeachBinaryOpScalarTensor_cu_64fe0ca525multi_tensor_apply_kernelINS1_18TensorListMetadataILi2EEENS1_27BinaryOpScalarTensorFunctorIN3c104HalfELi2ELi1ELi1EEEJSt7dividesIfEPS7_fEEEvT_T0_DpT1_)
        /*00a8*/ 	.short	0x0380
        /*00aa*/ 	.short	0x0c5c


	//----- nvinfo : EIATTR_SW_WAR
	.align		4
.L_641:
        /*00ac*/ 	.byte	0x04, 0x36
        /*00ae*/ 	.short	(.L_643 - .L_642)
.L_642:
        /*00b0*/ 	.word	0x00000008
.L_643:


//--------------------- .nv.info._ZN2at6native63_GLOBAL__N__862fb238_30_ForeachBinaryOpScalarTensor_cu_64fe0ca525multi_tensor_apply_kernelINS1_18TensorListMetadataILi2EEENS1_27BinaryOpScalarTensorFunctorIbLi2ELi1ELi1EEEJSt7dividesIbEPbbEEEvT_T0_DpT1_ --------------------------
	.section	.nv.info._ZN2at6native63_GLOBAL__N__862fb238_30_ForeachBinaryOpScalarTensor_cu_64fe0ca525multi_tensor_apply_kernelINS1_18TensorListMetadataILi2EEENS1_27BinaryOpScalarTensorFunctorIbLi2ELi1ELi1EEEJSt7dividesIbEPbbEEEvT_T0_DpT1_,"",@"SHT_CUDA_INFO"
	.sectionflags	@""
	.align	4


	//----- nvinfo : EIATTR_CUDA_API_VERSION
	.align		4
        /*0000*/ 	.byte	0x04, 0x37
        /*0002*/ 	.short	(.L_645 - .L_644)
.L_644:
        /*0004*/ 	.word	0x00000082


	//----- nvinfo : EIATTR_KPARAM_INFO
	.align		4
.L_645:
        /*0008*/ 	.byte	0x04, 0x17
        /*000a*/ 	.short	(.L_647 - .L_646)
.L_646:
        /*000c*/ 	.word	0x00000000
        /*0010*/ 	.short	0x0004
        /*0012*/ 	.short	0x0c58
        /*0014*/ 	.byte	0x00, 0xf0, 0x05, 0x00


	//----- nvinfo : EIATTR_KPARAM_INFO
	.align		4
.L_647:
        /*0018*/ 	.byte	0x04, 0x17
        /*001a*/ 	.short	(.L_649 - .L_648)
.L_648:
        /*001c*/ 	.word	0x00000000
        /*0020*/ 	.short	0x0003
        /*0022*/ 	.short	0x0c50
        /*0024*/ 	.byte	0x00, 0xf5, 0x21, 0x00


	//----- nvinfo : EIATTR_KPARAM_INFO
	.align		4
.L_649:
        /*0028*/ 	.byte	0x04, 0x17
        /*002a*/ 	.short	(.L_651 - .L_650)
.L_650:
        /*002c*/ 	.word	0x00000000
        /*0030*/ 	.short	0x0002
        /*0032*/ 	.short	0x0c49
        /*0034*/ 	.byte	0x00, 0xf0, 0x05, 0x00


	//----- nvinfo : EIATTR_KPARAM_INFO
	.align		4
.L_651:
        /*0038*/ 	.byte	0x04, 0x17
        /*003a*/ 	.short	(.L_653 - .L_652)
.L_652:
        /*003c*/ 	.word	0x00000000
        /*0040*/ 	.short	0x0001
        /*0042*/ 	.short	0x0c48
        /*0044*/ 	.byte	0x00, 0xf0, 0x05, 0x00


	//----- nvinfo : EIATTR_KPARAM_INFO
	.align		4
.L_653:
        /*0048*/ 	.byte	0x04, 0x17
        /*004a*/ 	.short	(.L_655 - .L_654)
.L_654:
        /*004c*/ 	.word	0x00000000
        /*0050*/ 	.short	0x0000
        /*0052*/ 	.short	0x0000
        /*0054*/ 	.byte	0x00, 0xf0, 0x21, 0x31


	//----- nvinfo : EIATTR_SPARSE_MMA_MASK
	.align		4
.L_655:
        /*0058*/ 	.byte	0x03, 0x50
        /*005a*/ 	.short	0x0000


	//----- nvinfo : EIATTR_MAXREG_COUNT
	.align		4
        /*005c*/ 	.byte	0x03, 0x1b
        /*005e*/ 	.short	0x0080


	//----- nvinfo : EIATTR_MERCURY_ISA_VERSION
	.align		4
        /*0060*/ 	.byte	0x03, 0x5f
        /*0062*/ 	.short	0x0101


	//----- nvinfo : EIATTR_VRC_CTA_INIT_COUNT
	.align		4
        /*0064*/ 	.byte	0x02, 0x4a
	.zero		1
	.zero		1


	//----- nvinfo : EIATTR_EXIT_INSTR_OFFSETS
	.align		4
        /*0068*/ 	.byte	0x04, 0x1c
        /*006a*/ 	.short	(.L_657 - .L_656)


	//   ....[0]....
.L_656:
        /*006c*/ 	.word	0x00000170


	//   ....[1]....
        /*0070*/ 	.word	0x00000cf0


	//   ....[2]....
        /*0074*/ 	.word	0x00000fd0


	//   ....[3]....
        /*0078*/ 	.word	0x00001030


	//   ....[4]....
        /*007c*/ 	.word	0x00001080


	//   ....[5]....
        /*0080*/ 	.word	0x000012b0


	//----- nvinfo : EIATTR_MAX_THREADS
	.align		4
.L_657:
        /*0084*/ 	.byte	0x04, 0x05
        /*0086*/ 	.short	(.L_659 - .L_658)
.L_658:
        /*0088*/ 	.word	0x00000200
        /*008c*/ 	.word	0x00000001
        /*0090*/ 	.word	0x00000001


	//----- nvinfo : EIATTR_CRS_STACK_SIZE
	.align		4
.L_659:
        /*0094*/ 	.byte	0x04, 0x1e
        /*0096*/ 	.short	(.L_661 - .L_660)
.L_660:
        /*0098*/ 	.word	0x00000000


	//----- nvinfo : EIATTR_CBANK_PARAM_SIZE
	.align		4
.L_661:
        /*009c*/ 	.byte	0x03, 0x19
        /*009e*/ 	.short	0x0c59


	//----- nvinfo : EIATTR_PARAM_CBANK
	.align		4
        /*00a0*/ 	.byte	0x04, 0x0a
        /*00a2*/ 	.short	(.L_663 - .L_662)
	.align		4
.L_662:
        /*00a4*/ 	.word	index@(.nv.constant0._ZN2at6native63_GLOBAL__N__862fb238_30_ForeachBinaryOpScalarTensor_cu_64fe0ca525multi_tensor_apply_kernelINS1_18TensorListMetadataILi2EEENS1_27BinaryOpScalarTensorFunctorIbLi2ELi1ELi1EEEJSt7dividesIbEPbbEEEvT_T0_DpT1_)
        /*00a8*/ 	.short	0x0380
        /*00aa*/ 	.short	0x0c59


	//----- nvinfo : EIATTR_SW_WAR
	.align		4
.L_663:
        /*00ac*/ 	.byte	0x04, 0x36
        /*00ae*/ 	.short	(.L_665 - .L_664)
.L_664:
        /*00b0*/ 	.word	0x00000008
.L_665:


//--------------------- .nv.info._ZN2at6native63_GLOBAL__N__862fb238_30_ForeachBinaryOpScalarTensor_cu_64fe0ca525multi_tensor_apply_kernelINS1_18TensorListMetadataILi2EEENS1_27BinaryOpScalarTensorFunctorIN3c107complexIfEELi2ELi1ELi1EEEJSt7dividesIS8_EPS8_S8_EEEvT_T0_DpT1_ --------------------------
	.section	.nv.info._ZN2at6native63_GLOBAL__N__862fb238_30_ForeachBinaryOpScalarTensor_cu_64fe0ca525multi_tensor_apply_kernelINS1_18TensorListMetadataILi2EEENS1_27BinaryOpScalarTensorFunctorIN3c107complexIfEELi2ELi1ELi1EEEJSt7dividesIS8_EPS8_S8_EEEvT_T0_DpT1_,"",@"SHT_CUDA_INFO"
	.sectionflags	@""
	.align	4


	//----- nvinfo : EIATTR_CUDA_API_VERSION
	.align		4
        /*0000*/ 	.byte	0x04, 0x37
        /*0002*/ 	.short	(.L_667 - .L_666)
.L_666:
        /*0004*/ 	.word	0x00000082


	//----- nvinfo : EIATTR_KPARAM_INFO
	.align		4
.L_667:
        /*0008*/ 	.byte	0x04, 0x17
        /*000a*/ 	.short	(.L_669 - .L_668)
.L_668:
        /*000c*/ 	.word	0x00000000
        /*0010*/ 	.short	0x0004
        /*0012*/ 	.short	0x0c58
        /*0014*/ 	.byte	0x00, 0xf0, 0x21, 0x00


	//----- nvinfo : EIATTR_KPARAM_INFO
	.align		4
.L_669:
        /*0018*/ 	.byte	0x04, 0x17
        /*001a*/ 	.short	(.L_671 - .L_670)
.L_670:
        /*001c*/ 	.word	0x00000000
        /*0020*/ 	.short	0x0003
        /*0022*/ 	.short	0x0c50
        /*0024*/ 	.byte	0x00, 0xf5, 0x21, 0x00


	//----- nvinfo : EIATTR_KPARAM_INFO
	.align		4
.L_671:
        /*0028*/ 	.byte	0x04, 0x17
        /*002a*/ 	.short	(.L_673 - .L_672)
.L_672:
        /*002c*/ 	.word	0x00000000
        /*0030*/ 	.short	0x0002
        /*0032*/ 	.short	0x0c49
        /*0034*/ 	.byte	0x00, 0xf0, 0x05, 0x00


	//----- nvinfo : EIATTR_KPARAM_INFO
	.align		4
.L_673:
        /*0038*/ 	.byte	0x04, 0x17
        /*003a*/ 	.short	(.L_675 - .L_674)
.L_674:
        /*003c*/ 	.word	0x00000000
        /*0040*/ 	.short	0x0001
        /*0042*/ 	.short	0x0c48
        /*0044*/ 	.byte	0x00, 0xf0, 0x05, 0x00


	//----- nvinfo : EIATTR_KPARAM_INFO
	.align		4
.L_675:
        /*0048*/ 	.byte	0x04, 0x17
        /*004a*/ 	.short	(.L_677 - .L_676)
.L_676:
        /*004c*/ 	.word	0x00000000
        /*0050*/ 	.short	0x0000
        /*0052*/ 	.short	0x0000
        /*0054*/ 	.byte	0x00, 0xf0, 0x21, 0x31


	//----- nvinfo : EIATTR_SPARSE_MMA_MASK
	.align		4
.L_677:
        /*0058*/ 	.byte	0x03, 0x50
        /*005a*/ 	.short	0x0000


	//----- nvinfo : EIATTR_MAXREG_COUNT
	.align		4
        /*005c*/ 	.byte	0x03, 0x1b
        /*005e*/ 	.short	0x0080


	//----- nvinfo : EIATTR_MERCURY_ISA_VERSION
	.align		4
        /*0060*/ 	.byte	0x03, 0x5f
        /*0062*/ 	.short	0x0101


	//----- nvinfo : EIATTR_VRC_CTA_INIT_COUNT
	.align		4
        /*0064*/ 	.byte	0x02, 0x4a
	.zero		1
	.zero		1


	//----- nvinfo : EIATTR_EXIT_INSTR_OFFSETS
	.align		4
        /*0068*/ 	.byte	0x04, 0x1c
        /*006a*/ 	.short	(.L_679 - .L_678)


	//   ....[0]....
.L_678:
        /*006c*/ 	.word	0x00000170


	//   ....[1]....
        /*0070*/ 	.word	0x00000bd0


	//   ....[2]....
        /*0074*/ 	.word	0x00000c20


	//   ....[3]....
        /*0078*/ 	.word	0x00001420


	//----- nvinfo : EIATTR_MAX_THREADS
	.align		4
.L_679:
        /*007c*/ 	.byte	0x04, 0x05
        /*007e*/ 	.short	(.L_681 - .L_680)
.L_680:
        /*0080*/ 	.word	0x00000200
        /*0084*/ 	.word	0x00000001
        /*0088*/ 	.word	0x00000001


	//----- nvinfo : EIATTR_CRS_STACK_SIZE
	.align		4
.L_681:
        /*008c*/ 	.byte	0x04, 0x1e
        /*008e*/ 	.short	(.L_683 - .L_682)
.L_682:
        /*0090*/ 	.word	0x00000000


	//----- nvinfo : EIATTR_CBANK_PARAM_SIZE
	.align		4
.L_683:
        /*0094*/ 	.byte	0x03, 0x19
        /*0096*/ 	.short	0x0c60


	//----- nvinfo : EIATTR_PARAM_CBANK
	.align		4
        /*0098*/ 	.byte	0x04, 0x0a
        /*009a*/ 	.short	(.L_685 - .L_684)
	.align		4
.L_684:
        /*009c*/ 	.word	index@(.nv.constant0._ZN2at6native63_GLOBAL__N__862fb238_30_ForeachBinaryOpScalarTensor_cu_64fe0ca525multi_tensor_apply_kernelINS1_18TensorListMetadataILi2EEENS1_27BinaryOpScalarTensorFunctorIN3c107complexIfEELi2ELi1ELi1EEEJSt7dividesIS8_EPS8_S8_EEEvT_T0_DpT1_)
        /*00a0*/ 	.short	0x0380
        /*00a2*/ 	.short	0x0c60


	//----- nvinfo : EIATTR_SW_WAR
	.align		4
.L_685:
        /*00a4*/ 	.byte	0x04, 0x36
        /*00a6*/ 	.short	(.L_687 - .L_686)
.L_686:
        /*00a8*/ 	.word	0x00000008
.L_687:


//--------------------- .nv.info._ZN2at6native63_GLOBAL__N__862fb238_30_ForeachBinaryOpScalarTensor_cu_64fe0ca525multi_tensor_apply_kernelINS1_18TensorListMetadataILi2EEENS1_27BinaryOpScalarTensorFunctorIN3c107complexIdEELi2ELi1ELi1EEEJSt7dividesIS8_EPS8_S8_EEEvT_T0_DpT1_ --------------------------
	.section	.nv.info._ZN2at6native63_GLOBAL__N__862fb238_30_ForeachBinaryOpScalarTensor_cu_64fe0ca525multi_tensor_apply_kernelINS1_18TensorListMetadataILi2EEENS1_27BinaryOpScalarTensorFunctorIN3c107complexIdEELi2ELi1ELi1EEEJSt7dividesIS8_EPS8_S8_EEEvT_T0_DpT1_,"",@"SHT_CUDA_INFO"
	.sectionflags	@""
	.align	4


	//----- nvinfo : EIATTR_CUDA_API_VERSION
	.align		4
        /*0000*/ 	.byte	0x04, 0x37
        /*0002*/ 	.short	(.L_689 - .L_688)
.L_688:
        /*0004*/ 	.word	0x00000082


	//----- nvinfo : EIATTR_KPARAM_INFO
	.align		4
.L_689:
        /*0008*/ 	.byte	0x04, 0x17
        /*000a*/ 	.short	(.L_691 - .L_690)
.L_690:
        /*000c*/ 	.word	0x00000000
        /*0010*/ 	.short	0x0004
        /*0012*/ 	.short	0x0c60
        /*0014*/ 	.byte	0x00, 0xf0, 0x41, 0x00


	//----- nvinfo : EIATTR_KPARAM_INFO
	.align		4
.L_691:
        /*0018*/ 	.byte	0x04, 0x17
        /*001a*/ 	.short	(.L_693 - .L_692)
.L_692:
        /*001c*/ 	.word	0x00000000
        /*0020*/ 	.short	0x0003
        /*0022*/ 	.short	0x0c50
        /*0024*/ 	.byte	0x00, 0xf5, 0x21, 0x00


	//----- nvinfo : EIATTR_KPARAM_INFO
	.align		4
.L_693:
        /*0028*/ 	.byte	0x04, 0x17
        /*002a*/ 	.short	(.L_695 - .L_694)
.L_694:
        /*002c*/ 	.word	0x00000000
        /*0030*/ 	.short	0x0002
        /*0032*/ 	.short	0x0c49
        /*0034*/ 	.byte	0x00, 0xf0, 0x05, 0x00


	//----- nvinfo : EIATTR_KPARAM_INFO
	.align		4
.L_695:
        /*0038*/ 	.byte	0x04, 0x17
        /*003a*/ 	.short	(.L_697 - .L_696)
.L_696:
        /*003c*/ 	.word	0x00000000
        /*0040*/ 	.short	0x0001
        /*0042*/ 	.short	0x0c48
        /*0044*/ 	.byte	0x00, 0xf0, 0x05, 0x00


	//----- nvinfo : EIATTR_KPARAM_INFO
	.align		4
.L_697:
        /*0048*/ 	.byte	0x04, 0x17
        /*004a*/ 	.short	(.L_699 - .L_698)
.L_698:
        /*004c*/ 	.word	0x00000000
        /*0050*/ 	.short	0x0000
        /*0052*/ 	.short	0x0000
        /*0054*/ 	.byte	0x00, 0xf0, 0x21, 0x31


	//----- nvinfo : EIATTR_SPARSE_MMA_MASK
	.align		4
.L_699:
        /*0058*/ 	.byte	0x03, 0x50
        /*005a*/ 	.short	0x0000


	//----- nvinfo : EIATTR_MAXREG_COUNT
	.align		4
        /*005c*/ 	.byte	0x03, 0x1b
        /*005e*/ 	.short	0x0080


	//----- nvinfo : EIATTR_MERCURY_ISA_VERSION
	.align		4
        /*0060*/ 	.byte	0x03, 0x5f
        /*0062*/ 	.short	0x0101


	//----- nvinfo : EIATTR_VRC_CTA_INIT_COUNT
	.align		4
        /*0064*/ 	.byte	0x02, 0x4a
	.zero		1
	.zero		1


	//----- nvinfo : EIATTR_EXIT_INSTR_OFFSETS
	.align		4
        /*0068*/ 	.byte	0x04, 0x1c
        /*006a*/ 	.short	(.L_701 - .L_700)


	//   ....[0]....
.L_700:
        /*006c*/ 	.word	0x00000170


	//   ....[1]....
        /*0070*/ 	.word	0x00003ea0


	//   ....[2]....
        /*0074*/ 	.word	0x00003ef0


	//   ....[3]....
        /*0078*/ 	.word	0x00007870


	//----- nvinfo : EIATTR_MAX_THREADS
	.align		4
.L_701:
        /*007c*/ 	.byte	0x04, 0x05
        /*007e*/ 	.short	(.L_703 - .L_702)
.L_702:
        /*0080*/ 	.word	0x00000200
        /*0084*/ 	.word	0x00000001
        /*0088*/ 	.word	0x00000001


	//----- nvinfo : EIATTR_CRS_STACK_SIZE
	.align		4
.L_703:
        /*008c*/ 	.byte	0x04, 0x1e
        /*008e*/ 	.short	(.L_705 - .L_704)
.L_704:
        /*0090*/ 	.word	0x00000000


	//----- nvinfo : EIATTR_CBANK_PARAM_SIZE
	.align		4
.L_705:
        /*0094*/ 	.byte	0x03, 0x19
        /*0096*/ 	.short	0x0c70


	//----- nvinfo : EIATTR_PARAM_CBANK
	.align		4
        /*0098*/ 	.byte	0x04, 0x0a
        /*009a*/ 	.short	(.L_707 - .L_706)
	.align		4
.L_706:
        /*009c*/ 	.word	index@(.nv.constant0._ZN2at6native63_GLOBAL__N__862fb238_30_ForeachBinaryOpScalarTensor_cu_64fe0ca525multi_tensor_apply_kernelINS1_18TensorListMetadataILi2EEENS1_27BinaryOpScalarTensorFunctorIN3c107complexIdEELi2ELi1ELi1EEEJSt7dividesIS8_EPS8_S8_EEEvT_T0_DpT1_)
        /*00a0*/ 	.short	0x0380
        /*00a2*/ 	.short	0x0c70


	//----- nvinfo : EIATTR_SW_WAR
	.align		4
.L_707:
        /*00a4*/ 	.byte	0x04, 0x36
        /*00a6*/ 	.short	(.L_709 - .L_708)
.L_708:
        /*00a8*/ 	.word	0x00000008
.L_709:


//--------------------- .nv.info._ZN2at6native63_GLOBAL__N__862fb238_30_ForeachBinaryOpScalarTensor_cu_64fe0ca525multi_tensor_apply_kernelINS1_18TensorListMetadataILi2EEENS1_27BinaryOpScalarTensorFunctorIfLi2ELi1ELi1EEEJSt7dividesIfEPffEEEvT_T0_DpT1_ --------------------------
	.section	.nv.info._ZN2at6native63_GLOBAL__N__862fb238_30_ForeachBinaryOpScalarTensor_cu_64fe0ca525multi_tensor_apply_kernelINS1_18TensorListMetadataILi2EEENS1_27BinaryOpScalarTensorFunctorIfLi2ELi1ELi1EEEJSt7dividesIfEPffEEEvT_T0_DpT1_,"",@"SHT_CUDA_INFO"
	.sectionflags	@""
	.align	4


	//----- nvinfo : EIATTR_CUDA_API_VERSION
	.align		4
        /*0000*/ 	.byte	0x04, 0x37
        /*0002*/ 	.short	(.L_711 - .L_710)
.L_710:
        /*0004*/ 	.word	0x00000082


	//----- nvinfo : EIATTR_KPARAM_INFO
	.align		4
.L_711:
        /*0008*/ 	.byte	0x04, 0x17
        /*000a*/ 	.short	(.L_713 - .L_712)
.L_712:
        /*000c*/ 	.word	0x00000000
        /*0010*/ 	.short	0x0004
        /*0012*/ 	.short	0x0c58
        /*0014*/ 	.byte	0x00, 0xf0, 0x11, 0x00


	//----- nvinfo : EIATTR_KPARAM_INFO
	.align		4
.L_713:
        /*0018*/ 	.byte	0x04, 0x17
        /*001a*/ 	.short	(.L_715 - .L_714)
.L_714:
        /*001c*/ 	.word	0x00000000
        /*0020*/ 	.short	0x0003
        /*0022*/ 	.short	0x0c50
        /*0024*/ 	.byte	0x00, 0xf5, 0x21, 0x00


	//----- nvinfo : EIATTR_KPARAM_INFO
	.align		4
.L_715:
        /*0028*/ 	.byte	0x04, 0x17
        /*002a*/ 	.short	(.L_717 - .L_716)
.L_716:
        /*002c*/ 	.word	0x00000000
        /*0030*/ 	.short	0x0002
        /*0032*/ 	.short	0x0c49
        /*0034*/ 	.byte	0x00, 0xf0, 0x05, 0x00


	//----- nvinfo : EIATTR_KPARAM_INFO
	.align		4
.L_717:
        /*0038*/ 	.byte	0x04, 0x17
        /*003a*/ 	.short	(.L_719 - .L_718)
.L_718:
        /*003c*/ 	.word	0x00000000
        /*0040*/ 	.short	0x0001
        /*0042*/ 	.short	0x0c48
        /*0044*/ 	.byte	0x00, 0xf0, 0x05, 0x00


	//----- nvinfo : EIATTR_KPARAM_INFO
	.align		4
.L_719:
        /*0048*/ 	.byte	0x04, 0x17
        /*004a*/ 	.short	(.L_721 - .L_720)
.L_720:
        /*004c*/ 	.word	0x00000000
        /*0050*/ 	.short	0x0000
        /*0052*/ 	.short	0x0000
        /*0054*/ 	.byte	0x00, 0xf0, 0x21, 0x31


	//----- nvinfo : EIATTR_SPARSE_MMA_MASK
	.align		4
.L_721:
        /*0058*/ 	.byte	0x03, 0x50
        /*005a*/ 	.short	0x0000


	//----- nvinfo : EIATTR_MAXREG_COUNT
	.align		4
        /*005c*/ 	.byte	0x03, 0x1b
        /*005e*/ 	.short	0x0080


	//----- nvinfo : EIATTR_MERCURY_ISA_VERSION
	.align		4
        /*0060*/ 	.byte	0x03, 0x5f
        /*0062*/ 	.short	0x0101


	//----- nvinfo : EIATTR_VRC_CTA_INIT_COUNT
	.align		4
        /*0064*/ 	.byte	0x02, 0x4a
	.zero		1
	.zero		1


	//----- nvinfo : EIATTR_EXIT_INSTR_OFFSETS
	.align		4
        /*0068*/ 	.byte	0x04, 0x1c
        /*006a*/ 	.short	(.L_723 - .L_722)


	//   ....[0]....
.L_722:
        /*006c*/ 	.word	0x00000170


	//   ....[1]....
        /*0070*/ 	.word	0x00000a50


	//   ....[2]....
        /*0074*/ 	.word	0x00000d60


	//   ....[3]....
        /*0078*/ 	.word	0x00000db0


	//   ....[4]....
        /*007c*/ 	.word	0x00000e00


	//   ....[5]....
        /*0080*/ 	.word	0x00000fd0


	//----- nvinfo : EIATTR_MAX_THREADS
	.align		4
.L_723:
        /*0084*/ 	.byte	0x04, 0x05
        /*0086*/ 	.short	(.L_725 - .L_724)
.L_724:
        /*0088*/ 	.word	0x00000200
        /*008c*/ 	.word	0x00000001
        /*0090*/ 	.word	0x00000001


	//----- nvinfo : EIATTR_CRS_STACK_SIZE
	.align		4
.L_725:
        /*0094*/ 	.byte	0x04, 0x1e
        /*0096*/ 	.short	(.L_727 - .L_726)
.L_726:
        /*0098*/ 	.word	0x00000000


	//----- nvinfo : EIATTR_CBANK_PARAM_SIZE
	.align		4
.L_727:
        /*009c*/ 	.byte	0x03, 0x19
        /*009e*/ 	.short	0x0c5c


	//----- nvinfo : EIATTR_PARAM_CBANK
	.align		4
        /*00a0*/ 	.byte	0x04, 0x0a
        /*00a2*/ 	.short	(.L_729 - .L_728)
	.align		4
.L_728:
        /*00a4*/ 	.word	index@(.nv.constant0._ZN2at6native63_GLOBAL__N__862fb238_30_ForeachBinaryOpScalarTensor_cu_64fe0ca525multi_tensor_apply_kernelINS1_18TensorListMetadataILi2EEENS1_27BinaryOpScalarTensorFunctorIfLi2ELi1ELi1EEEJSt7dividesIfEPffEEEvT_T0_DpT1_)
        /*00a8*/ 	.short	0x0380
        /*00aa*/ 	.short	0x0c5c


	//----- nvinfo : EIATTR_SW_WAR
	.align		4
.L_729:
        /*00ac*/ 	.byte	0x04, 0x36
        /*00ae*/ 	.short	(.L_731 - .L_730)
.L_730:
        /*00b0*/ 	.word	0x00000008
.L_731:


//--------------------- .nv.info._ZN2at6native63_GLOBAL__N__862fb238_30_ForeachBinaryOpScalarTensor_cu_64fe0ca525multi_tensor_apply_kernelINS1_18TensorListMetadataILi2EEENS1_27BinaryOpScalarTensorFunctorIdLi2ELi1ELi1EEEJSt7dividesIdEPddEEEvT_T0_DpT1_ --------------------------
	.section	.nv.info._ZN2at6native63_GLOBAL__N__862fb238_30_ForeachBinaryOpScalarTensor_cu_64fe0ca525multi_tensor_apply_kernelINS1_18TensorListMetadataILi2EEENS1_27BinaryOpScalarTensorFunctorIdLi2ELi1ELi1EEEJSt7dividesIdEPddEEEvT_T0_DpT1_,"",@"SHT_CUDA_INFO"
	.sectionflags	@""
	.align	4


	//----- nvinfo : EIATTR_CUDA_API_VERSION
	.align		4
        /*0000*/ 	.byte	0x04, 0x37
        /*0002*/ 	.short	(.L_733 - .L_732)
.L_732:
        /*0004*/ 	.word	0x00000082


	//----- nvinfo : EIATTR_KPARAM_INFO
	.align		4
.L_733:
        /*0008*/ 	.byte	0x04, 0x17
        /*000a*/ 	.short	(.L_735 - .L_734)
.L_734:
        /*000c*/ 	.word	0x00000000
        /*0010*/ 	.short	0x0004
        /*0012*/ 	.short	0x0c58
        /*0014*/ 	.byte	0x00, 0xf0, 0x21, 0x00


	//----- nvinfo : EIATTR_KPARAM_INFO
	.align		4
.L_735:
        /*0018*/ 	.byte	0x04, 0x17
        /*001a*/ 	.short	(.L_737 - .L_736)
.L_736:
        /*001c*/ 	.word	0x00000000
        /*0020*/ 	.short	0x0003
        /*0022*/ 	.short	0x0c50
        /*0024*/ 	.byte	0x00, 0xf5, 0x21, 0x00


	//----- nvinfo : EIATTR_KPARAM_INFO
	.align		4
.L_737:
        /*0028*/ 	.byte	0x04, 0x17
        /*002a*/ 	.short	(.L_739 - .L_738)
.L_738:
        /*002c*/ 	.word	0x00000000
        /*0030*/ 	.short	0x0002
        /*0032*/ 	.short	0x0c49
        /*0034*/ 	.byte	0x00, 0xf0, 0x05, 0x00


	//----- nvinfo : EIATTR_KPARAM_INFO
	.align		4
.L_739:
        /*0038*/ 	.byte	0x04, 0x17
        /*003a*/ 	.short	(.L_741 - .L_740)
.L_740:
        /*003c*/ 	.word	0x00000000
        /*0040*/ 	.short	0x0001
        /*0042*/ 	.short	0x0c48
        /*0044*/ 	.byte	0x00, 0xf0, 0x05, 0x00


	//----- nvinfo : EIATTR_KPARAM_INFO
	.align		4
.L_741:
        /*0048*/ 	.byte	0x04, 0x17
        /*004a*/ 	.short	(.L_743 - .L_742)
.L_742:
        /*004c*/ 	.word	0x00000000
        /*0050*/ 	.short	0x0000
        /*0052*/ 	.short	0x0000
        /*0054*/ 	.byte	0x00, 0xf0, 0x21, 0x31


	//----- nvinfo : EIATTR_SPARSE_MMA_MASK
	.align		4
.L_743:
        /*0058*/ 	.byte	0x03, 0x50
        /*005a*/ 	.short	0x0000


	//----- nvinfo : EIATTR_MAXREG_COUNT
	.align		4
        /*005c*/ 	.byte	0x03, 0x1b
        /*005e*/ 	.short	0x0080


	//----- nvinfo : EIATTR_MERCURY_ISA_VERSION
	.align		4
        /*0060*/ 	.byte	0x03, 0x5f
        /*0062*/ 	.short	0x0101


	//----- nvinfo : EIATTR_VRC_CTA_INIT_COUNT
	.align		4
        /*0064*/ 	.byte	0x02, 0x4a
	.zero		1
	.zero		1


	//----- nvinfo : EIATTR_EXIT_INSTR_OFFSETS
	.align		4
        /*0068*/ 	.byte	0x04, 0x1c
        /*006a*/ 	.short	(.L_745 - .L_744)


	//   ....[0]....
.L_744:
        /*006c*/ 	.word	0x00000170


	//   ....[1]....
        /*0070*/ 	.word	0x000024b0


	//   ....[2]....
        /*0074*/ 	.word	0x00003520


	//   ....[3]....
        /*0078*/ 	.word	0x00003560


	//   ....[4]....
        /*007c*/ 	.word	0x000035b0


	//   ....[5]....
        /*0080*/ 	.word	0x00004460


	//----- nvinfo : EIATTR_MAX_THREADS
	.align		4
.L_745:
        /*0084*/ 	.byte	0x04, 0x05
        /*0086*/ 	.short	(.L_747 - .L_746)
.L_746:
        /*0088*/ 	.word	0x00000200
        /*008c*/ 	.word	0x00000001
        /*0090*/ 	.word	0x00000001


	//----- nvinfo : EIATTR_CRS_STACK_SIZE
	.align		4
.L_747:
        /*0094*/ 	.byte	0x04, 0x1e
        /*0096*/ 	.short	(.L_749 - .L_748)
.L_748:
        /*0098*/ 	.word	0x00000000


	//----- nvinfo : EIATTR_CBANK_PARAM_SIZE
	.align		4
.L_749:
        /*009c*/ 	.byte	0x03, 0x19
        /*009e*/ 	.short	0x0c60


	//----- nvinfo : EIATTR_PARAM_CBANK
	.align		4
        /*00a0*/ 	.byte	0x04, 0x0a
        /*00a2*/ 	.short	(.L_751 - .L_750)
	.align		4
.L_750:
        /*00a4*/ 	.word	index@(.nv.constant0._ZN2at6native63_GLOBAL__N__862fb238_30_ForeachBinaryOpScalarTensor_cu_64fe0ca525multi_tensor_apply_kernelINS1_18TensorListMetadataILi2EEENS1_27BinaryOpScalarTensorFunctorIdLi2ELi1ELi1EEEJSt7dividesIdEPddEEEvT_T0_DpT1_)
        /*00a8*/ 	.short	0x0380
        /*00aa*/ 	.short	0x0c60


	//----- nvinfo : EIATTR_SW_WAR
	.align		4
.L_751:
        /*00ac*/ 	.byte	0x04, 0x36
        /*00ae*/ 	.short	(.L_753 - .L_752)
.L_752:
        /*00b0*/ 	.word	0x00000008
.L_753:


//--------------------- .nv.info._ZN2at6native63_GLOBAL__N__862fb238_30_ForeachBinaryOpScalarTensor_cu_64fe0ca525multi_tensor_apply_kernelINS1_18TensorListMetadataILi2EEENS1_27BinaryOpScalarTensorFunctorIsLi2ELi1ELi1EEEJSt7dividesIsEPssEEEvT_T0_DpT1_ --------------------------
	.section	.nv.info._ZN2at6native63_GLOBAL__N__862fb238_30_ForeachBinaryOpScalarTensor_cu_64fe0ca525multi_tensor_apply_kernelINS1_18TensorListMetadataILi2EEENS1_27BinaryOpScalarTensorFunctorIsLi2ELi1ELi1EEEJSt7dividesIsEPssEEEvT_T0_DpT1_,"",@"SHT_CUDA_INFO"
	.sectionflags	@""
	.align	4


	//----- nvinfo : EIATTR_CUDA_API_VERSION
	.align		4
        /*0000*/ 	.byte	0x04, 0x37
        /*0002*/ 	.short	(.L_755 - .L_754)
.L_754:
        /*0004*/ 	.word	0x00000082


	//----- nvinfo : EIATTR_KPARAM_INFO
	.align		4
.L_755:
        /*0008*/ 	.byte	0x04, 0x17
        /*000a*/ 	.short	(.L_757 - .L_756)
.L_756:
        /*000c*/ 	.word	0x00000000
        /*0010*/ 	.short	0x0004
        /*0012*/ 	.short	0x0c58
        /*0014*/ 	.byte	0x00, 0xf0, 0x09, 0x00


	//----- nvinfo : EIATTR_KPARAM_INFO
	.align		4
.L_757:
        /*0018*/ 	.byte	0x04, 0x17
        /*001a*/ 	.short	(.L_759 - .L_758)
.L_758:
        /*001c*/ 	.word	0x00000000
        /*0020*/ 	.short	0x0003
        /*0022*/ 	.short	0x0c50
        /*0024*/ 	.byte	0x00, 0xf5, 0x21, 0x00


	//----- nvinfo : EIATTR_KPARAM_INFO
	.align		4
.L_759:
        /*0028*/ 	.byte	0x04, 0x17
        /*002a*/ 	.short	(.L_761 - .L_760)
.L_760:
        /*002c*/ 	.word	0x00000000
        /*0030*/ 	.short	0x0002
        /*0032*/ 	.short	0x0c49
        /*0034*/ 	.byte	0x00, 0xf0, 0x05, 0x00


	//----- nvinfo : EIATTR_KPARAM_INFO
	.align		4
.L_761:
        /*0038*/ 	.byte	0x04, 0x17
        /*003a*/ 	.short	(.L_763 - .L_762)
.L_762:
        /*003c*/ 	.word	0x00000000
        /*0040*/ 	.short	0x0001
        /*0042*/ 	.short	0x0c48
        /*0044*/ 	.byte	0x00, 0xf0, 0x05, 0x00


	//----- nvinfo : EIATTR_KPARAM_INFO
	.align		4
.L_763:
        /*0048*/ 	.byte	0x04, 0x17
        /*004a*/ 	.short	(.L_765 - .L_764)
.L_764:
        /*004c*/ 	.word	0x00000000
        /*0050*/ 	.short	0x0000
        /*0052*/ 	.short	0x0000
        /*0054*/ 	.byte	0x00, 0xf0, 0x21, 0x31


	//----- nvinfo : EIATTR_SPARSE_MMA_MASK
	.align		4
.L_765:
        /*0058*/ 	.byte	0x03, 0x50
        /*005a*/ 	.short	0x0000


	//----- nvinfo : EIATTR_MAXREG_COUNT
	.align		4
        /*005c*/ 	.byte	0x03, 0x1b
        /*005e*/ 	.short	0x0080


	//----- nvinfo : EIATTR_MERCURY_ISA_VERSION
	.align		4
        /*0060*/ 	.byte	0x03, 0x5f
        /*0062*/ 	.short	0x0101


	//----- nvinfo : EIATTR_VRC_CTA_INIT_COUNT
	.align		4
        /*0064*/ 	.byte	0x02, 0x4a
	.zero		1
	.zero		1


	//----- nvinfo : EIATTR_EXIT_INSTR_OFFSETS
	.align		4
        /*0068*/ 	.byte	0x04, 0x1c
        /*006a*/ 	.short	(.L_767 - .L_766)


	//   ....[0]....
.L_766:
        /*006c*/ 	.word	0x00000170


	//   ....[1]....
        /*0070*/ 	.word	0x000011f0


	//   ....[2]....
        /*0074*/ 	.word	0x000018c0


	//   ....[3]....
        /*0078*/ 	.word	0x00001920


	//   ....[4]....
        /*007c*/ 	.word	0x00001970


	//   ....[5]....
        /*0080*/ 	.word	0x00001f50


	//----- nvinfo : EIATTR_MAX_THREADS
	.align		4
.L_767:
        /*0084*/ 	.byte	0x04, 0x05
        /*0086*/ 	.short	(.L_769 - .L_768)
.L_768:
        /*0088*/ 	.word	0x00000200
        /*008c*/ 	.word	0x00000001
        /*0090*/ 	.word	0x00000001


	//----- nvinfo : EIATTR_CRS_STACK_SIZE
	.align		4
.L_769:
        /*0094*/ 	.byte	0x04, 0x1e
        /*0096*/ 	.short	(.L_771 - .L_770)
.L_770:
        /*0098*/ 	.word	0x00000000


	//----- nvinfo : EIATTR_CBANK_PARAM_SIZE
	.align		4
.L_771:
        /*009c*/ 	.byte	0x03, 0x19
        /*009e*/ 	.short	0x0c5a


	//----- nvinfo : EIATTR_PARAM_CBANK
	.align		4
        /*00a0*/ 	.byte	0x04, 0x0a
        /*00a2*/ 	.short	(.L_773 - .L_772)
	.align		4
.L_772:
        /*00a4*/ 	.word	index@(.nv.constant0._ZN2at6native63_GLOBAL__N__862fb238_30_ForeachBinaryOpScalarTensor_cu_64fe0ca525multi_tensor_apply_kernelINS1_18TensorListMetadataILi2EEENS1_27BinaryOpScalarTensorFunctorIsLi2ELi1ELi1EEEJSt7dividesIsEPssEEEvT_T0_DpT1_)
        /*00a8*/ 	.short	0x0380
        /*00aa*/ 	.short	0x0c5a


	//----- nvinfo : EIATTR_SW_WAR
	.align		4
.L_773:
        /*00ac*/ 	.byte	0x04, 0x36
        /*00ae*/ 	.short	(.L_775 - .L_774)
.L_774:
        /*00b0*/ 	.word	0x00000008
.L_775:


//--------------------- .nv.info._ZN2at6native63_GLOBAL__N__862fb238_30_ForeachBinaryOpScalarTensor_cu_64fe0ca525multi_tensor_apply_kernelINS1_18TensorListMetadataILi2EEENS1_27BinaryOpScalarTensorFunctorIlLi2ELi1ELi1EEEJSt7dividesIlEPllEEEvT_T0_DpT1_ --------------------------
	.section	.nv.info._ZN2at6native63_GLOBAL__N__862fb238_30_ForeachBinaryOpScalarTensor_cu_64fe0ca525multi_tensor_apply_kernelINS1_18TensorListMetadataILi2EEENS1_27BinaryOpScalarTensorFunctorIlLi2ELi1ELi1EEEJSt7dividesIlEPllEEEvT_T0_DpT1_,"",@"SHT_CUDA_INFO"
	.sectionflags	@""
	.align	4


	//----- nvinfo : EIATTR_CUDA_API_VERSION
	.align		4
        /*0000*/ 	.byte	0x04, 0x37
        /*0002*/ 	.short	(.L_777 - .L_776)
.L_776:
        /*0004*/ 	.word	0x00000082


	//----- nvinfo : EIATTR_KPARAM_INFO
	.align		4
.L_777:
        /*0008*/ 	.byte	0x04, 0x17
        /*000a*/ 	.short	(.L_779 - .L_778)
.L_778:
        /*000c*/ 	.word	0x00000000
        /*0010*/ 	.short	0x0004
        /*0012*/ 	.short	0x0c58
        /*0014*/ 	.byte	0x00, 0xf0, 0x21, 0x00


	//----- nvinfo : EIATTR_KPARAM_INFO
	.align		4
.L_779:
        /*0018*/ 	.byte	0x04, 0x17
        /*001a*/ 	.short	(.L_781 - .L_780)
.L_780:
        /*001c*/ 	.word	0x00000000
        /*0020*/ 	.short	0x0003
        /*0022*/ 	.short	0x0c50
        /*0024*/ 	.byte	0x00, 0xf5, 0x21, 0x00


	//----- nvinfo : EIATTR_KPARAM_INFO
	.align		4
.L_781:
        /*0028*/ 	.byte	0x04, 0x17
        /*002a*/ 	.short	(.L_783 - .L_782)
.L_782:
        /*002c*/ 	.word	0x00000000
        /*0030*/ 	.short	0x0002
        /*0032*/ 	.short	0x0c49
        /*0034*/ 	.byte	0x00, 0xf0, 0x05, 0x00


	//----- nvinfo : EIATTR_KPARAM_INFO
	.align		4
.L_783:
        /*0038*/ 	.byte	0x04, 0x17
        /*003a*/ 	.short	(.L_785 - .L_784)
.L_784:
        /*003c*/ 	.word	0x00000000
        /*0040*/ 	.short	0x0001
        /*0042*/ 	.short	0x0c48
        /*0044*/ 	.byte	0x00, 0xf0, 0x05, 0x00


	//----- nvinfo : EIATTR_KPARAM_INFO
	.align		4
.L_785:
        /*0048*/ 	.byte	0x04, 0x17
        /*004a*/ 	.short	(.L_787 - .L_786)
.L_786:
        /*004c*/ 	.word	0x00000000
        /*0050*/ 	.short	0x0000
        /*0052*/ 	.short	0x0000
        /*0054*/ 	.byte	0x00, 0xf0, 0x21, 0x31


	//----- nvinfo : EIATTR_SPARSE_MMA_MASK
	.align		4
.L_787:
        /*0058*/ 	.byte	0x03, 0x50
        /*005a*/ 	.short	0x0000


	//----- nvinfo : EIATTR_MAXREG_COUNT
	.align		4
        /*005c*/ 	.byte	0x03, 0x1b
        /*005e*/ 	.short	0x0080


	//----- nvinfo : EIATTR_MERCURY_ISA_VERSION
	.align		4
        /*0060*/ 	.byte	0x03, 0x5f
        /*0062*/ 	.short	0x0101


	//----- nvinfo : EIATTR_VRC_CTA_INIT_COUNT
	.align		4
        /*0064*/ 	.byte	0x02, 0x4a
	.zero		1
	.zero		1


	//----- nvinfo : EIATTR_EXIT_INSTR_OFFSETS
	.align		4
        /*0068*/ 	.byte	0x04, 0x1c
        /*006a*/ 	.short	(.L_789 - .L_788)


	//   ....[0]....
.L_788:
        /*006c*/ 	.word	0x00000170


	//   ....[1]....
        /*0070*/ 	.word	0x00001c80


	//   ....[2]....
        /*0074*/ 	.word	0x000028c0


	//   ....[3]....
        /*0078*/ 	.word	0x00002900


	//   ....[4]....
        /*007c*/ 	.word	0x00002950


	//   ....[5]....
        /*0080*/ 	.word	0x00003340


	//----- nvinfo : EIATTR_MAX_THREADS
	.align		4
.L_789:
        /*0084*/ 	.byte	0x04, 0x05
        /*0086*/ 	.short	(.L_791 - .L_790)
.L_790:
        /*0088*/ 	.word	0x00000200
        /*008c*/ 	.word	0x00000001
        /*0090*/ 	.word	0x00000001


	//----- nvinfo : EIATTR_CRS_STACK_SIZE
	.align		4
.L_791:
        /*0094*/ 	.byte	0x04, 0x1e
        /*0096*/ 	.short	(.L_793 - .L_792)
.L_792:
        /*0098*/ 	.word	0x00000000


	//----- nvinfo : EIATTR_CBANK_PARAM_SIZE
	.align		4
.L_793:
        /*009c*/ 	.byte	0x03, 0x19
        /*009e*/ 	.short	0x0c60


	//----- nvinfo : EIATTR_PARAM_CBANK
	.align		4
        /*00a0*/ 	.byte	0x04, 0x0a
        /*00a2*/ 	.short	(.L_795 - .L_794)
	.align		4
.L_794:
        /*00a4*/ 	.word	index@(.nv.constant0._ZN2at6native63_GLOBAL__N__862fb238_30_ForeachBinaryOpScalarTensor_cu_64fe0ca525multi_tensor_apply_kernelINS1_18TensorListMetadataILi2EEENS1_27BinaryOpScalarTensorFunctorIlLi2ELi1ELi1EEEJSt7dividesIlEPllEEEvT_T0_DpT1_)
        /*00a8*/ 	.short	0x0380
        /*00aa*/ 	.short	0x0c60


	//----- nvinfo : EIATTR_SW_WAR
	.align		4
.L_795:
        /*00ac*/ 	.byte	0x04, 0x36
        /*00ae*/ 	.short	(.L_797 - .L_796)
.L_796:
        /*00b0*/ 	.word	0x00000008
.L_797:


//--------------------- .nv.info._ZN2at6native63_GLOBAL__N__862fb238_30_ForeachBinaryOpScalarTensor_cu_64fe0ca525multi_tensor_apply_kernelINS1_18TensorListMetadataILi2EEENS1_27BinaryOpScalarTensorFunctorIiLi2ELi1ELi1EEEJSt7dividesIiEPiiEEEvT_T0_DpT1_ --------------------------
	.section	.nv.info._ZN2at6native63_GLOBAL__N__862fb238_30_ForeachBinaryOpScalarTensor_cu_64fe0ca525multi_tensor_apply_kernelINS1_18TensorListMetadataILi2EEENS1_27BinaryOpScalarTensorFunctorIiLi2ELi1ELi1EEEJSt7dividesIiEPiiEEEvT_T0_DpT1_,"",@"SHT_CUDA_INFO"
	.sectionflags	@""
	.align	4


	//----- nvinfo : EIATTR_CUDA_API_VERSION
	.align		4
        /*0000*/ 	.byte	0x04, 0x37
        /*0002*/ 	.short	(.L_799 - .L_798)
.L_798:
        /*0004*/ 	.word	0x00000082


	//----- nvinfo : EIATTR_KPARAM_INFO
	.align		4
.L_799:
        /*0008*/ 	.byte	0x04, 0x17
        /*000a*/ 	.short	(.L_801 - .L_800)
.L_800:
        /*000c*/ 	.word	0x00000000
        /*0010*/ 	.short	0x0004
        /*0012*/ 	.short	0x0c58
        /*0014*/ 	.byte	0x00, 0xf0, 0x11, 0x00


	//----- nvinfo : EIATTR_KPARAM_INFO
	.align		4
.L_801:
        /*0018*/ 	.byte	0x04, 0x17
        /*001a*/ 	.short	(.L_803 - .L_802)
.L_802:
        /*001c*/ 	.word	0x00000000
        /*0020*/ 	.short	0x0003
        /*0022*/ 	.short	0x0c50
        /*0024*/ 	.byte	0x00, 0xf5, 0x21, 0x00


	//----- nvinfo : EIATTR_KPARAM_INFO
	.align		4
.L_803:
        /*0028*/ 	.byte	0x04, 0x17
        /*002a*/ 	.short	(.L_805 - .L_804)
.L_804:
        /*002c*/ 	.word	0x00000000
        /*0030*/ 	.short	0x0002
        /*0032*/ 	.short	0x0c49
        /*0034*/ 	.byte	0x00, 0xf0, 0x05, 0x00


	//----- nvinfo : EIATTR_KPARAM_INFO
	.align		4
.L_805:
        /*0038*/ 	.byte	0x04, 0x17
        /*003a*/ 	.short	(.L_807 - .L_806)
.L_806:
        /*003c*/ 	.word	0x00000000
        /*0040*/ 	.short	0x0001
        /*0042*/ 	.short	0x0c48
        /*0044*/ 	.byte	0x00, 0xf0, 0x05, 0x00


	//----- nvinfo : EIATTR_KPARAM_INFO
	.align		4
.L_807:
        /*0048*/ 	.byte	0x04, 0x17
        /*004a*/ 	.short	(.L_809 - .L_808)
.L_808:
        /*004c*/ 	.word	0x00000000
        /*0050*/ 	.short	0x0000
        /*0052*/ 	.short	0x0000
        /*0054*/ 	.byte	0x00, 0xf0, 0x21, 0x31


	//----- nvinfo : EIATTR_SPARSE_MMA_MASK
	.align		4
.L_809:
        /*0058*/ 	.byte	0x03, 0x50
        /*005a*/ 	.short	0x0000


	//----- nvinfo : EIATTR_MAXREG_COUNT
	.align		4
        /*005c*/ 	.byte	0x03, 0x1b
        /*005e*/ 	.short	0x0080


	//----- nvinfo : EIATTR_MERCURY_ISA_VERSION
	.align		4
        /*0060*/ 	.byte	0x03, 0x5f
        /*0062*/ 	.short	0x0101


	//----- nvinfo : EIATTR_VRC_CTA_INIT_COUNT
	.align		4
        /*0064*/ 	.byte	0x02, 0x4a
	.zero		1
	.zero		1


	//----- nvinfo : EIATTR_EXIT_INSTR_OFFSETS
	.align		4
        /*0068*/ 	.byte	0x04, 0x1c
        /*006a*/ 	.short	(.L_811 - .L_810)


	//   ....[0]....
.L_810:
        /*006c*/ 	.word	0x00000170


	//   ....[1]....
        /*0070*/ 	.word	0x000011d0


	//   ....[2]....
        /*0074*/ 	.word	0x00001860


	//   ....[3]....
        /*0078*/ 	.word	0x000018c0


	//   ....[4]....
        /*007c*/ 	.word	0x00001910


	//   ....[5]....
        /*0080*/ 	.word	0x00001e80


	//----- nvinfo : EIATTR_MAX_THREADS
	.align		4
.L_811:
        /*0084*/ 	.byte	0x04, 0x05
        /*0086*/ 	.short	(.L_813 - .L_812)
.L_812:
        /*0088*/ 	.word	0x00000200
        /*008c*/ 	.word	0x00000001
        /*0090*/ 	.word	0x00000001


	//----- nvinfo : EIATTR_CRS_STACK_SIZE
	.align		4
.L_813:
        /*0094*/ 	.byte	0x04, 0x1e
        /*0096*/ 	.short	(.L_815 - .L_814)
.L_814:
        /*0098*/ 	.word	0x00000000


	//----- nvinfo : EIATTR_CBANK_PARAM_SIZE
	.align		4
.L_815:
        /*009c*/ 	.byte	0x03, 0x19
        /*009e*/ 	.short	0x0c5c


	//----- nvinfo : EIATTR_PARAM_CBANK
	.align		4
        /*00a0*/ 	.byte	0x04, 0x0a
        /*00a2*/ 	.short	(.L_817 - .L_816)
	.align		4
.L_816:
        /*00a4*/ 	.word	index@(.nv.constant0._ZN2at6native63_GLOBAL__N__862fb238_30_ForeachBinaryOpScalarTensor_cu_64fe0ca525multi_tensor_apply_kernelINS1_18TensorListMetadataILi2EEENS1_27BinaryOpScalarTensorFunctorIiLi2ELi1ELi1EEEJSt7dividesIiEPiiEEEvT_T0_DpT1_)
        /*00a8*/ 	.short	0x0380
        /*00aa*/ 	.short	0x0c5c


	//----- nvinfo : EIATTR_SW_WAR
	.align		4
.L_817:
        /*00ac*/ 	.byte	0x04, 0x36
        /*00ae*/ 	.short	(.L_819 - .L_818)
.L_818:
        /*00b0*/ 	.word	0x00000008
.L_819:


//--------------------- .nv.info._ZN2at6native63_GLOBAL__N__862fb238_30_ForeachBinaryOpScalarTensor_cu_64fe0ca525multi_tensor_apply_kernelINS1_18TensorListMetadataILi2EEENS1_27BinaryOpScalarTensorFunctorIaLi2ELi1ELi1EEEJSt7dividesIaEPaaEEEvT_T0_DpT1_ --------------------------
	.section	.nv.info._ZN2at6native63_GLOBAL__N__862fb238_30_ForeachBinaryOpScalarTensor_cu_64fe0ca525multi_tensor_apply_kernelINS1_18TensorListMetadataILi2EEENS1_27BinaryOpScalarTensorFunctorIaLi2ELi1ELi1EEEJSt7dividesIaEPaaEEEvT_T0_DpT1_,"",@"SHT_CUDA_INFO"
	.sectionflags	@""
	.align	4


	//----- nvinfo : EIATTR_CUDA_API_VERSION
	.align		4
        /*0000*/ 	.byte	0x04, 0x37
        /*0002*/ 	.short	(.L_821 - .L_820)
.L_820:
        /*0004*/ 	.word	0x00000082


	//----- nvinfo : EIATTR_KPARAM_INFO
	.align		4
.L_821:
        /*0008*/ 	.byte	0x04, 0x17
        /*000a*/ 	.short	(.L_823 - .L_822)
.L_822:
        /*000c*/ 	.word	0x00000000
        /*0010*/ 	.short	0x0004
        /*0012*/ 	.short	0x0c58
        /*0014*/ 	.byte	0x00, 0xf0, 0x05, 0x00


	//----- nvinfo : EIATTR_KPARAM_INFO
	.align		4
.L_823:
        /*0018*/ 	.byte	0x04, 0x17
        /*001a*/ 	.short	(.L_825 - .L_824)
.L_824:
        /*001c*/ 	.word	0x00000000
        /*0020*/ 	.short	0x0003
        /*0022*/ 	.short	0x0c50
        /*0024*/ 	.byte	0x00, 0xf5, 0x21, 0x00


	//----- nvinfo : EIATTR_KPARAM_INFO
	.align		4
.L_825:
        /*0028*/ 	.byte	0x04, 0x17
        /*002a*/ 	.short	(.L_827 - .L_826)
.L_826:
        /*002c*/ 	.word	0x00000000
        /*0030*/ 	.short	0x0002
        /*0032*/ 	.short	0x0c49
        /*0034*/ 	.byte	0x00, 0xf0, 0x05, 0x00


	//----- nvinfo : EIATTR_KPARAM_INFO
	.align		4
.L_827:
        /*0038*/ 	.byte	0x04, 0x17
        /*003a*/ 	.short	(.L_829 - .L_828)
.L_828:
        /*003c*/ 	.word	0x00000000
        /*0040*/ 	.short	0x0001
        /*0042*/ 	.short	0x0c48
        /*0044*/ 	.byte	0x00, 0xf0, 0x05, 0x00


	//----- nvinfo : EIATTR_KPARAM_INFO
	.align		4
.L_829:
        /*0048*/ 	.byte	0x04, 0x17
        /*004a*/ 	.short	(.L_831 - .L_830)
.L_830:
        /*004c*/ 	.word	0x00000000
        /*0050*/ 	.short	0x0000
        /*0052*/ 	.short	0x0000
        /*0054*/ 	.byte	0x00, 0xf0, 0x21, 0x31


	//----- nvinfo : EIATTR_SPARSE_MMA_MASK
	.align		4
.L_831:
        /*0058*/ 	.byte	0x03, 0x50
        /*005a*/ 	.short	0x0000


	//----- nvinfo : EIATTR_MAXREG_COUNT
	.align		4
        /*005c*/ 	.byte	0x03, 0x1b
        /*005e*/ 	.short	0x0080


	//----- nvinfo : EIATTR_MERCURY_ISA_VERSION
	.align		4
        /*0060*/ 	.byte	0x03, 0x5f
        /*0062*/ 	.short	0x0101


	//----- nvinfo : EIATTR_VRC_CTA_INIT_COUNT
	.align		4
        /*0064*/ 	.byte	0x02, 0x4a
	.zero		1
	.zero		1


	//----- nvinfo : EIATTR_EXIT_INSTR_OFFSETS
	.align		4
        /*0068*/ 	.byte	0x04, 0x1c
        /*006a*/ 	.short	(.L_833 - .L_832)


	//   ....[0]....
.L_832:
        /*006c*/ 	.word	0x00000170


	//   ....[1]....
        /*0070*/ 	.word	0x00000f60


	//   ....[2]....
        /*0074*/ 	.word	0x00001410


	//   ....[3]....
        /*0078*/ 	.word	0x00001450


	//   ....[4]....
        /*007c*/ 	.word	0x000014a0


	//   ....[5]....
        /*0080*/ 	.word	0x00001830


	//----- nvinfo : EIATTR_MAX_THREADS
	.align		4
.L_833:
        /*0084*/ 	.byte	0x04, 0x05
        /*0086*/ 	.short	(.L_835 - .L_834)
.L_834:
        /*0088*/ 	.word	0x00000200
        /*008c*/ 	.word	0x00000001
        /*0090*/ 	.word	0x00000001


	//----- nvinfo : EIATTR_CRS_STACK_SIZE
	.align		4
.L_835:
        /*0094*/ 	.byte	0x04, 0x1e
        /*0096*/ 	.short	(.L_837 - .L_836)
.L_836:
        /*0098*/ 	.word	0x00000000


	//----- nvinfo : EIATTR_CBANK_PARAM_SIZE
	.align		4
.L_837:
        /*009c*/ 	.byte	0x03, 0x19
        /*009e*/ 	.short	0x0c59


	//----- nvinfo : EIATTR_PARAM_CBANK
	.align		4
        /*00a0*/ 	.byte	0x04, 0x0a
        /*00a2*/ 	.short	(.L_839 - .L_838)
	.align		4
.L_838:
        /*00a4*/ 	.word	index@(.nv.constant0._ZN2at6native63_GLOBAL__N__862fb238_30_ForeachBinaryOpScalarTensor_cu_64fe0ca525multi_tensor_apply_kernelINS1_18TensorListMetadataILi2EEENS1_27BinaryOpScalarTensorFunctorIaLi2ELi1ELi1EEEJSt7dividesIaEPaaEEEvT_T0_DpT1_)
        /*00a8*/ 	.short	0x0380
        /*00aa*/ 	.short	0x0c59


	//----- nvinfo : EIATTR_SW_WAR
	.align		4
.L_839:
        /*00ac*/ 	.byte	0x04, 0x36
        /*00ae*/ 	.short	(.L_841 - .L_840)
.L_840:
        /*00b0*/ 	.word	0x00000008
.L_841:


//--------------------- .nv.info._ZN2at6native63_GLOBAL__N__862fb238_30_ForeachBinaryOpScalarTensor_cu_64fe0ca525multi_tensor_apply_kernelINS1_18TensorListMetadataILi2EEENS1_27BinaryOpScalarTensorFunctorIhLi2ELi1ELi1EEEJSt7dividesIhEPhhEEEvT_T0_DpT1_ --------------------------
	.section	.nv.info._ZN2at6native63_GLOBAL__N__862fb238_30_ForeachBinaryOpScalarTensor_cu_64fe0ca525multi_tensor_apply_kernelINS1_18TensorListMetadataILi2EEENS1_27BinaryOpScalarTensorFunctorIhLi2ELi1ELi1EEEJSt7dividesIhEPhhEEEvT_T0_DpT1_,"",@"SHT_CUDA_INFO"
	.sectionflags	@""
	.align	4


	//----- nvinfo : EIATTR_CUDA_API_VERSION
	.align		4
        /*0000*/ 	.byte	0x04, 0x37
        /*0002*/ 	.short	(.L_843 - .L_842)
.L_842:
        /*0004*/ 	.word	0x00000082


	//----- nvinfo : EIATTR_KPARAM_INFO
	.align		4
.L_843:
        /*0008*/ 	.byte	0x04, 0x17
        /*000a*/ 	.short	(.L_845 - .L_844)
.L_844:
        /*000c*/ 	.word	0x00000000
        /*0010*/ 	.short	0x0004
        /*0012*/ 	.short	0x0c58
        /*0014*/ 	.byte	0x00, 0xf0, 0x05, 0x00


	//----- nvinfo : EIATTR_KPARAM_INFO
	.align		4
.L_845:
        /*0018*/ 	.byte	0x04, 0x17
        /*001a*/ 	.short	(.L_847 - .L_846)
.L_846:
        /*001c*/ 	.word	0x00000000
        /*0020*/ 	.short	0x0003
        /*0022*/ 	.short	0x0c50
        /*0024*/ 	.byte	0x00, 0xf5, 0x21, 0x00


	//----- nvinfo : EIATTR_KPARAM_INFO
	.align		4
.L_847:
        /*0028*/ 	.byte	0x04, 0x17
        /*002a*/ 	.short	(.L_849 - .L_848)
.L_848:
        /*002c*/ 	.word	0x00000000
        /*0030*/ 	.short	0x0002
        /*0032*/ 	.short	0x0c49
        /*0034*/ 	.byte	0x00, 0xf0, 0x05, 0x00


	//----- nvinfo : EIATTR_KPARAM_INFO
	.align		4
.L_849:
        /*0038*/ 	.byte	0x04, 0x17
        /*003a*/ 	.short	(.L_851 - .L_850)
.L_850:
        /*003c*/ 	.word	0x00000000
        /*0040*/ 	.short	0x0001
        /*0042*/ 	.short	0x0c48
        /*0044*/ 	.byte	0x00, 0xf0, 0x05, 0x00


	//----- nvinfo : EIATTR_KPARAM_INFO
	.align		4
.L_851:
        /*0048*/ 	.byte	0x04, 0x17
        /*004a*/ 	.short	(.L_853 - .L_852)
.L_852:
        /*004c*/ 	.word	0x00000000
        /*0050*/ 	.short	0x0000
        /*0052*/ 	.short	0x0000
        /*0054*/ 	.byte	0x00, 0xf0, 0x21, 0x31


	//----- nvinfo : EIATTR_SPARSE_MMA_MASK
	.align		4
.L_853:
        /*0058*/ 	.byte	0x03, 0x50
        /*005a*/ 	.short	0x0000


	//----- nvinfo : EIATTR_MAXREG_COUNT
	.align		4
        /*005c*/ 	.byte	0x03, 0x1b
        /*005e*/ 	.short	0x0080


	//----- nvinfo : EIATTR_MERCURY_ISA_VERSION
	.align		4
        /*0060*/ 	.byte	0x03, 0x5f
        /*0062*/ 	.short	0x0101


	//----- nvinfo : EIATTR_VRC_CTA_INIT_COUNT
	.align		4
        /*0064*/ 	.byte	0x02, 0x4a
	.zero		1
	.zero		1


	//----- nvinfo : EIATTR_EXIT_INSTR_OFFSETS
	.align		4
        /*0068*/ 	.byte	0x04, 0x1c
        /*006a*/ 	.short	(.L_855 - .L_854)


	//   ....[0]....
.L_854:
        /*006c*/ 	.word	0x00000180


	//   ....[1]....
        /*0070*/ 	.word	0x00000ed0


	//   ....[2]....
        /*0074*/ 	.word	0x00001310


	//   ....[3]....
        /*0078*/ 	.word	0x00001350


	//   ....[4]....
        /*007c*/ 	.word	0x000013a0


	//   ....[5]....
        /*0080*/ 	.word	0x000016c0


	//----- nvinfo : EIATTR_MAX_THREADS
	.align		4
.L_855:
        /*0084*/ 	.byte	0x04, 0x05
        /*0086*/ 	.short	(.L_857 - .L_856)
.L_856:
        /*0088*/ 	.word	0x00000200
        /*008c*/ 	.word	0x00000001
        /*0090*/ 	.word	0x00000001


	//----- nvinfo : EIATTR_CRS_STACK_SIZE
	.align		4
.L_857:
        /*0094*/ 	.byte	0x04, 0x1e
        /*0096*/ 	.short	(.L_859 - .L_858)
.L_858:
        /*0098*/ 	.word	0x00000000


	//----- nvinfo : EIATTR_CBANK_PARAM_SIZE
	.align		4
.L_859:
        /*009c*/ 	.byte	0x03, 0x19
        /*009e*/ 	.short	0x0c59


	//----- nvinfo : EIATTR_PARAM_CBANK
	.align		4
        /*00a0*/ 	.byte	0x04, 0x0a
        /*00a2*/ 	.short	(.L_861 - .L_860)
	.align		4
.L_860:
        /*00a4*/ 	.word	index@(.nv.constant0._ZN2at6native63_GLOBAL__N__862fb238_30_ForeachBinaryOpScalarTensor_cu_64fe0ca525multi_tensor_apply_kernelINS1_18TensorListMetadataILi2EEENS1_27BinaryOpScalarTensorFunctorIhLi2ELi1ELi1EEEJSt7dividesIhEPhhEEEvT_T0_DpT1_)
        /*00a8*/ 	.short	0x0380
        /*00aa*/ 	.short	0x0c59


	//----- nvinfo : EIATTR_SW_WAR
	.align		4
.L_861:
        /*00ac*/ 	.byte	0x04, 0x36
        /*00ae*/ 	.short	(.L_863 - .L_862)
.L_862:
        /*00b0*/ 	.word	0x00000008
.L_863:


//--------------------- .nv.info._ZN2at6native63_GLOBAL__N__862fb238_30_ForeachBinaryOpScalarTensor_cu_64fe0ca525multi_tensor_apply_kernelINS1_18TensorListMetadataILi1EEENS1_27BinaryOpScalarTensorFunctorIN3c108BFloat16ELi1ELi1ELi0EEEJSt7dividesIfEPS7_fEEEvT_T0_DpT1_ --------------------------
	.section	.nv.info._ZN2at6native63_GLOBAL__N__862fb238_30_ForeachBinaryOpScalarTensor_cu_64fe0ca525multi_tensor_apply_kernelINS1_18TensorListMetadataILi1EEENS1_27BinaryOpScalarTensorFunctorIN3c108BFloat16ELi1ELi1ELi0EEEJSt7dividesIfEPS7_fEEEvT_T0_DpT1_,"",@"SHT_CUDA_INFO"
	.sectionflags	@""
	.align	4


	//----- nvinfo : EIATTR_CUDA_API_VERSION
	.align		4
        /*0000*/ 	.byte	0x04, 0x37
        /*0002*/ 	.short	(.L_865 - .L_864)
.L_864:
        /*0004*/ 	.word	0x00000082


	//----- nvinfo : EIATTR_KPARAM_INFO
	.align		4
.L_865:
        /*0008*/ 	.byte	0x04, 0x17
        /*000a*/ 	.short	(.L_867 - .L_866)
.L_866:
        /*000c*/ 	.word	0x00000000
        /*0010*/ 	.short	0x0004
        /*0012*/ 	.short	0x0d38
        /*0014*/ 	.byte	0x00, 0xf0, 0x11, 0x00


	//----- nvinfo : EIATTR_KPARAM_INFO
	.align		4
.L_867:
        /*0018*/ 	.byte	0x04, 0x17
        /*001a*/ 	.short	(.L_869 - .L_868)
.L_868:
        /*001c*/ 	.word	0x00000000
        /*0020*/ 	.short	0x0003
        /*0022*/ 	.short	0x0d30
        /*0024*/ 	.byte	0x00, 0xf5, 0x21, 0x00


	//----- nvinfo : EIATTR_KPARAM_INFO
	.align		4
.L_869:
        /*0028*/ 	.byte	0x04, 0x17
        /*002a*/ 	.short	(.L_871 - .L_870)
.L_870:
        /*002c*/ 	.word	0x00000000
        /*0030*/ 	.short	0x0002
        /*0032*/ 	.short	0x0d29
        /*0034*/ 	.byte	0x00, 0xf0, 0x05, 0x00


	//----- nvinfo : EIATTR_KPARAM_INFO
	.align		4
.L_871:
        /*0038*/ 	.byte	0x04, 0x17
        /*003a*/ 	.short	(.L_873 - .L_872)
.L_872:
        /*003c*/ 	.word	0x00000000
        /*0040*/ 	.short	0x0001
        /*0042*/ 	.short	0x0d28
        /*0044*/ 	.byte	0x00, 0xf0, 0x05, 0x00


	//----- nvinfo : EIATTR_KPARAM_INFO
	.align		4
.L_873:
        /*0048*/ 	.byte	0x04, 0x17
        /*004a*/ 	.short	(.L_875 - .L_874)
.L_874:
        /*004c*/ 	.word	0x00000000
        /*0050*/ 	.short	0x0000
        /*0052*/ 	.short	0x0000
        /*0054*/ 	.byte	0x00, 0xf0, 0xa1, 0x34


	//----- nvinfo : EIATTR_SPARSE_MMA_MASK
	.align		4
.L_875:
        /*0058*/ 	.byte	0x03, 0x50
        /*005a*/ 	.short	0x0000


	//----- nvinfo : EIATTR_MAXREG_COUNT
	.align		4
        /*005c*/ 	.byte	0x03, 0x1b
        /*005e*/ 	.short	0x0080


	//----- nvinfo : EIATTR_MERCURY_ISA_VERSION
	.align		4
        /*0060*/ 	.byte	0x03, 0x5f
        /*0062*/ 	.short	0x0101


	//----- nvinfo : EIATTR_VRC_CTA_INIT_COUNT
	.align		4
        /*0064*/ 	.byte	0x02, 0x4a
	.zero		1
	.zero		1


	//----- nvinfo : EIATTR_EXIT_INSTR_OFFSETS
	.align		4
        /*0068*/ 	.byte	0x04, 0x1c
        /*006a*/ 	.short	(.L_877 - .L_876)


	//   ....[0]....
.L_876:
        /*006c*/ 	.word	0x00000130


	//   ....[1]....
        /*0070*/ 	.word	0x00000b60


	//   ....[2]....
        /*0074*/ 	.word	0x00000ec0


	//   ....[3]....
        /*0078*/ 	.word	0x00000ef0


	//   ....[4]....
        /*007c*/ 	.word	0x00000f40


	//   ....[5]....
        /*0080*/ 	.word	0x00001160


	//----- nvinfo : EIATTR_MAX_THREADS
	.align		4
.L_877:
        /*0084*/ 	.byte	0x04, 0x05
        /*0086*/ 	.short	(.L_879 - .L_878)
.L_878:
        /*0088*/ 	.word	0x00000200
        /*008c*/ 	.word	0x00000001
        /*0090*/ 	.word	0x00000001


	//----- nvinfo : EIATTR_CRS_STACK_SIZE
	.align		4
.L_879:
        /*0094*/ 	.byte	0x04, 0x1e
        /*0096*/ 	.short	(.L_881 - .L_880)
.L_880:
        /*0098*/ 	.word	0x00000000


	//----- nvinfo : EIATTR_CBANK_PARAM_SIZE
	.align		4
.L_881:
        /*009c*/ 	.byte	0x03, 0x19
        /*009e*/ 	.short	0x0d3c


	//----- nvinfo : EIATTR_PARAM_CBANK
	.align		4
        /*00a0*/ 	.byte	0x04, 0x0a
        /*00a2*/ 	.short	(.L_883 - .L_882)
	.align		4
.L_882:
        /*00a4*/ 	.word	index@(.nv.constant0._ZN2at6native63_GLOBAL__N__862fb238_30_ForeachBinaryOpScalarTensor_cu_64fe0ca525multi_tensor_apply_kernelINS1_18TensorListMetadataILi1EEENS1_27BinaryOpScalarTensorFunctorIN3c108BFloat16ELi1ELi1ELi0EEEJSt7dividesIfEPS7_fEEEvT_T0_DpT1_)
        /*00a8*/ 	.short	0x0380
        /*00aa*/ 	.short	0x0d3c


	//----- nvinfo : EIATTR_SW_WAR
	.align		4
.L_883:
        /*00ac*/ 	.byte	0x04, 0x36
        /*00ae*/ 	.short	(.L_885 - .L_884)
.L_884:
        /*00b0*/ 	.word	0x00000008
.L_885:


//--------------------- .nv.info._ZN2at6native63_GLOBAL__N__862fb238_30_ForeachBinaryOpScalarTensor_cu_64fe0ca525multi_tensor_apply_kernelINS1_18TensorListMetadataILi1EEENS1_27BinaryOpScalarTensorFunctorIN3c104HalfELi1ELi1ELi0EEEJSt7dividesIfEPS7_fEEEvT_T0_DpT1_ --------------------------
	.section	.nv.info._ZN2at6native63_GLOBAL__N__862fb238_30_ForeachBinaryOpScalarTensor_cu_64fe0ca525multi_tensor_apply_kernelINS1_18TensorListMetadataILi1EEENS1_27BinaryOpScalarTensorFunctorIN3c104HalfELi1ELi1ELi0EEEJSt7dividesIfEPS7_fEEEvT_T0_DpT1_,"",@"SHT_CUDA_INFO"
	.sectionflags	@""
	.align	4


	//----- nvinfo : EIATTR_CUDA_API_VERSION
	.align		4
        /*0000*/ 	.byte	0x04, 0x37
        /*0002*/ 	.short	(.L_887 - .L_886)
.L_886:
        /*0004*/ 	.word	0x00000082


	//----- nvinfo : EIATTR_KPARAM_INFO
	.align		4
.L_887:
        /*0008*/ 	.byte	0x04, 0x17
        /*000a*/ 	.short	(.L_889 - .L_888)
.L_888:
        /*000c*/ 	.word	0x00000000
        /*0010*/ 	.short	0x0004
        /*0012*/ 	.short	0x0d38
        /*0014*/ 	.byte	0x00, 0xf0, 0x11, 0x00


	//----- nvinfo : EIATTR_KPARAM_INFO
	.align		4
.L_889:
        /*0018*/ 	.byte	0x04, 0x17
        /*001a*/ 	.short	(.L_891 - .L_890)
.L_890:
        /*001c*/ 	.word	0x00000000
        /*0020*/ 	.short	0x0003
        /*0022*/ 	.short	0x0d30
        /*0024*/ 	.byte	0x00, 0xf5, 0x21, 0x00


	//----- nvinfo : EIATTR_KPARAM_INFO
	.align		4
.L_891:
        /*0028*/ 	.byte	0x04, 0x17
        /*002a*/ 	.short	(.L_893 - .L_892)
.L_892:
        /*002c*/ 	.word	0x00000000
        /*0030*/ 	.short	0x0002
        /*0032*/ 	.short	0x0d29
        /*0034*/ 	.byte	0x00, 0xf0, 0x05, 0x00


	//----- nvinfo : EIATTR_KPARAM_INFO
	.align		4
.L_893:
        /*0038*/ 	.byte	0x04, 0x17
        /*003a*/ 	.short	(.L_895 - .L_894)
.L_894:
        /*003c*/ 	.word	0x00000000
        /*0040*/ 	.short	0x0001
        /*0042*/ 	.short	0x0d28
        /*0044*/ 	.byte	0x00, 0xf0, 0x05, 0x00


	//----- nvinfo : EIATTR_KPARAM_INFO
	.align		4
.L_895:
        /*0048*/ 	.byte	0x04, 0x17
        /*004a*/ 	.short	(.L_897 - .L_896)
.L_896:
        /*004c*/ 	.word	0x00000000
        /*0050*/ 	.short	0x0000
        /*0052*/ 	.short	0x0000
        /*0054*/ 	.byte	0x00, 0xf0, 0xa1, 0x34


	//----- nvinfo : EIATTR_SPARSE_MMA_MASK
	.align		4
.L_897:
        /*0058*/ 	.byte	0x03, 0x50
        /*005a*/ 	.short	0x0000


	//----- nvinfo : EIATTR_MAXREG_COUNT
	.align		4
        /*005c*/ 	.byte	0x03, 0x1b
        /*005e*/ 	.short	0x0080


	//----- nvinfo : EIATTR_MERCURY_ISA_VERSION
	.align		4
        /*0060*/ 	.byte	0x03, 0x5f
        /*0062*/ 	.short	0x0101


	//----- nvinfo : EIATTR_VRC_CTA_INIT_COUNT
	.align		4
        /*0064*/ 	.byte	0x02, 0x4a
	.zero		1
	.zero		1


	//----- nvinfo : EIATTR_EXIT_INSTR_OFFSETS
	.align		4
        /*0068*/ 	.byte	0x04, 0x1c
        /*006a*/ 	.short	(.L_899 - .L_898)


	//   ....[0]....
.L_898:
        /*006c*/ 	.word	0x00000130


	//   ....[1]....
        /*0070*/ 	.word	0x00000b60


	//   ....[2]....
        /*0074*/ 	.word	0x00000ec0


	//   ....[3]....
        /*0078*/ 	.word	0x00000ef0


	//   ....[4]....
        /*007c*/ 	.word	0x00000f40


	//   ....[5]....
        /*0080*/ 	.word	0x00001140


	//----- nvinfo : EIATTR_MAX_THREADS
	.align		4
.L_899:
        /*0084*/ 	.byte	0x04, 0x05
        /*0086*/ 	.short	(.L_901 - .L_900)
.L_900:
        /*0088*/ 	.word	0x00000200
        /*008c*/ 	.word	0x00000001
        /*0090*/ 	.word	0x00000001


	//----- nvinfo : EIATTR_CRS_STACK_SIZE
	.align		4
.L_901:
        /*0094*/ 	.byte	0x04, 0x1e
        /*0096*/ 	.short	(.L_903 - .L_902)
.L_902:
        /*0098*/ 	.word	0x00000000


	//----- nvinfo : EIATTR_CBANK_PARAM_SIZE
	.align		4
.L_903:
        /*009c*/ 	.byte	0x03, 0x19
        /*009e*/ 	.short	0x0d3c


	//----- nvinfo : EIATTR_PARAM_CBANK
	.align		4
        /*00a0*/ 	.byte	0x04, 0x0a
        /*00a2*/ 	.short	(.L_905 - .L_904)
	.align		4
.L_904:
        /*00a4*/ 	.word	index@(.nv.constant0._ZN2at6native63_GLOBAL__N__862fb238_30_ForeachBinaryOpScalarTensor_cu_64fe0ca525multi_tensor_apply_kernelINS1_18TensorListMetadataILi1EEENS1_27BinaryOpScalarTensorFunctorIN3c104HalfELi1ELi1ELi0EEEJSt7dividesIfEPS7_fEEEvT_T0_DpT1_)
        /*00a8*/ 	.short	0x0380
        /*00aa*/ 	.short	0x0d3c


	//----- nvinfo : EIATTR_SW_WAR
	.align		4
.L_905:
        /*00ac*/ 	.byte	0x04, 0x36
        /*00ae*/ 	.short	(.L_907 - .L_906)
.L_906:
        /*00b0*/ 	.word	0x00000008
.L_907:


//--------------------- .nv.info._ZN2at6native63_GLOBAL__N__862fb238_30_ForeachBinaryOpScalarTensor_cu_64fe0ca525multi_tensor_apply_kernelINS1_18TensorListMetadataILi1EEENS1_27BinaryOpScalarTensorFunctorIbLi1ELi1ELi0EEEJSt7dividesIbEPbbEEEvT_T0_DpT1_ --------------------------
	.section	.nv.info._ZN2at6native63_GLOBAL__N__862fb238_30_ForeachBinaryOpScalarTensor_cu_64fe0ca525multi_tensor_apply_kernelINS1_18TensorListMetadataILi1EEENS1_27BinaryOpScalarTensorFunctorIbLi1ELi1ELi0EEEJSt7dividesIbEPbbEEEvT_T0_DpT1_,"",@"SHT_CUDA_INFO"
	.sectionflags	@""
	.align	4


	//----- nvinfo : EIATTR_CUDA_API_VERSION
	.align		4
        /*0000*/ 	.byte	0x04, 0x37
        /*0002*/ 	.short	(.L_909 - .L_908)
.L_908:
        /*0004*/ 	.word	0x00000082


	//----- nvinfo : EIATTR_KPARAM_INFO
	.align		4
.L_909:
        /*0008*/ 	.byte	0x04, 0x17
        /*000a*/ 	.short	(.L_911 - .L_910)
.L_910:
        /*000c*/ 	.word	0x00000000
        /*0010*/ 	.short	0x0004
        /*0012*/ 	.short	0x0d38
        /*0014*/ 	.byte	0x00, 0xf0, 0x05, 0x00


	//----- nvinfo : EIATTR_KPARAM_INFO
	.align		4
.L_911:
        /*0018*/ 	.byte	0x04, 0x17
        /*001a*/ 	.short	(.L_913 - .L_912)
.L_912:
        /*001c*/ 	.word	0x00000000
        /*0020*/ 	.short	0x0003
        /*0022*/ 	.short	0x0d30
        /*0024*/ 	.byte	0x00, 0xf5, 0x21, 0x00


	//----- nvinfo : EIATTR_KPARAM_INFO
	.align		4
.L_913:
        /*0028*/ 	.byte	0x04, 0x17
        /*002a*/ 	.short	(.L_915 - .L_914)
.L_914:
        /*002c*/ 	.word	0x00000000
        /*0030*/ 	.short	0x0002
        /*0032*/ 	.short	0x0d29
        /*0034*/ 	.byte	0x00, 0xf0, 0x05, 0x00


	//----- nvinfo : EIATTR_KPARAM_INFO
	.align		4
.L_915:
        /*0038*/ 	.byte	0x04, 0x17
        /*003a*/ 	.short	(.L_917 - .L_916)
.L_916:
        /*003c*/ 	.word	0x00000000
        /*0040*/ 	.short	0x0001
        /*0042*/ 	.short	0x0d28
        /*0044*/ 	.byte	0x00, 0xf0, 0x05, 0x00


	//----- nvinfo : EIATTR_KPARAM_INFO
	.align		4
.L_917:
        /*0048*/ 	.byte	0x04, 0x17
        /*004a*/ 	.short	(.L_919 - .L_918)
.L_918:
        /*004c*/ 	.word	0x00000000
        /*0050*/ 	.short	0x0000
        /*0052*/ 	.short	0x0000
        /*0054*/ 	.byte	0x00, 0xf0, 0xa1, 0x34


	//----- nvinfo : EIATTR_SPARSE_MMA_MASK
	.align		4
.L_919:
        /*0058*/ 	.byte	0x03, 0x50
        /*005a*/ 	.short	0x0000


	//----- nvinfo : EIATTR_MAXREG_COUNT
	.align		4
        /*005c*/ 	.byte	0x03, 0x1b
        /*005e*/ 	.short	0x0080


	//----- nvinfo : EIATTR_MERCURY_ISA_VERSION
	.align		4
        /*0060*/ 	.byte	0x03, 0x5f
        /*0062*/ 	.short	0x0101


	//----- nvinfo : EIATTR_VRC_CTA_INIT_COUNT
	.align		4
        /*0064*/ 	.byte	0x02, 0x4a
	.zero		1
	.zero		1


	//----- nvinfo : EIATTR_EXIT_INSTR_OFFSETS
	.align		4
        /*0068*/ 	.byte	0x04, 0x1c
        /*006a*/ 	.short	(.L_921 - .L_920)


	//   ....[0]....
.L_920:
        /*006c*/ 	.word	0x00000130


	//   ....[1]....
        /*0070*/ 	.word	0x00000ac0


	//   ....[2]....
        /*0074*/ 	.word	0x00000d50


	//   ....[3]....
        /*0078*/ 	.word	0x00000d70


	//   ....[4]....
        /*007c*/ 	.word	0x00000dc0


	//   ....[5]....
        /*0080*/ 	.word	0x00000fb0


	//----- nvinfo : EIATTR_MAX_THREADS
	.align		4
.L_921:
        /*0084*/ 	.byte	0x04, 0x05
        /*0086*/ 	.short	(.L_923 - .L_922)
.L_922:
        /*0088*/ 	.word	0x00000200
        /*008c*/ 	.word	0x00000001
        /*0090*/ 	.word	0x00000001


	//----- nvinfo : EIATTR_CRS_STACK_SIZE
	.align		4
.L_923:
        /*0094*/ 	.byte	0x04, 0x1e
        /*0096*/ 	.short	(.L_925 - .L_924)
.L_924:
        /*0098*/ 	.word	0x00000000


	//----- nvinfo : EIATTR_CBANK_PARAM_SIZE
	.align		4
.L_925:
        /*009c*/ 	.byte	0x03, 0x19
        /*009e*/ 	.short	0x0d39


	//----- nvinfo : EIATTR_PARAM_CBANK
	.align		4
        /*00a0*/ 	.byte	0x04, 0x0a
        /*00a2*/ 	.short	(.L_927 - .L_926)
	.align		4
.L_926:
        /*00a4*/ 	.word	index@(.nv.constant0._ZN2at6native63_GLOBAL__N__862fb238_30_ForeachBinaryOpScalarTensor_cu_64fe0ca525multi_tensor_apply_kernelINS1_18TensorListMetadataILi1EEENS1_27BinaryOpScalarTensorFunctorIbLi1ELi1ELi0EEEJSt7dividesIbEPbbEEEvT_T0_DpT1_)
        /*00a8*/ 	.short	0x0380
        /*00aa*/ 	.short	0x0d39


	//----- nvinfo : EIATTR_SW_WAR
	.align		4
.L_927:
        /*00ac*/ 	.byte	0x04, 0x36
        /*00ae*/ 	.short	(.L_929 - .L_928)
.L_928:
        /*00b0*/ 	.word	0x00000008
.L_929:


//--------------------- .nv.info._ZN2at6native63_GLOBAL__N__862fb238_30_ForeachBinaryOpScalarTensor_cu_64fe0ca525multi_tensor_apply_kernelINS1_18TensorListMetadataILi1EEENS1_27BinaryOpScalarTensorFunctorIN3c107complexIfEELi1ELi1ELi0EEEJSt7dividesIS8_EPS8_S8_EEEvT_T0_DpT1_ --------------------------
	.section	.nv.info._ZN2at6native63_GLOBAL__N__862fb238_30_ForeachBinaryOpScalarTensor_cu_64fe0ca525multi_tensor_apply_kernelINS1_18TensorListMetadataILi1EEENS1_27BinaryOpScalarTensorFunctorIN3c107complexIfEELi1ELi1ELi0EEEJSt7dividesIS8_EPS8_S8_EEEvT_T0_DpT1_,"",@"SHT_CUDA_INFO"
	.sectionflags	@""
	.align	4


	//----- nvinfo : EIATTR_CUDA_API_VERSION
	.align		4
        /*0000*/ 	.byte	0x04, 0x37
        /*0002*/ 	.short	(.L_931 - .L_930)
.L_930:
        /*0004*/ 	.word	0x00000082


	//----- nvinfo : EIATTR_KPARAM_INFO
	.align		4
.L_931:
        /*0008*/ 	.byte	0x04, 0x17
        /*000a*/ 	.short	(.L_933 - .L_932)
.L_932:
        /*000c*/ 	.word	0x00000000
        /*0010*/ 	.short	0x0004
        /*0012*/ 	.short	0x0d38
        /*0014*/ 	.byte	0x00, 0xf0, 0x21, 0x00


	//----- nvinfo : EIATTR_KPARAM_INFO
	.align		4
.L_933:
        /*0018*/ 	.byte	0x04, 0x17
        /*001a*/ 	.short	(.L_935 - .L_934)
.L_934:
        /*001c*/ 	.word	0x00000000
        /*0020*/ 	.short	0x0003
        /*0022*/ 	.short	0x0d30
        /*0024*/ 	.byte	0x00, 0xf5, 0x21, 0x00


	//----- nvinfo : EIATTR_KPARAM_INFO
	.align		4
.L_935:
        /*0028*/ 	.byte	0x04, 0x17
        /*002a*/ 	.short	(.L_937 - .L_936)
.L_936:
        /*002c*/ 	.word	0x00000000
        /*0030*/ 	.short	0x0002
        /*0032*/ 	.short	0x0d29
        /*0034*/ 	.byte	0x00, 0xf0, 0x05, 0x00


	//----- nvinfo : EIATTR_KPARAM_INFO
	.align		4
.L_937:
        /*0038*/ 	.byte	0x04, 0x17
        /*003a*/ 	.short	(.L_939 - .L_938)
.L_938:
        /*003c*/ 	.word	0x00000000
        /*0040*/ 	.short	0x0001
        /*0042*/ 	.short	0x0d28
        /*0044*/ 	.byte	0x00, 0xf0, 0x05, 0x00


	//----- nvinfo : EIATTR_KPARAM_INFO
	.align		4
.L_939:
        /*0048*/ 	.byte	0x04, 0x17
        /*004a*/ 	.short	(.L_941 - .L_940)
.L_940:
        /*004c*/ 	.word	0x00000000
        /*0050*/ 	.short	0x0000
        /*0052*/ 	.short	0x0000
        /*0054*/ 	.byte	0x00, 0xf0, 0xa1, 0x34


	//----- nvinfo : EIATTR_SPARSE_MMA_MASK
	.align		4
.L_941:
        /*0058*/ 	.byte	0x03, 0x50
        /*005a*/ 	.short	0x0000


	//----- nvinfo : EIATTR_MAXREG_COUNT
	.align		4
        /*005c*/ 	.byte	0x03, 0x1b
        /*005e*/ 	.short	0x0080


	//----- nvinfo : EIATTR_MERCURY_ISA_VERSION
	.align		4
        /*0060*/ 	.byte	0x03, 0x5f
        /*0062*/ 	.short	0x0101


	//----- nvinfo : EIATTR_VRC_CTA_INIT_COUNT
	.align		4
        /*0064*/ 	.byte	0x02, 0x4a
	.zero		1
	.zero		1


	//----- nvinfo : EIATTR_EXIT_INSTR_OFFSETS
	.align		4
        /*0068*/ 	.byte	0x04, 0x1c
        /*006a*/ 	.short	(.L_943 - .L_942)


	//   ....[0]....
.L_942:
        /*006c*/ 	.word	0x00000140


	//   ....[1]....
        /*0070*/ 	.word	0x00000bc0


	//   ....[2]....
        /*0074*/ 	.word	0x00000c10


	//   ....[3]....
        /*0078*/ 	.word	0x000013e0


	//----- nvinfo : EIATTR_MAX_THREADS
	.align		4
.L_943:
        /*007c*/ 	.byte	0x04, 0x05
        /*007e*/ 	.short	(.L_945 - .L_944)
.L_944:
        /*0080*/ 	.word	0x00000200
        /*0084*/ 	.word	0x00000001
        /*0088*/ 	.word	0x00000001


	//----- nvinfo : EIATTR_CRS_STACK_SIZE
	.align		4
.L_945:
        /*008c*/ 	.byte	0x04, 0x1e
        /*008e*/ 	.short	(.L_947 - .L_946)
.L_946:
        /*0090*/ 	.word	0x00000000


	//----- nvinfo : EIATTR_CBANK_PARAM_SIZE
	.align		4
.L_947:
        /*0094*/ 	.byte	0x03, 0x19
        /*0096*/ 	.short	0x0d40


	//----- nvinfo : EIATTR_PARAM_CBANK
	.align		4
        /*0098*/ 	.byte	0x04, 0x0a
        /*009a*/ 	.short	(.L_949 - .L_948)
	.align		4
.L_948:
        /*009c*/ 	.word	index@(.nv.constant0._ZN2at6native63_GLOBAL__N__862fb238_30_ForeachBinaryOpScalarTensor_cu_64fe0ca525multi_tensor_apply_kernelINS1_18TensorListMetadataILi1EEENS1_27BinaryOpScalarTensorFunctorIN3c107complexIfEELi1ELi1ELi0EEEJSt7dividesIS8_EPS8_S8_EEEvT_T0_DpT1_)
        /*00a0*/ 	.short	0x0380
        /*00a2*/ 	.short	0x0d40


	//----- nvinfo : EIATTR_SW_WAR
	.align		4
.L_949:
        /*00a4*/ 	.byte	0x04, 0x36
        /*00a6*/ 	.short	(.L_951 - .L_950)
.L_950:
        /*00a8*/ 	.word	0x00000008
.L_951:


//--------------------- .nv.info._ZN2at6native63_GLOBAL__N__862fb238_30_ForeachBinaryOpScalarTensor_cu_64fe0ca525multi_tensor_apply_kernelINS1_18TensorListMetadataILi1EEENS1_27BinaryOpScalarTensorFunctorIN3c107complexIdEELi1ELi1ELi0EEEJSt7dividesIS8_EPS8_S8_EEEvT_T0_DpT1_ --------------------------
	.section	.nv.info._ZN2at6native63_GLOBAL__N__862fb238_30_ForeachBinaryOpScalarTensor_cu_64fe0ca525multi_tensor_apply_kernelINS1_18TensorListMetadataILi1EEENS1_27BinaryOpScalarTensorFunctorIN3c107complexIdEELi1ELi1ELi0EEEJSt7dividesIS8_EPS8_S8_EEEvT_T0_DpT1_,"",@"SHT_CUDA_INFO"
	.sectionflags	@""
	.align	4


	//----- nvinfo : EIATTR_CUDA_API_VERSION
	.align		4
        /*0000*/ 	.byte	0x04, 0x37
        /*0002*/ 	.short	(.L_953 - .L_952)
.L_952:
        /*0004*/ 	.word	0x00000082


	//----- nvinfo : EIATTR_KPARAM_INFO
	.align		4
.L_953:
        /*0008*/ 	.byte	0x04, 0x17
        /*000a*/ 	.short	(.L_955 - .L_954)
.L_954:
        /*000c*/ 	.word	0x00000000
        /*0010*/ 	.short	0x0004
        /*0012*/ 	.short	0x0d40
        /*0014*/ 	.byte	0x00, 0xf0, 0x41, 0x00


	//----- nvinfo : EIATTR_KPARAM_INFO
	.align		4
.L_955:
        /*0018*/ 	.byte	0x04, 0x17
        /*001a*/ 	.short	(.L_957 - .L_956)
.L_956:
        /*001c*/ 	.word	0x00000000
        /*0020*/ 	.short	0x0003
        /*0022*/ 	.short	0x0d30
        /*0024*/ 	.byte	0x00, 0xf5, 0x21, 0x00


	//----- nvinfo : EIATTR_KPARAM_INFO
	.align		4
.L_957:
        /*0028*/ 	.byte	0x04, 0x17
        /*002a*/ 	.short	(.L_959 - .L_958)
.L_958:
        /*002c*/ 	.word	0x00000000
        /*0030*/ 	.short	0x0002
        /*0032*/ 	.short	0x0d29
        /*0034*/ 	.byte	0x00, 0xf0, 0x05, 0x00


	//----- nvinfo : EIATTR_KPARAM_INFO
	.align		4
.L_959:
        /*0038*/ 	.byte	0x04, 0x17
        /*003a*/ 	.short	(.L_961 - .L_960)
.L_960:
        /*003c*/ 	.word	0x00000000
        /*0040*/ 	.short	0x0001
        /*0042*/ 	.short	0x0d28
        /*0044*/ 	.byte	0x00, 0xf0, 0x05, 0x00


	//----- nvinfo : EIATTR_KPARAM_INFO
	.align		4
.L_961:
        /*0048*/ 	.byte	0x04, 0x17
        /*004a*/ 	.short	(.L_963 - .L_962)
.L_962:
        /*004c*/ 	.word	0x00000000
        /*0050*/ 	.short	0x0000
        /*0052*/ 	.short	0x0000
        /*0054*/ 	.byte	0x00, 0xf0, 0xa1, 0x34


	//----- nvinfo : EIATTR_SPARSE_MMA_MASK
	.align		4
.L_963:
        /*0058*/ 	.byte	0x03, 0x50
        /*005a*/ 	.short	0x0000


	//----- nvinfo : EIATTR_MAXREG_COUNT
	.align		4
        /*005c*/ 	.byte	0x03, 0x1b
        /*005e*/ 	.short	0x0080


	//----- nvinfo : EIATTR_MERCURY_ISA_VERSION
	.align		4
        /*0060*/ 	.byte	0x03, 0x5f
        /*0062*/ 	.short	0x0101


	//----- nvinfo : EIATTR_VRC_CTA_INIT_COUNT
	.align		4
        /*0064*/ 	.byte	0x02, 0x4a
	.zero		1
	.zero		1


	//----- nvinfo : EIATTR_EXIT_INSTR_OFFSETS
	.align		4
        /*0068*/ 	.byte	0x04, 0x1c
        /*006a*/ 	.short	(.L_965 - .L_964)


	//   ....[0]....
.L_964:
        /*006c*/ 	.word	0x00000130


	//   ....[1]....
        /*0070*/ 	.word	0x00003db0


	//   ....[2]....
        /*0074*/ 	.word	0x00003e00


	//   ....[3]....
        /*0078*/ 	.word	0x000077d0


	//----- nvinfo : EIATTR_MAX_THREADS
	.align		4
.L_965:
        /*007c*/ 	.byte	0x04, 0x05
        /*007e*/ 	.short	(.L_967 - .L_966)
.L_966:
        /*0080*/ 	.word	0x00000200
        /*0084*/ 	.word	0x00000001
        /*0088*/ 	.word	0x00000001


	//----- nvinfo : EIATTR_CRS_STACK_SIZE
	.align		4
.L_967:
        /*008c*/ 	.byte	0x04, 0x1e
        /*008e*/ 	.short	(.L_969 - .L_968)
.L_968:
        /*0090*/ 	.word	0x00000000


	//----- nvinfo : EIATTR_CBANK_PARAM_SIZE
	.align		4
.L_969:
        /*0094*/ 	.byte	0x03, 0x19
        /*0096*/ 	.short	0x0d50


	//----- nvinfo : EIATTR_PARAM_CBANK
	.align		4
        /*0098*/ 	.byte	0x04, 0x0a
        /*009a*/ 	.short	(.L_971 - .L_970)
	.align		4
.L_970:
        /*009c*/ 	.word	index@(.nv.constant0._ZN2at6native63_GLOBAL__N__862fb238_30_ForeachBinaryOpScalarTensor_cu_64fe0ca525multi_tensor_apply_kernelINS1_18TensorListMetadataILi1EEENS1_27BinaryOpScalarTensorFunctorIN3c107complexIdEELi1ELi1ELi0EEEJSt7dividesIS8_EPS8_S8_EEEvT_T0_DpT1_)
        /*00a0*/ 	.short	0x0380
        /*00a2*/ 	.short	0x0d50


	//----- nvinfo : EIATTR_SW_WAR
	.align		4
.L_971:
        /*00a4*/ 	.byte	0x04, 0x36
        /*00a6*/ 	.short	(.L_973 - .L_972)
.L_972:
        /*00a8*/ 	.word	0x00000008
.L_973:


//--------------------- .nv.info._ZN2at6native63_GLOBAL__N__862fb238_30_ForeachBinaryOpScalarTensor_cu_64fe0ca525multi_tensor_apply_kernelINS1_18TensorListMetadataILi1EEENS1_27BinaryOpScalarTensorFunctorIfLi1ELi1ELi0EEEJSt7dividesIfEPffEEEvT_T0_DpT1_ --------------------------
	.section	.nv.info._ZN2at6native63_GLOBAL__N__862fb238_30_ForeachBinaryOpScalarTensor_cu_64fe0ca525multi_tensor_apply_kernelINS1_18TensorListMetadataILi1EEENS1_27BinaryOpScalarTensorFunctorIfLi1ELi1ELi0EEEJSt7dividesIfEPffEEEvT_T0_DpT1_,"",@"SHT_CUDA_INFO"
	.sectionflags	@""
	.align	4


	//----- nvinfo : EIATTR_CUDA_API_VERSION
	.align		4
        /*0000*/ 	.byte	0x04, 0x37
        /*0002*/ 	.short	(.L_975 - .L_974)
.L_974:
        /*0004*/ 	.word	0x00000082


	//----- nvinfo : EIATTR_KPARAM_INFO
	.align		4
.L_975:
        /*0008*/ 	.byte	0x04, 0x17
        /*000a*/ 	.short	(.L_977 - .L_976)
.L_976:
        /*000c*/ 	.word	0x00000000
        /*0010*/ 	.short	0x0004
        /*0012*/ 	.short	0x0d38
        /*0014*/ 	.byte	0x00, 0xf0, 0x11, 0x00


	//----- nvinfo : EIATTR_KPARAM_INFO
	.align		4
.L_977:
        /*0018*/ 	.byte	0x04, 0x17
        /*001a*/ 	.short	(.L_979 - .L_978)
.L_978:
        /*001c*/ 	.word	0x00000000
        /*0020*/ 	.short	0x0003
        /*0022*/ 	.short	0x0d30
        /*0024*/ 	.byte	0x00, 0xf5, 0x21, 0x00


	//----- nvinfo : EIATTR_KPARAM_INFO
	.align		4
.L_979:
        /*0028*/ 	.byte	0x04, 0x17
        /*002a*/ 	.short	(.L_981 - .L_980)
.L_980:
        /*002c*/ 	.word	0x00000000
        /*0030*/ 	.short	0x0002
        /*0032*/ 	.short	0x0d29
        /*0034*/ 	.byte	0x00, 0xf0, 0x05, 0x00


	//----- nvinfo : EIATTR_KPARAM_INFO
	.align		4
.L_981:
        /*0038*/ 	.byte	0x04, 0x17
        /*003a*/ 	.short	(.L_983 - .L_982)
.L_982:
        /*003c*/ 	.word	0x00000000
        /*0040*/ 	.short	0x0001
        /*0042*/ 	.short	0x0d28
        /*0044*/ 	.byte	0x00, 0xf0, 0x05, 0x00


	//----- nvinfo : EIATTR_KPARAM_INFO
	.align		4
.L_983:
        /*0048*/ 	.byte	0x04, 0x17
        /*004a*/ 	.short	(.L_985 - .L_984)
.L_984:
        /*004c*/ 	.word	0x00000000
        /*0050*/ 	.short	0x0000
        /*0052*/ 	.short	0x0000
        /*0054*/ 	.byte	0x00, 0xf0, 0xa1, 0x34


	//----- nvinfo : EIATTR_SPARSE_MMA_MASK
	.align		4
.L_985:
        /*0058*/ 	.byte	0x03, 0x50
        /*005a*/ 	.short	0x0000


	//----- nvinfo : EIATTR_MAXREG_COUNT
	.align		4
        /*005c*/ 	.byte	0x03, 0x1b
        /*005e*/ 	.short	0x0080


	//----- nvinfo : EIATTR_MERCURY_ISA_VERSION
	.align		4
        /*0060*/ 	.byte	0x03, 0x5f
        /*0062*/ 	.short	0x0101


	//----- nvinfo : EIATTR_VRC_CTA_INIT_COUNT
	.align		4
        /*0064*/ 	.byte	0x02, 0x4a
	.zero		1
	.zero		1


	//----- nvinfo : EIATTR_EXIT_INSTR_OFFSETS
	.align		4
        /*0068*/ 	.byte	0x04, 0x1c
        /*006a*/ 	.short	(.L_987 - .L_986)


	//   ....[0]....
.L_986:
        /*006c*/ 	.word	0x00000130


	//   ....[1]....
        /*0070*/ 	.word	0x000009c0


	//   ....[2]....
        /*0074*/ 	.word	0x00000ca0


	//   ....[3]....
        /*0078*/ 	.word	0x00000cc0


	//   ....[4]....
        /*007c*/ 	.word	0x00000d10


	//   ....[5]....
        /*0080*/ 	.word	0x00000ea0


	//----- nvinfo : EIATTR_MAX_THREADS
	.align		4
.L_987:
        /*0084*/ 	.byte	0x04, 0x05
        /*0086*/ 	.short	(.L_989 - .L_988)
.L_988:
        /*0088*/ 	.word	0x00000200
        /*008c*/ 	.word	0x00000001
        /*0090*/ 	.word	0x00000001


	//----- nvinfo : EIATTR_CRS_STACK_SIZE
	.align		4
.L_989:
        /*0094*/ 	.byte	0x04, 0x1e
        /*0096*/ 	.short	(.L_991 - .L_990)
.L_990:
        /*0098*/ 	.word	0x00000000


	//----- nvinfo : EIATTR_CBANK_PARAM_SIZE
	.align		4
.L_991:
        /*009c*/ 	.byte	0x03, 0x19
        /*009e*/ 	.short	0x0d3c


	//----- nvinfo : EIATTR_PARAM_CBANK
	.align		4
        /*00a0*/ 	.byte	0x04, 0x0a
        /*00a2*/ 	.short	(.L_993 - .L_992)
	.align		4
.L_992:
        /*00a4*/ 	.word	index@(.nv.constant0._ZN2at6native63_GLOBAL__N__862fb238_30_ForeachBinaryOpScalarTensor_cu_64fe0ca525multi_tensor_apply_kernelINS1_18TensorListMetadataILi1EEENS1_27BinaryOpScalarTensorFunctorIfLi1ELi1ELi0EEEJSt7dividesIfEPffEEEvT_T0_DpT1_)
        /*00a8*/ 	.short	0x0380
        /*00aa*/ 	.short	0x0d3c


	//----- nvinfo : EIATTR_SW_WAR
	.align		4
.L_993:
        /*00ac*/ 	.byte	0x04, 0x36
        /*00ae*/ 	.short	(.L_995 - .L_994)
.L_994:
        /*00b0*/ 	.word	0x00000008
.L_995:


//--------------------- .nv.info._ZN2at6native63_GLOBAL__N__862fb238_30_ForeachBinaryOpScalarTensor_cu_64fe0ca525multi_tensor_apply_kernelINS1_18TensorListMetadataILi1EEENS1_27BinaryOpScalarTensorFunctorIdLi1ELi1ELi0EEEJSt7dividesIdEPddEEEvT_T0_DpT1_ --------------------------
	.section	.nv.info._ZN2at6native63_GLOBAL__N__862fb238_30_ForeachBinaryOpScalarTensor_cu_64fe0ca525multi_tensor_apply_kernelINS1_18TensorListMetadataILi1EEENS1_27BinaryOpScalarTensorFunctorIdLi1ELi1ELi0EEEJSt7dividesIdEPddEEEvT_T0_DpT1_,"",@"SHT_CUDA_INFO"
	.sectionflags	@""
	.align	4


	//----- nvinfo : EIATTR_CUDA_API_VERSION
	.align		4
        /*0000*/ 	.byte	0x04, 0x37
        /*0002*/ 	.short	(.L_997 - .L_996)
.L_996:
        /*0004*/ 	.word	0x00000082


	//----- nvinfo : EIATTR_KPARAM_INFO
	.align		4
.L_997:
        /*0008*/ 	.byte	0x04, 0x17
        /*000a*/ 	.short	(.L_999 - .L_998)
.L_998:
        /*000c*/ 	.word	0x00000000
        /*0010*/ 	.short	0x0004
        /*0012*/ 	.short	0x0d38
        /*0014*/ 	.byte	0x00, 0xf0, 0x21, 0x00


	//----- nvinfo : EIATTR_KPARAM_INFO
	.align		4
.L_999:
        /*0018*/ 	.byte	0x04, 0x17
        /*001a*/ 	.short	(.L_1001 - .L_1000)
.L_1000:
        /*001c*/ 	.word	0x00000000
        /*0020*/ 	.short	0x0003
        /*0022*/ 	.short	0x0d30
        /*0024*/ 	.byte	0x00, 0xf5, 0x21, 0x00


	//----- nvinfo : EIATTR_KPARAM_INFO
	.align		4
.L_1001:
        /*0028*/ 	.byte	0x04, 0x17
        /*002a*/ 	.short	(.L_1003 - .L_1002)
.L_1002:
        /*002c*/ 	.word	0x00000000
        /*0030*/ 	.short	0x0002
        /*0032*/ 	.short	0x0d29
        /*0034*/ 	.byte	0x00, 0xf0, 0x05, 0x00


	//----- nvinfo : EIATTR_KPARAM_INFO
	.align		4
.L_1003:
        /*0038*/ 	.byte	0x04, 0x17
        /*003a*/ 	.short	(.L_1005 - .L_1004)
.L_1004:
        /*003c*/ 	.word	0x00000000
        /*0040*/ 	.short	0x0001
        /*0042*/ 	.short	0x0d28
        /*0044*/ 	.byte	0x00, 0xf0, 0x05, 0x00


	//----- nvinfo : EIATTR_KPARAM_INFO
	.align		4
.L_1005:
        /*0048*/ 	.byte	0x04, 0x17
        /*004a*/ 	.short	(.L_1007 - .L_1006)
.L_1006:
        /*004c*/ 	.word	0x00000000
        /*0050*/ 	.short	0x0000
        /*0052*/ 	.short	0x0000
        /*0054*/ 	.byte	0x00, 0xf0, 0xa1, 0x34


	//----- nvinfo : EIATTR_SPARSE_MMA_MASK
	.align		4
.L_1007:
        /*0058*/ 	.byte	0x03, 0x50
        /*005a*/ 	.short	0x0000


	//----- nvinfo : EIATTR_MAXREG_COUNT
	.align		4
        /*005c*/ 	.byte	0x03, 0x1b
        /*005e*/ 	.short	0x0080


	//----- nvinfo : EIATTR_MERCURY_ISA_VERSION
	.align		4
        /*0060*/ 	.byte	0x03, 0x5f
        /*0062*/ 	.short	0x0101


	//----- nvinfo : EIATTR_VRC_CTA_INIT_COUNT
	.align		4
        /*0064*/ 	.byte	0x02, 0x4a
	.zero		1
	.zero		1


	//----- nvinfo : EIATTR_EXIT_INSTR_OFFSETS
	.align		4
        /*0068*/ 	.byte	0x04, 0x1c
        /*006a*/ 	.short	(.L_1009 - .L_1008)


	//   ....[0]....
.L_1008:
        /*006c*/ 	.word	0x00000140


	//   ....[1]....
        /*0070*/ 	.word	0x000024f0


	//   ....[2]....
        /*0074*/ 	.word	0x000034e0


	//   ....[3]....
        /*0078*/ 	.word	0x00003500


	//   ....[4]....
        /*007c*/ 	.word	0x00003550


	//   ....[5]....
        /*0080*/ 	.word	0x000043b0


	//----- nvinfo : EIATTR_MAX_THREADS
	.align		4
.L_1009:
        /*0084*/ 	.byte	0x04, 0x05
        /*0086*/ 	.short	(.L_1011 - .L_1010)
.L_1010:
        /*0088*/ 	.word	0x00000200
        /*008c*/ 	.word	0x00000001
        /*0090*/ 	.word	0x00000001


	//----- nvinfo : EIATTR_CRS_STACK_SIZE
	.align		4
.L_1011:
        /*0094*/ 	.byte	0x04, 0x1e
        /*0096*/ 	.short	(.L_1013 - .L_1012)
.L_1012:
        /*0098*/ 	.word	0x00000000


	//----- nvinfo : EIATTR_CBANK_PARAM_SIZE
	.align		4
.L_1013:
        /*009c*/ 	.byte	0x03, 0x19
        /*009e*/ 	.short	0x0d40


	//----- nvinfo : EIATTR_PARAM_CBANK
	.align		4
        /*00a0*/ 	.byte	0x04, 0x0a
        /*00a2*/ 	.short	(.L_1015 - .L_1014)
	.align		4
.L_1014:
        /*00a4*/ 	.word	index@(.nv.constant0._ZN2at6native63_GLOBAL__N__862fb238_30_ForeachBinaryOpScalarTensor_cu_64fe0ca525multi_tensor_apply_kernelINS1_18TensorListMetadataILi1EEENS1_27BinaryOpScalarTensorFunctorIdLi1ELi1ELi0EEEJSt7dividesIdEPddEEEvT_T0_DpT1_)
        /*00a8*/ 	.short	0x0380
        /*00aa*/ 	.short	0x0d40


	//----- nvinfo : EIATTR_SW_WAR
	.align		4
.L_1015:
        /*00ac*/ 	.byte	0x04, 0x36
        /*00ae*/ 	.short	(.L_1017 - .L_1016)
.L_1016:
        /*00b0*/ 	.word	0x00000008
.L_1017:


//--------------------- .nv.info._ZN2at6native63_GLOBAL__N__862fb238_30_ForeachBinaryOpScalarTensor_cu_64fe0ca525multi_tensor_apply_kernelINS1_18TensorListMetadataILi1EEENS1_27BinaryOpScalarTensorFunctorIsLi1ELi1ELi0EEEJSt7dividesIsEPssEEEvT_T0_DpT1_ --------------------------
	.section	.nv.info._ZN2at6native63_GLOBAL__N__862fb238_30_ForeachBinaryOpScalarTensor_cu_64fe0ca525multi_tensor_apply_kernelINS1_18TensorListMetadataILi1EEENS1_27BinaryOpScalarTensorFunctorIsLi1ELi1ELi0EEEJSt7dividesIsEPssEEEvT_T0_DpT1_,"",@"SHT_CUDA_INFO"
	.sectionflags	@""
	.align	4


	//----- nvinfo : EIATTR_CUDA_API_VERSION
	.align		4
        /*0000*/ 	.byte	0x04, 0x37
        /*0002*/ 	.short	(.L_1019 - .L_1018)
.L_1018:
        /*0004*/ 	.word	0x00000082


	//----- nvinfo : EIATTR_KPARAM_INFO
	.align		4
.L_1019:
        /*0008*/ 	.byte	0x04, 0x17
        /*000a*/ 	.short	(.L_1021 - .L_1020)
.L_1020:
        /*000c*/ 	.word	0x00000000
        /*0010*/ 	.short	0x0004
        /*0012*/ 	.short	0x0d38
        /*0014*/ 	.byte	0x00, 0xf0, 0x09, 0x00


	//----- nvinfo : EIATTR_KPARAM_INFO
	.align		4
.L_1021:
        /*0018*/ 	.byte	0x04, 0x17
        /*001a*/ 	.short	(.L_1023 - .L_1022)
.L_1022:
        /*001c*/ 	.word	0x00000000
        /*0020*/ 	.short	0x0003
        /*0022*/ 	.short	0x0d30
        /*0024*/ 	.byte	0x00, 0xf5, 0x21, 0x00


	//----- nvinfo : EIATTR_KPARAM_INFO
	.align		4
.L_1023:
        /*0028*/ 	.byte	0x04, 0x17
        /*002a*/ 	.short	(.L_1025 - .L_1024)
.L_1024:
        /*002c*/ 	.word	0x00000000
        /*0030*/ 	.short	0x0002
        /*0032*/ 	.short	0x0d29
        /*0034*/ 	.byte	0x00, 0xf0, 0x05, 0x00


	//----- nvinfo : EIATTR_KPARAM_INFO
	.align		4
.L_1025:
        /*0038*/ 	.byte	0x04, 0x17
        /*003a*/ 	.short	(.L_1027 - .L_1026)
.L_1026:
        /*003c*/ 	.word	0x00000000
        /*0040*/ 	.short	0x0001
        /*0042*/ 	.short	0x0d28
        /*0044*/ 	.byte	0x00, 0xf0, 0x05, 0x00


	//----- nvinfo : EIATTR_KPARAM_INFO
	.align		4
.L_1027:
        /*0048*/ 	.byte	0x04, 0x17
        /*004a*/ 	.short	(.L_1029 - .L_1028)
.L_1028:
        /*004c*/ 	.word	0x00000000
        /*0050*/ 	.short	0x0000
        /*0052*/ 	.short	0x0000
        /*0054*/ 	.byte	0x00, 0xf0, 0xa1, 0x34


	//----- nvinfo : EIATTR_SPARSE_MMA_MASK
	.align		4
.L_1029:
        /*0058*/ 	.byte	0x03, 0x50
        /*005a*/ 	.short	0x0000


	//----- nvinfo : EIATTR_MAXREG_COUNT
	.align		4
        /*005c*/ 	.byte	0x03, 0x1b
        /*005e*/ 	.short	0x0080


	//----- nvinfo : EIATTR_MERCURY_ISA_VERSION
	.align		4
        /*0060*/ 	.byte	0x03, 0x5f
        /*0062*/ 	.short	0x0101


	//----- nvinfo : EIATTR_VRC_CTA_INIT_COUNT
	.align		4
        /*0064*/ 	.byte	0x02, 0x4a
	.zero		1
	.zero		1


	//----- nvinfo : EIATTR_EXIT_INSTR_OFFSETS
	.align		4
        /*0068*/ 	.byte	0x04, 0x1c
        /*006a*/ 	.short	(.L_1031 - .L_1030)


	//   ....[0]....
.L_1030:
        /*006c*/ 	.word	0x00000140


	//   ....[1]....
        /*0070*/ 	.word	0x00001120


	//   ....[2]....
        /*0074*/ 	.word	0x000017b0


	//   ....[3]....
        /*0078*/ 	.word	0x000017d0


	//   ....[4]....
        /*007c*/ 	.word	0x00001820


	//   ....[5]....
        /*0080*/ 	.word	0x00001dd0


	//----- nvinfo : EIATTR_MAX_THREADS
	.align		4
.L_1031:
        /*0084*/ 	.byte	0x04, 0x05
        /*0086*/ 	.short	(.L_1033 - .L_1032)
.L_1032:
        /*0088*/ 	.word	0x00000200
        /*008c*/ 	.word	0x00000001
        /*0090*/ 	.word	0x00000001


	//----- nvinfo : EIATTR_CRS_STACK_SIZE
	.align		4
.L_1033:
        /*0094*/ 	.byte	0x04, 0x1e
        /*0096*/ 	.short	(.L_1035 - .L_1034)
.L_1034:
        /*0098*/ 	.word	0x00000000


	//----- nvinfo : EIATTR_CBANK_PARAM_SIZE
	.align		4
.L_1035:
        /*009c*/ 	.byte	0x03, 0x19
        /*009e*/ 	.short	0x0d3a


	//----- nvinfo : EIATTR_PARAM_CBANK
	.align		4
        /*00a0*/ 	.byte	0x04, 0x0a
        /*00a2*/ 	.short	(.L_1037 - .L_1036)
	.align		4
.L_1036:
        /*00a4*/ 	.word	index@(.nv.constant0._ZN2at6native63_GLOBAL__N__862fb238_30_ForeachBinaryOpScalarTensor_cu_64fe0ca525multi_tensor_apply_kernelINS1_18TensorListMetadataILi1EEENS1_27BinaryOpScalarTensorFunctorIsLi1ELi1ELi0EEEJSt7dividesIsEPssEEEvT_T0_DpT1_)
        /*00a8*/ 	.short	0x0380
        /*00aa*/ 	.short	0x0d3a


	//----- nvinfo : EIATTR_SW_WAR
	.align		4
.L_1037:
        /*00ac*/ 	.byte	0x04, 0x36
        /*00ae*/ 	.short	(.L_1039 - .L_1038)
.L_1038:
        /*00b0*/ 	.word	0x00000008
.L_1039:


//--------------------- .nv.info._ZN2at6native63_GLOBAL__N__862fb238_30_ForeachBinaryOpScalarTensor_cu_64fe0ca525multi_tensor_apply_kernelINS1_18TensorListMetadataILi1EEENS1_27BinaryOpScalarTensorFunctorIlLi1ELi1ELi0EEEJSt7dividesIlEPllEEEvT_T0_DpT1_ --------------------------
	.section	.nv.info._ZN2at6native63_GLOBAL__N__862fb238_30_ForeachBinaryOpScalarTensor_cu_64fe0ca525multi_tensor_apply_kernelINS1_18TensorListMetadataILi1EEENS1_27BinaryOpScalarTensorFunctorIlLi1ELi1ELi0EEEJSt7dividesIlEPllEEEvT_T0_DpT1_,"",@"SHT_CUDA_INFO"
	.sectionflags	@""
	.align	4


	//----- nvinfo : EIATTR_CUDA_API_VERSION
	.align		4
        /*0000*/ 	.byte	0x04, 0x37
        /*0002*/ 	.short	(.L_1041 - .L_1040)
.L_1040:
        /*0004*/ 	.word	0x00000082


	//----- nvinfo : EIATTR_KPARAM_INFO
	.align		4
.L_1041:
        /*0008*/ 	.byte	0x04, 0x17
        /*000a*/ 	.short	(.L_1043 - .L_1042)
.L_1042:
        /*000c*/ 	.word	0x00000000
        /*0010*/ 	.short	0x0004
        /*0012*/ 	.short	0x0d38
        /*0014*/ 	.byte	0x00, 0xf0, 0x21, 0x00


	//----- nvinfo : EIATTR_KPARAM_INFO
	.align		4
.L_1043:
        /*0018*/ 	.byte	0x04, 0x17
        /*001a*/ 	.short	(.L_1045 - .L_1044)
.L_1044:
        /*001c*/ 	.word	0x00000000
        /*0020*/ 	.short	0x0003
        /*0022*/ 	.short	0x0d30
        /*0024*/ 	.byte	0x00, 0xf5, 0x21, 0x00


	//----- nvinfo : EIATTR_KPARAM_INFO
	.align		4
.L_1045:
        /*0028*/ 	.byte	0x04, 0x17
        /*002a*/ 	.short	(.L_1047 - .L_1046)
.L_1046:
        /*002c*/ 	.word	0x00000000
        /*0030*/ 	.short	0x0002
        /*0032*/ 	.short	0x0d29
        /*0034*/ 	.byte	0x00, 0xf0, 0x05, 0x00


	//----- nvinfo : EIATTR_KPARAM_INFO
	.align		4
.L_1047:
        /*0038*/ 	.byte	0x04, 0x17
        /*003a*/ 	.short	(.L_1049 - .L_1048)
.L_1048:
        /*003c*/ 	.word	0x00000000
        /*0040*/ 	.short	0x0001
        /*0042*/ 	.short	0x0d28
        /*0044*/ 	.byte	0x00, 0xf0, 0x05, 0x00


	//----- nvinfo : EIATTR_KPARAM_INFO
	.align		4
.L_1049:
        /*0048*/ 	.byte	0x04, 0x17
        /*004a*/ 	.short	(.L_1051 - .L_1050)
.L_1050:
        /*004c*/ 	.word	0x00000000
        /*0050*/ 	.short	0x0000
        /*0052*/ 	.short	0x0000
        /*0054*/ 	.byte	0x00, 0xf0, 0xa1, 0x34


	//----- nvinfo : EIATTR_SPARSE_MMA_MASK
	.align		4
.L_1051:
        /*0058*/ 	.byte	0x03, 0x50
        /*005a*/ 	.short	0x0000


	//----- nvinfo : EIATTR_MAXREG_COUNT
	.align		4
        /*005c*/ 	.byte	0x03, 0x1b
        /*005e*/ 	.short	0x0080


	//----- nvinfo : EIATTR_ANNOTATIONS
	.align		4
        /*0060*/ 	.byte	0x04, 0x55
        /*0062*/ 	.short	(.L_1053 - .L_1052)


	//   ....[0]....
.L_1052:
        /*0064*/ 	.word	0x00000001
        /*0068*/ 	.byte	0x30, 0x20, 0x00, 0x00, 0x01, 0x00, 0x00, 0x00, 0x60, 0x29, 0x00, 0x00


	//----- nvinfo : EIATTR_MERCURY_ISA_VERSION
	.align		4
.L_1053:
        /*0074*/ 	.byte	0x03, 0x5f
        /*0076*/ 	.short	0x0101


	//----- nvinfo : EIATTR_VRC_CTA_INIT_COUNT
	.align		4
        /*0078*/ 	.byte	0x02, 0x4a
	.zero		1
	.zero		1


	//----- nvinfo : EIATTR_EXIT_INSTR_OFFSETS
	.align		4
        /*007c*/ 	.byte	0x04, 0x1c
        /*007e*/ 	.short	(.L_1055 - .L_1054)


	//   ....[0]....
.L_1054:
        /*0080*/ 	.word	0x00000150


	//   ....[1]....
        /*0084*/ 	.word	0x00001de0


	//   ....[2]....
        /*0088*/ 	.word	0x00002a20


	//   ....[3]....
        /*008c*/ 	.word	0x00002a40


	//   ....[4]....
        /*0090*/ 	.word	0x00002a90


	//   ....[5]....
        /*0094*/ 	.word	0x00003450


	//----- nvinfo : EIATTR_MAX_THREADS
	.align		4
.L_1055:
        /*0098*/ 	.byte	0x04, 0x05
        /*009a*/ 	.short	(.L_1057 - .L_1056)
.L_1056:
        /*009c*/ 	.word	0x00000200
        /*00a0*/ 	.word	0x00000001
        /*00a4*/ 	.word	0x00000001


	//----- nvinfo : EIATTR_CRS_STACK_SIZE
	.align		4
.L_1057:
        /*00a8*/ 	.byte	0x04, 0x1e
        /*00aa*/ 	.short	(.L_1059 - .L_1058)
.L_1058:
        /*00ac*/ 	.word	0x00000000


	//----- nvinfo : EIATTR_CBANK_PARAM_SIZE
	.align		4
.L_1059:
        /*00b0*/ 	.byte	0x03, 0x19
        /*00b2*/ 	.short	0x0d40


	//----- nvinfo : EIATTR_PARAM_CBANK
	.align		4
        /*00b4*/ 	.byte	0x04, 0x0a
        /*00b6*/ 	.short	(.L_1061 - .L_1060)
	.align		4
.L_1060:
        /*00b8*/ 	.word	index@(.nv.constant0._ZN2at6native63_GLOBAL__N__862fb238_30_ForeachBinaryOpScalarTensor_cu_64fe0ca525multi_tensor_apply_kernelINS1_18TensorListMetadataILi1EEENS1_27BinaryOpScalarTensorFunctorIlLi1ELi1ELi0EEEJSt7dividesIlEPllEEEvT_T0_DpT1_)
        /*00bc*/ 	.short	0x0380
        /*00be*/ 	.short	0x0d40


	//----- nvinfo : EIATTR_SW_WAR
	.align		4
.L_1061:
        /*00c0*/ 	.byte	0x04, 0x36
        /*00c2*/ 	.short	(.L_1063 - .L_1062)
.L_1062:
        /*00c4*/ 	.word	0x00000008
.L_1063:


//--------------------- .nv.info._ZN2at6native63_GLOBAL__N__862fb238_30_ForeachBinaryOpScalarTensor_cu_64fe0ca525multi_tensor_apply_kernelINS1_18TensorListMetadataILi1EEENS1_27BinaryOpScalarTensorFunctorIiLi1ELi1ELi0EEEJSt7dividesIiEPiiEEEvT_T0_DpT1_ --------------------------
	.section	.nv.info._ZN2at6native63_GLOBAL__N__862fb238_30_ForeachBinaryOpScalarTensor_cu_64fe0ca525multi_tensor_apply_kernelINS1_18TensorListMetadataILi1EEENS1_27BinaryOpScalarTensorFunctorIiLi1ELi1ELi0EEEJSt7dividesIiEPiiEEEvT_T0_DpT1_,"",@"SHT_CUDA_INFO"
	.sectionflags	@""
	.align	4


	//----- nvinfo : EIATTR_CUDA_API_VERSION
	.align		4
        /*0000*/ 	.byte	0x04, 0x37
        /*0002*/ 	.short	(.L_1065 - .L_1064)
.L_1064:
        /*0004*/ 	.word	0x00000082


	//----- nvinfo : EIATTR_KPARAM_INFO
	.align		4
.L_1065:
        /*0008*/ 	.byte	0x04, 0x17
        /*000a*/ 	.short	(.L_1067 - .L_1066)
.L_1066:
        /*000c*/ 	.word	0x00000000
        /*0010*/ 	.short	0x0004
        /*0012*/ 	.short	0x0d38
        /*0014*/ 	.byte	0x00, 0xf0, 0x11, 0x00


	//----- nvinfo : EIATTR_KPARAM_INFO
	.align		4
.L_1067:
        /*0018*/ 	.byte	0x04, 0x17
        /*001a*/ 	.short	(.L_1069 - .L_1068)
.L_1068:
        /*001c*/ 	.word	0x00000000
        /*0020*/ 	.short	0x0003
        /*0022*/ 	.short	0x0d30
        /*0024*/ 	.byte	0x00, 0xf5, 0x21, 0x00


	//----- nvinfo : EIATTR_KPARAM_INFO
	.align		4
.L_1069:
        /*0028*/ 	.byte	0x04, 0x17
        /*002a*/ 	.short	(.L_1071 - .L_1070)
.L_1070:
        /*002c*/ 	.word	0x00000000
        /*0030*/ 	.short	0x0002
        /*0032*/ 	.short	0x0d29
        /*0034*/ 	.byte	0x00, 0xf0, 0x05, 0x00


	//----- nvinfo : EIATTR_KPARAM_INFO
	.align		4
.L_1071:
        /*0038*/ 	.byte	0x04, 0x17
        /*003a*/ 	.short	(.L_1073 - .L_1072)
.L_1072:
        /*003c*/ 	.word	0x00000000
        /*0040*/ 	.short	0x0001
        /*0042*/ 	.short	0x0d28
        /*0044*/ 	.byte	0x00, 0xf0, 0x05, 0x00


	//----- nvinfo : EIATTR_KPARAM_INFO
	.align		4
.L_1073:
        /*0048*/ 	.byte	0x04, 0x17
        /*004a*/ 	.short	(.L_1075 - .L_1074)
.L_1074:
        /*004c*/ 	.word	0x00000000
        /*0050*/ 	.short	0x0000
        /*0052*/ 	.short	0x0000
        /*0054*/ 	.byte	0x00, 0xf0, 0xa1, 0x34


	//----- nvinfo : EIATTR_SPARSE_MMA_MASK
	.align		4
.L_1075:
        /*0058*/ 	.byte	0x03, 0x50
        /*005a*/ 	.short	0x0000


	//----- nvinfo : EIATTR_MAXREG_COUNT
	.align		4
        /*005c*/ 	.byte	0x03, 0x1b
        /*005e*/ 	.short	0x0080


	//----- nvinfo : EIATTR_MERCURY_ISA_VERSION
	.align		4
        /*0060*/ 	.byte	0x03, 0x5f
        /*0062*/ 	.short	0x0101


	//----- nvinfo : EIATTR_VRC_CTA_INIT_COUNT
	.align		4
        /*0064*/ 	.byte	0x02, 0x4a
	.zero		1
	.zero		1


	//----- nvinfo : EIATTR_EXIT_INSTR_OFFSETS
	.align		4
        /*0068*/ 	.byte	0x04, 0x1c
        /*006a*/ 	.short	(.L_1077 - .L_1076)


	//   ....[0]....
.L_1076:
        /*006c*/ 	.word	0x00000140


	//   ....[1]....
        /*0070*/ 	.word	0x000010d0


	//   ....[2]....
        /*0074*/ 	.word	0x00001750


	//   ....[3]....
        /*0078*/ 	.word	0x00001770


	//   ....[4]....
        /*007c*/ 	.word	0x000017c0


	//   ....[5]....
        /*0080*/ 	.word	0x00001cf0


	//----- nvinfo : EIATTR_MAX_THREADS
	.align		4
.L_1077:
        /*0084*/ 	.byte	0x04, 0x05
        /*0086*/ 	.short	(.L_1079 - .L_1078)
.L_1078:
        /*0088*/ 	.word	0x00000200
        /*008c*/ 	.word	0x00000001
        /*0090*/ 	.word	0x00000001


	//----- nvinfo : EIATTR_CRS_STACK_SIZE
	.align		4
.L_1079:
        /*0094*/ 	.byte	0x04, 0x1e
        /*0096*/ 	.short	(.L_1081 - .L_1080)
.L_1080:
        /*0098*/ 	.word	0x00000000


	//----- nvinfo : EIATTR_CBANK_PARAM_SIZE
	.align		4
.L_1081:
        /*009c*/ 	.byte	0x03, 0x19
        /*009e*/ 	.short	0x0d3c


	//----- nvinfo : EIATTR_PARAM_CBANK
	.align		4
        /*00a0*/ 	.byte	0x04, 0x0a
        /*00a2*/ 	.short	(.L_1083 - .L_1082)
	.align		4
.L_1082:
        /*00a4*/ 	.word	index@(.nv.constant0._ZN2at6native63_GLOBAL__N__862fb238_30_ForeachBinaryOpScalarTensor_cu_64fe0ca525multi_tensor_apply_kernelINS1_18TensorListMetadataILi1EEENS1_27BinaryOpScalarTensorFunctorIiLi1ELi1ELi0EEEJSt7dividesIiEPiiEEEvT_T0_DpT1_)
        /*00a8*/ 	.short	0x0380
        /*00aa*/ 	.short	0x0d3c


	//----- nvinfo : EIATTR_SW_WAR
	.align		4
.L_1083:
        /*00ac*/ 	.byte	0x04, 0x36
        /*00ae*/ 	.short	(.L_1085 - .L_1084)
.L_1084:
        /*00b0*/ 	.word	0x00000008
.L_1085:


//--------------------- .nv.info._ZN2at6native63_GLOBAL__N__862fb238_30_ForeachBinaryOpScalarTensor_cu_64fe0ca525multi_tensor_apply_kernelINS1_18TensorListMetadataILi1EEENS1_27BinaryOpScalarTensorFunctorIaLi1ELi1ELi0EEEJSt7dividesIaEPaaEEEvT_T0_DpT1_ --------------------------
	.section	.nv.info._ZN2at6native63_GLOBAL__N__862fb238_30_ForeachBinaryOpScalarTensor_cu_64fe0ca525multi_tensor_apply_kernelINS1_18TensorListMetadataILi1EEENS1_27BinaryOpScalarTensorFunctorIaLi1ELi1ELi0EEEJSt7dividesIaEPaaEEEvT_T0_DpT1_,"",@"SHT_CUDA_INFO"
	.sectionflags	@""
	.align	4


	//----- nvinfo : EIATTR_CUDA_API_VERSION
	.align		4
        /*0000*/ 	.byte	0x04, 0x37
        /*0002*/ 	.short	(.L_1087 - .L_1086)
.L_1086:
        /*0004*/ 	.word	0x00000082


	//----- nvinfo : EIATTR_KPARAM_INFO
	.align		4
.L_1087:
        /*0008*/ 	.byte	0x04, 0x17
        /*000a*/ 	.short	(.L_1089 - .L_1088)
.L_1088:
        /*000c*/ 	.word	0x00000000
        /*0010*/ 	.short	0x0004
        /*0012*/ 	.short	0x0d38
        /*0014*/ 	.byte	0x00, 0xf0, 0x05, 0x00


	//----- nvinfo : EIATTR_KPARAM_INFO
	.align		4
.L_1089:
        /*0018*/ 	.byte	0x04, 0x17
        /*001a*/ 	.short	(.L_1091 - .L_1090)
.L_1090:
        /*001c*/ 	.word	0x00000000
        /*0020*/ 	.short	0x0003
        /*0022*/ 	.short	0x0d30
        /*0024*/ 	.byte	0x00, 0xf5, 0x21, 0x00


	//----- nvinfo : EIATTR_KPARAM_INFO
	.align		4
.L_1091:
        /*0028*/ 	.byte	0x04, 0x17
        /*002a*/ 	.short	(.L_1093 - .L_1092)
.L_1092:
        /*002c*/ 	.word	0x00000000
        /*0030*/ 	.short	0x0002
        /*0032*/ 	.short	0x0d29
        /*0034*/ 	.byte	0x00, 0xf0, 0x05, 0x00


	//----- nvinfo : EIATTR_KPARAM_INFO
	.align		4
.L_1093:
        /*0038*/ 	.byte	0x04, 0x17
        /*003a*/ 	.short	(.L_1095 - .L_1094)
.L_1094:
        /*003c*/ 	.word	0x00000000
        /*0040*/ 	.short	0x0001
        /*0042*/ 	.short	0x0d28
        /*0044*/ 	.byte	0x00, 0xf0, 0x05, 0x00


	//----- nvinfo : EIATTR_KPARAM_INFO
	.align		4
.L_1095:
        /*0048*/ 	.byte	0x04, 0x17
        /*004a*/ 	.short	(.L_1097 - .L_1096)
.L_1096:
        /*004c*/ 	.word	0x00000000
        /*0050*/ 	.short	0x0000
        /*0052*/ 	.short	0x0000
        /*0054*/ 	.byte	0x00, 0xf0, 0xa1, 0x34


	//----- nvinfo : EIATTR_SPARSE_MMA_MASK
	.align		4
.L_1097:
        /*0058*/ 	.byte	0x03, 0x50
        /*005a*/ 	.short	0x0000


	//----- nvinfo : EIATTR_MAXREG_COUNT
	.align		4
        /*005c*/ 	.byte	0x03, 0x1b
        /*005e*/ 	.short	0x0080


	//----- nvinfo : EIATTR_MERCURY_ISA_VERSION
	.align		4
        /*0060*/ 	.byte	0x03, 0x5f
        /*0062*/ 	.short	0x0101


	//----- nvinfo : EIATTR_VRC_CTA_INIT_COUNT
	.align		4
        /*0064*/ 	.byte	0x02, 0x4a
	.zero		1
	.zero		1


	//----- nvinfo : EIATTR_EXIT_INSTR_OFFSETS
	.align		4
        /*0068*/ 	.byte	0x04, 0x1c
        /*006a*/ 	.short	(.L_1099 - .L_1098)


	//   ....[0]....
.L_1098:
        /*006c*/ 	.word	0x00000130


	//   ....[1]....
        /*0070*/ 	.word	0x00000ef0


	//   ....[2]....
        /*0074*/ 	.word	0x00001360


	//   ....[3]....
        /*0078*/ 	.word	0x00001380


	//   ....[4]....
        /*007c*/ 	.word	0x000013d0


	//   ....[5]....
        /*0080*/ 	.word	0x000016f0


	//----- nvinfo : EIATTR_MAX_THREADS
	.align		4
.L_1099:
        /*0084*/ 	.byte	0x04, 0x05
        /*0086*/ 	.short	(.L_1101 - .L_1100)
.L_1100:
        /*0088*/ 	.word	0x00000200
        /*008c*/ 	.word	0x00000001
        /*0090*/ 	.word	0x00000001


	//----- nvinfo : EIATTR_CRS_STACK_SIZE
	.align		4
.L_1101:
        /*0094*/ 	.byte	0x04, 0x1e
        /*0096*/ 	.short	(.L_1103 - .L_1102)
.L_1102:
        /*0098*/ 	.word	0x00000000


	//----- nvinfo : EIATTR_CBANK_PARAM_SIZE
	.align		4
.L_1103:
        /*009c*/ 	.byte	0x03, 0x19
        /*009e*/ 	.short	0x0d39


	//----- nvinfo : EIATTR_PARAM_CBANK
	.align		4
        /*00a0*/ 	.byte	0x04, 0x0a
        /*00a2*/ 	.short	(.L_1105 - .L_1104)
	.align		4
.L_1104:
        /*00a4*/ 	.word	index@(.nv.constant0._ZN2at6native63_GLOBAL__N__862fb238_30_ForeachBinaryOpScalarTensor_cu_64fe0ca525multi_tensor_apply_kernelINS1_18TensorListMetadataILi1EEENS1_27BinaryOpScalarTensorFunctorIaLi1ELi1ELi0EEEJSt7dividesIaEPaaEEEvT_T0_DpT1_)
        /*00a8*/ 	.short	0x0380
        /*00aa*/ 	.short	0x0d39


	//----- nvinfo : EIATTR_SW_WAR
	.align		4
.L_1105:
        /*00ac*/ 	.byte	0x04, 0x36
        /*00ae*/ 	.short	(.L_1107 - .L_1106)
.L_1106:
        /*00b0*/ 	.word	0x00000008
.L_1107:


//--------------------- .nv.info._ZN2at6native63_GLOBAL__N__862fb238_30_ForeachBinaryOpScalarTensor_cu_64fe0ca525multi_tensor_apply_kernelINS1_18TensorListMetadataILi1EEENS1_27BinaryOpScalarTensorFunctorIhLi1ELi1ELi0EEEJSt7dividesIhEPhhEEEvT_T0_DpT1_ --------------------------
	.section	.nv.info._ZN2at6native63_GLOBAL__N__862fb238_30_ForeachBinaryOpScalarTensor_cu_64fe0ca525multi_tensor_apply_kernelINS1_18TensorListMetadataILi1EEENS1_27BinaryOpScalarTensorFunctorIhLi1ELi1ELi0EEEJSt7dividesIhEPhhEEEvT_T0_DpT1_,"",@"SHT_CUDA_INFO"
	.sectionflags	@""
	.align	4


	//----- nvinfo : EIATTR_CUDA_API_VERSION
	.align		4
        /*0000*/ 	.byte	0x04, 0x37
        /*0002*/ 	.short	(.L_1109 - .L_1108)
.L_1108:
        /*0004*/ 	.word	0x00000082


	//----- nvinfo : EIATTR_KPARAM_INFO
	.align		4
.L_1109:
        /*0008*/ 	.byte	0x04, 0x17
        /*000a*/ 	.short	(.L_1111 - .L_1110)
.L_1110:
        /*000c*/ 	.word	0x00000000
        /*0010*/ 	.short	0x0004
        /*0012*/ 	.short	0x0d38
        /*0014*/ 	.byte	0x00, 0xf0, 0x05, 0x00


	//----- nvinfo : EIATTR_KPARAM_INFO
	.align		4
.L_1111:
        /*0018*/ 	.byte	0x04, 0x17
        /*001a*/ 	.short	(.L_1113 - .L_1112)
.L_1112:
        /*001c*/ 	.word	0x00000000
        /*0020*/ 	.short	0x0003
        /*0022*/ 	.short	0x0d30
        /*0024*/ 	.byte	0x00, 0xf5, 0x21, 0x00


	//----- nvinfo : EIATTR_KPARAM_INFO
	.align		4
.L_1113:
        /*0028*/ 	.byte	0x04, 0x17
        /*002a*/ 	.short	(.L_1115 - .L_1114)
.L_1114:
        /*002c*/ 	.word	0x00000000
        /*0030*/ 	.short	0x0002
        /*0032*/ 	.short	0x0d29
        /*0034*/ 	.byte	0x00, 0xf0, 0x05, 0x00


	//----- nvinfo : EIATTR_KPARAM_INFO
	.align		4
.L_1115:
        /*0038*/ 	.byte	0x04, 0x17
        /*003a*/ 	.short	(.L_1117 - .L_1116)
.L_1116:
        /*003c*/ 	.word	0x00000000
        /*0040*/ 	.short	0x0001
        /*0042*/ 	.short	0x0d28
        /*0044*/ 	.byte	0x00, 0xf0, 0x05, 0x00


	//----- nvinfo : EIATTR_KPARAM_INFO
	.align		4
.L_1117:
        /*0048*/ 	.byte	0x04, 0x17
        /*004a*/ 	.short	(.L_1119 - .L_1118)
.L_1118:
        /*004c*/ 	.word	0x00000000
        /*0050*/ 	.short	0x0000
        /*0052*/ 	.short	0x0000
        /*0054*/ 	.byte	0x00, 0xf0, 0xa1, 0x34


	//----- nvinfo : EIATTR_SPARSE_MMA_MASK
	.align		4
.L_1119:
        /*0058*/ 	.byte	0x03, 0x50
        /*005a*/ 	.short	0x0000


	//----- nvinfo : EIATTR_MAXREG_COUNT
	.align		4
        /*005c*/ 	.byte	0x03, 0x1b
        /*005e*/ 	.short	0x0080


	//----- nvinfo : EIATTR_MERCURY_ISA_VERSION
	.align		4
        /*0060*/ 	.byte	0x03, 0x5f
        /*0062*/ 	.short	0x0101


	//----- nvinfo : EIATTR_VRC_CTA_INIT_COUNT
	.align		4
        /*0064*/ 	.byte	0x02, 0x4a
	.zero		1
	.zero		1


	//----- nvinfo : EIATTR_EXIT_INSTR_OFFSETS
	.align		4
        /*0068*/ 	.byte	0x04, 0x1c
        /*006a*/ 	.short	(.L_1121 - .L_1120)


	//   ....[0]....
.L_1120:
        /*006c*/ 	.word	0x00000130


	//   ....[1]....
        /*0070*/ 	.word	0x00000e60


	//   ....[2]....
        /*0074*/ 	.word	0x00001270


	//   ....[3]....
        /*0078*/ 	.word	0x00001290


	//   ....[4]....
        /*007c*/ 	.word	0x000012e0


	//   ....[5]....
        /*0080*/ 	.word	0x000015d0


	//----- nvinfo : EIATTR_MAX_THREADS
	.align		4
.L_1121:
        /*0084*/ 	.byte	0x04, 0x05
        /*0086*/ 	.short	(.L_1123 - .L_1122)
.L_1122:
        /*0088*/ 	.word	0x00000200
        /*008c*/ 	.word	0x00000001
        /*0090*/ 	.word	0x00000001


	//----- nvinfo : EIATTR_CRS_STACK_SIZE
	.align		4
.L_1123:
        /*0094*/ 	.byte	0x04, 0x1e
        /*0096*/ 	.short	(.L_1125 - .L_1124)
.L_1124:
        /*0098*/ 	.word	0x00000000


	//----- nvinfo : EIATTR_CBANK_PARAM_SIZE
	.align		4
.L_1125:
        /*009c*/ 	.byte	0x03, 0x19
        /*009e*/ 	.short	0x0d39


	//----- nvinfo : EIATTR_PARAM_CBANK
	.align		4
        /*00a0*/ 	.byte	0x04, 0x0a
        /*00a2*/ 	.short	(.L_1127 - .L_1126)
	.align		4
.L_1126:
        /*00a4*/ 	.word	index@(.nv.constant0._ZN2at6native63_GLOBAL__N__862fb238_30_ForeachBinaryOpScalarTensor_cu_64fe0ca525multi_tensor_apply_kernelINS1_18TensorListMetadataILi1EEENS1_27BinaryOpScalarTensorFunctorIhLi1ELi1ELi0EEEJSt7dividesIhEPhhEEEvT_T0_DpT1_)
        /*00a8*/ 	.short	0x0380
        /*00aa*/ 	.short	0x0d39


	//----- nvinfo : EIATTR_SW_WAR
	.align		4
.L_1127:
        /*00ac*/ 	.byte	0x04, 0x36
        /*00ae*/ 	.short	(.L_1129 - .L_1128)
.L_1128:
        /*00b0*/ 	.word	0x00000008
.L_1129:


//--------------------- .nv.info._ZN2at6native63_GLOBAL__N__862fb238_30_ForeachBinaryOpScalarTensor_cu_64fe0ca525multi_tensor_apply_kernelINS1_18TensorListMetadataILi2EEENS1_27BinaryOpScalarTensorFunctorIN3c108BFloat16ELi2ELi1ELi1EEEJSt10multipliesIfEPS7_fEEEvT_T0_DpT1_ --------------------------
	.section	.nv.info._ZN2at6native63_GLOBAL__N__862fb238_30_ForeachBinaryOpScalarTensor_cu_64fe0ca525multi_tensor_apply_kernelINS1_18TensorListMetadataILi2EEENS1_27BinaryOpScalarTensorFunctorIN3c108BFloat16ELi2ELi1ELi1EEEJSt10multipliesIfEPS7_fEEEvT_T0_DpT1_,"",@"SHT_CUDA_INFO"
	.sectionflags	@""
	.align	4


	//----- nvinfo : EIATTR_CUDA_API_VERSION
	.align		4
        /*0000*/ 	.byte	0x04, 0x37
        /*0002*/ 	.short	(.L_1131 - .L_1130)
.L_1130:
        /*0004*/ 	.word	0x00000082


	//----- nvinfo : EIATTR_KPARAM_INFO
	.align		4
.L_1131:
        /*0008*/ 	.byte	0x04, 0x17
        /*000a*/ 	.short	(.L_1133 - .L_1132)
.L_1132:
        /*000c*/ 	.word	0x00000000
        /*0010*/ 	.short	0x0004
        /*0012*/ 	.short	0x0c58
        /*0014*/ 	.byte	0x00, 0xf0, 0x11, 0x00


	//----- nvinfo : EIATTR_KPARAM_INFO
	.align		4
.L_1133:
        /*0018*/ 	.byte	0x04, 0x17
        /*001a*/ 	.short	(.L_1135 - .L_1134)
.L_1134:
        /*001c*/ 	.word	0x00000000
        /*0020*/ 	.short	0x0003
        /*0022*/ 	.short	0x0c50
        /*0024*/ 	.byte	0x00, 0xf5, 0x21, 0x00


	//----- nvinfo : EIATTR_KPARAM_INFO
	.align		4
.L_1135:
        /*0028*/ 	.byte	0x04, 0x17
        /*002a*/ 	.short	(.L_1137 - .L_1136)
.L_1136:
        /*002c*/ 	.word	0x00000000
        /*0030*/ 	.short	0x0002
        /*0032*/ 	.short	0x0c49
        /*0034*/ 	.byte	0x00, 0xf0, 0x05, 0x00


	//----- nvinfo : EIATTR_KPARAM_INFO
	.align		4
.L_1137:
        /*0038*/ 	.byte	0x04, 0x17
        /*003a*/ 	.short	(.L_1139 - .L_1138)
.L_1138:
        /*003c*/ 	.word	0x00000000
        /*0040*/ 	.short	0x0001
        /*0042*/ 	.short	0x0c48
        /*0044*/ 	.byte	0x00, 0xf0, 0x05, 0x00


	//----- nvinfo : EIATTR_KPARAM_INFO
	.align		4
.L_1139:
        /*0048*/ 	.byte	0x04, 0x17
        /*004a*/ 	.short	(.L_1141 - .L_1140)
.L_1140:
        /*004c*/ 	.word	0x00000000
        /*0050*/ 	.short	0x0000
        /*0052*/ 	.short	0x0000
        /*0054*/ 	.byte	0x00, 0xf0, 0x21, 0x31


	//----- nvinfo : EIATTR_SPARSE_MMA_MASK
	.align		4
.L_1141:
        /*0058*/ 	.byte	0x03, 0x50
        /*005a*/ 	.short	0x0000


	//----- nvinfo : EIATTR_MAXREG_COUNT
	.align		4
        /*005c*/ 	.byte	0x03, 0x1b
        /*005e*/ 	.short	0x0080


	//----- nvinfo : EIATTR_MERCURY_ISA_VERSION
	.align		4
        /*0060*/ 	.byte	0x03, 0x5f
        /*0062*/ 	.short	0x0101


	//----- nvinfo : EIATTR_VRC_CTA_INIT_COUNT
	.align		4
        /*0064*/ 	.byte	0x02, 0x4a
	.zero		1
	.zero		1


	//----- nvinfo : EIATTR_EXIT_INSTR_OFFSETS
	.align		4
        /*0068*/ 	.byte	0x04, 0x1c
        /*006a*/ 	.short	(.L_1143 - .L_1142)


	//   ....[0]....
.L_1142:
        /*006c*/ 	.word	0x00000170


	//   ....[1]....
        /*0070*/ 	.word	0x00000c10


	//   ....[2]....
        /*0074*/ 	.word	0x00000fa0


	//   ....[3]....
        /*0078*/ 	.word	0x00000ff0


	//   ....[4]....
        /*007c*/ 	.word	0x00001040


	//   ....[5]....
        /*0080*/ 	.word	0x00001290


	//----- nvinfo : EIATTR_MAX_THREADS
	.align		4
.L_1143:
        /*0084*/ 	.byte	0x04, 0x05
        /*0086*/ 	.short	(.L_1145 - .L_1144)
.L_1144:
        /*0088*/ 	.word	0x00000200
        /*008c*/ 	.word	0x00000001
        /*0090*/ 	.word	0x00000001


	//----- nvinfo : EIATTR_CRS_STACK_SIZE
	.align		4
.L_1145:
        /*0094*/ 	.byte	0x04, 0x1e
        /*0096*/ 	.short	(.L_1147 - .L_1146)
.L_1146:
        /*0098*/ 	.word	0x00000000


	//----- nvinfo : EIATTR_CBANK_PARAM_SIZE
	.align		4
.L_1147:
        /*009c*/ 	.byte	0x03, 0x19
        /*009e*/ 	.short	0x0c5c


	//----- nvinfo : EIATTR_PARAM_CBANK
	.align		4
        /*00a0*/ 	.byte	0x04, 0x0a
        /*00a2*/ 	.short	(.L_1149 - .L_1148)
	.align		4
.L_1148:
        /*00a4*/ 	.word	index@(.nv.constant0._ZN2at6native63_GLOBAL__N__862fb238_30_ForeachBinaryOpScalarTensor_cu_64fe0ca525multi_tensor_apply_kernelINS1_18TensorListMetadataILi2EEENS1_27BinaryOpScalarTensorFunctorIN3c108BFloat16ELi2ELi1ELi1EEEJSt10multipliesIfEPS7_fEEEvT_T0_DpT1_)
        /*00a8*/ 	.short	0x0380
        /*00aa*/ 	.short	0x0c5c


	//----- nvinfo : EIATTR_SW_WAR
	.align		4
.L_1149:
        /*00ac*/ 	.byte	0x04, 0x36
        /*00ae*/ 	.short	(.L_1151 - .L_1150)
.L_1150:
        /*00b0*/ 	.word	0x00000008
.L_1151:


//--------------------- .nv.info._ZN2at6native63_GLOBAL__N__862fb238_30_ForeachBinaryOpScalarTensor_cu_64fe0ca525multi_tensor_apply_kernelINS1_18TensorListMetadataILi2EEENS1_27BinaryOpScalarTensorFunctorIN3c104HalfELi2ELi1ELi1EEEJSt10multipliesIfEPS7_fEEEvT_T0_DpT1_ --------------------------
	.section	.nv.info._ZN2at6native63_GLOBAL__N__862fb238_30_ForeachBinaryOpScalarTensor_cu_64fe0ca525multi_tensor_apply_kernelINS1_18TensorListMetadataILi2EEENS1_27BinaryOpScalarTensorFunctorIN3c104HalfELi2ELi1ELi1EEEJSt10multipliesIfEPS7_fEEEvT_T0_DpT1_,"",@"SHT_CUDA_INFO"
	.sectionflags	@""
	.align	4


	//----- nvinfo : EIATTR_CUDA_API_VERSION
	.align		4
        /*0000*/ 	.byte	0x04, 0x37
        /*0002*/ 	.short	(.L_1153 - .L_1152)
.L_1152:
        /*0004*/ 	.word	0x00000082


	//----- nvinfo : EIATTR_KPARAM_INFO
	.align		4
.L_1153:
        /*0008*/ 	.byte	0x04, 0x17
        /*000a*/ 	.short	(.L_1155 - .L_1154)
.L_1154:
        /*000c*/ 	.word	0x00000000
        /*0010*/ 	.short	0x0004
        /*0012*/ 	.short	0x0c58
        /*0014*/ 	.byte	0x00, 0xf0, 0x11, 0x00


	//----- nvinfo : EIATTR_KPARAM_INFO
	.align		4
.L_1155:
        /*0018*/ 	.byte	0x04, 0x17
        /*001a*/ 	.short	(.L_1157 - .L_1156)
.L_1156:
        /*001c*/ 	.word	0x00000000
        /*0020*/ 	.short	0x0003
        /*0022*/ 	.short	0x0c50
        /*0024*/ 	.byte	0x00, 0xf5, 0x21, 0x00


	//----- nvinfo : EIATTR_KPARAM_INFO
	.align		4
.L_1157:
        /*0028*/ 	.byte	0x04, 0x17
        /*002a*/ 	.short	(.L_1159 - .L_1158)
.L_1158:
        /*002c*/ 	.word	0x00000000
        /*0030*/ 	.short	0x0002
        /*0032*/ 	.short	0x0c49
        /*0034*/ 	.byte	0x00, 0xf0, 0x05, 0x00


	//----- nvinfo : EIATTR_KPARAM_INFO
	.align		4
.L_1159:
        /*0038*/ 	.byte	0x04, 0x17
        /*003a*/ 	.short	(.L_1161 - .L_1160)
.L_1160:
        /*003c*/ 	.word	0x00000000
        /*0040*/ 	.short	0x0001
        /*0042*/ 	.short	0x0c48
        /*0044*/ 	.byte	0x00, 0xf0, 0x05, 0x00


	//----- nvinfo : EIATTR_KPARAM_INFO
	.align		4
.L_1161:
        /*0048*/ 	.byte	0x04, 0x17
        /*004a*/ 	.short	(.L_1163 - .L_1162)
.L_1162:
        /*004c*/ 	.word	0x00000000
        /*0050*/ 	.short	0x0000
        /*0052*/ 	.short	0x0000
        /*0054*/ 	.byte	0x00, 0xf0, 0x21, 0x31


	//----- nvinfo : EIATTR_SPARSE_MMA_MASK
	.align		4
.L_1163:
        /*0058*/ 	.byte	0x03, 0x50
        /*005a*/ 	.short	0x0000


	//----- nvinfo : EIATTR_MAXREG_COUNT
	.align		4
        /*005c*/ 	.byte	0x03, 0x1b
        /*005e*/ 	.short	0x0080


	//----- nvinfo : EIATTR_MERCURY_ISA_VERSION
	.align		4
        /*0060*/ 	.byte	0x03, 0x5f
        /*0062*/ 	.short	0x0101


	//----- nvinfo : EIATTR_VRC_CTA_INIT_COUNT
	.align		4
        /*0064*/ 	.byte	0x02, 0x4a
	.zero		1
	.zero		1


	//----- nvinfo : EIATTR_EXIT_INSTR_OFFSETS
	.align		4
        /*0068*/ 	.byte	0x04, 0x1c
        /*006a*/ 	.short	(.L_1165 - .L_1164)


	//   ....[0]....
.L_1164:
        /*006c*/ 	.word	0x00000170


	//   ....[1]....
        /*0070*/ 	.word	0x00000c10


	//   ....[2]....
        /*0074*/ 	.word	0x00000fa0


	//   ....[3]....
        /*0078*/ 	.word	0x00000ff0


	//   ....[4]....
        /*007c*/ 	.word	0x00001040


	//   ....[5]....
        /*0080*/ 	.word	0x00001270


	//----- nvinfo : EIATTR_MAX_THREADS
	.align		4
.L_1165:
        /*0084*/ 	.byte	0x04, 0x05
        /*0086*/ 	.short	(.L_1167 - .L_1166)
.L_1166:
        /*0088*/ 	.word	0x00000200
        /*008c*/ 	.word	0x00000001
        /*0090*/ 	.word	0x00000001


	//----- nvinfo : EIATTR_CRS_STACK_SIZE
	.align		4
.L_1167:
        /*0094*/ 	.byte	0x04, 0x1e
        /*0096*/ 	.short	(.L_1169 - .L_1168)
.L_1168:
        /*0098*/ 	.word	0x00000000


	//----- nvinfo : EIATTR_CBANK_PARAM_SIZE
	.align		4
.L_1169:
        /*009c*/ 	.byte	0x03, 0x19
        /*009e*/ 	.short	0x0c5c


	//----- nvinfo : EIATTR_PARAM_CBANK
	.align		4
        /*00a0*/ 	.byte	0x04, 0x0a
        /*00a2*/ 	.short	(.L_1171 - .L_1170)
	.align		4
.L_1170:
        /*00a4*/ 	.word	index@(.nv.constant0._ZN2at6native63_GLOBAL__N__862fb238_30_ForeachBinaryOpScalarTensor_cu_64fe0ca525multi_tensor_apply_kernelINS1_18TensorListMetadataILi2EEENS1_27BinaryOpScalarTensorFunctorIN3c104HalfELi2ELi1ELi1EEEJSt10multipliesIfEPS7_fEEEvT_T0_DpT1_)
        /*00a8*/ 	.short	0x0380
        /*00aa*/ 	.short	0x0c5c


	//----- nvinfo : EIATTR_SW_WAR
	.align		4
.L_1171:
        /*00ac*/ 	.byte	0x04, 0x36
        /*00ae*/ 	.short	(.L_1173 - .L_1172)
.L_1172:
        /*00b0*/ 	.word	0x00000008
.L_1173:


//--------------------- .nv.info._ZN2at6native63_GLOBAL__N__862fb238_30_ForeachBinaryOpScalarTensor_cu_64fe0ca525multi_tensor_apply_kernelINS1_18TensorListMetadataILi2EEENS1_27BinaryOpScalarTensorFunctorIbLi2ELi1ELi1EEEJSt10multipliesIbEPbbEEEvT_T0_DpT1_ --------------------------
	.section	.nv.info._ZN2at6native63_GLOBAL__N__862fb238_30_ForeachBinaryOpScalarTensor_cu_64fe0ca525multi_tensor_apply_kernelINS1_18TensorListMetadataILi2EEENS1_27BinaryOpScalarTensorFunctorIbLi2ELi1ELi1EEEJSt10multipliesIbEPbbEEEvT_T0_DpT1_,"",@"SHT_CUDA_INFO"
	.sectionflags	@""
	.align	4


	//----- nvinfo : EIATTR_CUDA_API_VERSION
	.align		4
        /*0000*/ 	.byte	0x04, 0x37
        /*0002*/ 	.short	(.L_1175 - .L_1174)
.L_1174:
        /*0004*/ 	.word	0x00000082


	//----- nvinfo : EIATTR_KPARAM_INFO
	.align		4
.L_1175:
        /*0008*/ 	.byte	0x04, 0x17
        /*000a*/ 	.short	(.L_1177 - .L_1176)
.L_1176:
        /*000c*/ 	.word	0x00000000
        /*0010*/ 	.short	0x0004
        /*0012*/ 	.short	0x0c58
        /*0014*/ 	.byte	0x00, 0xf0, 0x05, 0x00


	//----- nvinfo : EIATTR_KPARAM_INFO
	.align		4
.L_1177:
        /*0018*/ 	.byte	0x04, 0x17
        /*001a*/ 	.short	(.L_1179 - .L_1178)
.L_1178:
        /*001c*/ 	.word	0x00000000
        /*0020*/ 	.short	0x0003
        /*0022*/ 	.short	0x0c50
        /*0024*/ 	.byte	0x00, 0xf5, 0x21, 0x00


	//----- nvinfo : EIATTR_KPARAM_INFO
	.align		4
.L_1179:
        /*0028*/ 	.byte	0x04, 0x17
        /*002a*/ 	.short	(.L_1181 - .L_1180)
.L_1180:
        /*002c*/ 	.word	0x00000000
        /*0030*/ 	.short	0x0002
        /*0032*/ 	.short	0x0c49
        /*0034*/ 	.byte	0x00, 0xf0, 0x05, 0x00


	//----- nvinfo : EIATTR_KPARAM_INFO
	.align		4
.L_1181:
        /*0038*/ 	.byte	0x04, 0x17
        /*003a*/ 	.short	(.L_1183 - .L_1182)
.L_1182:
        /*003c*/ 	.word	0x00000000
        /*0040*/ 	.short	0x0001
        /*0042*/ 	.short	0x0c48
        /*0044*/ 	.byte	0x00, 0xf0, 0x05, 0x00


	//----- nvinfo : EIATTR_KPARAM_INFO
	.align		4
.L_1183:
        /*0048*/ 	.byte	0x04, 0x17
        /*004a*/ 	.short	(.L_1185 - .L_1184)
.L_1184:
        /*004c*/ 	.word	0x00000000
        /*0050*/ 	.short	0x0000
        /*0052*/ 	.short	0x0000
        /*0054*/ 	.byte	0x00, 0xf0, 0x21, 0x31


	//----- nvinfo : EIATTR_SPARSE_MMA_MASK
	.align		4
.L_1185:
        /*0058*/ 	.byte	0x03, 0x50
        /*005a*/ 	.short	0x0000


	//----- nvinfo : EIATTR_MAXREG_COUNT
	.align		4
        /*005c*/ 	.byte	0x03, 0x1b
        /*005e*/ 	.short	0x0080


	//----- nvinfo : EIATTR_MERCURY_ISA_VERSION
	.align		4
        /*0060*/ 	.byte	0x03, 0x5f
        /*0062*/ 	.short	0x0101


	//----- nvinfo : EIATTR_VRC_CTA_INIT_COUNT
	.align		4
        /*0064*/ 	.byte	0x02, 0x4a
	.zero		1
	.zero		1


	//----- nvinfo : EIATTR_EXIT_INSTR_OFFSETS
	.align		4
        /*0068*/ 	.byte	0x04, 0x1c
        /*006a*/ 	.short	(.L_1187 - .L_1186)


	//   ....[0]....
.L_1186:
        /*006c*/ 	.word	0x00000170


	//   ....[1]....
        /*0070*/ 	.word	0x00000e00


	//   ....[2]....
        /*0074*/ 	.word	0x00001180


	//   ....[3]....
        /*0078*/ 	.word	0x000011e0


	//   ....[4]....
        /*007c*/ 	.word	0x00001230


	//   ....[5]....
        /*0080*/ 	.word	0x000014c0


	//----- nvinfo : EIATTR_MAX_THREADS
	.align		4
.L_1187:
        /*0084*/ 	.byte	0x04, 0x05
        /*0086*/ 	.short	(.L_1189 - .L_1188)
.L_1188:
        /*0088*/ 	.word	0x00000200
        /*008c*/ 	.word	0x00000001
        /*0090*/ 	.word	0x00000001


	//----- nvinfo : EIATTR_CRS_STACK_SIZE
	.align		4
.L_1189:
        /*0094*/ 	.byte	0x04, 0x1e
        /*0096*/ 	.short	(.L_1191 - .L_1190)
.L_1190:
        /*0098*/ 	.word	0x00000000


	//----- nvinfo : EIATTR_CBANK_PARAM_SIZE
	.align		4
.L_1191:
        /*009c*/ 	.byte	0x03, 0x19
        /*009e*/ 	.short	0x0c59


	//----- nvinfo : EIATTR_PARAM_CBANK
	.align		4
        /*00a0*/ 	.byte	0x04, 0x0a
        /*00a2*/ 	.short	(.L_1193 - .L_1192)
	.align		4
.L_1192:
        /*00a4*/ 	.word	index@(.nv.constant0._ZN2at6native63_GLOBAL__N__862fb238_30_ForeachBinaryOpScalarTensor_cu_64fe0ca525multi_tensor_apply_kernelINS1_18TensorListMetadataILi2EEENS1_27BinaryOpScalarTensorFunctorIbLi2ELi1ELi1EEEJSt10multipliesIbEPbbEEEvT_T0_DpT1_)
        /*00a8*/ 	.short	0x0380
        /*00aa*/ 	.short	0x0c59


	//----- nvinfo : EIATTR_SW_WAR
	.align		4
.L_1193:
        /*00ac*/ 	.byte	0x04, 0x36
        /*00ae*/ 	.short	(.L_1195 - .L_1194)
.L_1194:
        /*00b0*/ 	.word	0x00000008
.L_1195:


//--------------------- .nv.info._ZN2at6native63_GLOBAL__N__862fb238_30_ForeachBinaryOpScalarTensor_cu_64fe0ca525multi_tensor_apply_kernelINS1_18TensorListMetadataILi2EEENS1_27BinaryOpScalarTensorFunctorIN3c107complexIfEELi2ELi1ELi1EEEJSt10multipliesIS8_EPS8_S8_EEEvT_T0_DpT1_ --------------------------
	.section	.nv.info._ZN2at6native63_GLOBAL__N__862fb238_30_ForeachBinaryOpScalarTensor_cu_64fe0ca525multi_tensor_apply_kernelINS1_18TensorListMetadataILi2EEENS1_27BinaryOpScalarTensorFunctorIN3c107complexIfEELi2ELi1ELi1EEEJSt10multipliesIS8_EPS8_S8_EEEvT_T0_DpT1_,"",@"SHT_CUDA_INFO"
	.sectionflags	@""
	.align	4


	//----- nvinfo : EIATTR_CUDA_API_VERSION
	.align		4
        /*0000*/ 	.byte	0x04, 0x37
        /*0002*/ 	.short	(.L_1197 - .L_1196)
.L_1196:
        /*0004*/ 	.word	0x00000082


	//----- nvinfo : EIATTR_KPARAM_INFO
	.align		4
.L_1197:
        /*0008*/ 	.byte	0x04, 0x17
        /*000a*/ 	.short	(.L_1199 - .L_1198)
.L_1198:
        /*000c*/ 	.word	0x00000000
        /*0010*/ 	.short	0x0004
        /*0012*/ 	.short	0x0c58
        /*0014*/ 	.byte	0x00, 0xf0, 0x21, 0x00


	//----- nvinfo : EIATTR_KPARAM_INFO
	.align		4
.L_1199:
        /*0018*/ 	.byte	0x04, 0x17
        /*001a*/ 	.short	(.L_1201 - .L_1200)
.L_1200:
        /*001c*/ 	.word	0x00000000
        /*0020*/ 	.short	0x0003
        /*0022*/ 	.short	0x0c50
        /*0024*/ 	.byte	0x00, 0xf5, 0x21, 0x00


	//----- nvinfo : EIATTR_KPARAM_INFO
	.align		4
.L_1201:
        /*0028*/ 	.byte	0x04, 0x17
        /*002a*/ 	.short	(.L_1203 - .L_1202)
.L_1202:
        /*002c*/ 	.word	0x00000000
        /*0030*/ 	.short	0x0002
        /*0032*/ 	.short	0x0c49
        /*0034*/ 	.byte	0x00, 0xf0, 0x05, 0x00


	//----- nvinfo : EIATTR_KPARAM_INFO
	.align		4
.L_1203:
        /*0038*/ 	.byte	0x04, 0x17
        /*003a*/ 	.short	(.L_1205 - .L_1204)
.L_1204:
        /*003c*/ 	.word	0x00000000
        /*0040*/ 	.short	0x0001
        /*0042*/ 	.short	0x0c48
        /*0044*/ 	.byte	0x00, 0xf0, 0x05, 0x00


	//----- nvinfo : EIATTR_KPARAM_INFO
	.align		4
.L_1205:
        /*0048*/ 	.byte	0x04, 0x17
        /*004a*/ 	.short	(.L_1207 - .L_1206)
.L_1206:
        /*004c*/ 	.word	0x00000000
        /*0050*/ 	.short	0x0000
        /*0052*/ 	.short	0x0000
        /*0054*/ 	.byte	0x00, 0xf0, 0x21, 0x31


	//----- nvinfo : EIATTR_SPARSE_MMA_MASK
	.align		4
.L_1207:
        /*0058*/ 	.byte	0x03, 0x50
        /*005a*/ 	.short	0x0000


	//----- nvinfo : EIATTR_MAXREG_COUNT
	.align		4
        /*005c*/ 	.byte	0x03, 0x1b
        /*005e*/ 	.short	0x0080


	//----- nvinfo : EIATTR_MERCURY_ISA_VERSION
	.align		4
        /*0060*/ 	.byte	0x03, 0x5f
        /*0062*/ 	.short	0x0101


	//----- nvinfo : EIATTR_VRC_CTA_INIT_COUNT
	.align		4
        /*0064*/ 	.byte	0x02, 0x4a
	.zero		1
	.zero		1


	//----- nvinfo : EIATTR_EXIT_INSTR_OFFSETS
	.align		4
        /*0068*/ 	.byte	0x04, 0x1c
        /*006a*/ 	.short	(.L_1209 - .L_1208)


	//   ....[0]....
.L_1208:
        /*006c*/ 	.word	0x00000160


	//   ....[1]....
        /*0070*/ 	.word	0x00000680


	//   ....[2]....
        /*0074*/ 	.word	0x000006d0


	//   ....[3]....
        /*0078*/ 	.word	0x00000980


	//----- nvinfo : EIATTR_MAX_THREADS
	.align		4
.L_1209:
        /*007c*/ 	.byte	0x04, 0x05
        /*007e*/ 	.short	(.L_1211 - .L_1210)
.L_1210:
        /*0080*/ 	.word	0x00000200
        /*0084*/ 	.word	0x00000001
        /*0088*/ 	.word	0x00000001


	//----- nvinfo : EIATTR_CRS_STACK_SIZE
	.align		4
.L_1211:
        /*008c*/ 	.byte	0x04, 0x1e
        /*008e*/ 	.short	(.L_1213 - .L_1212)
.L_1212:
        /*0090*/ 	.word	0x00000000


	//----- nvinfo : EIATTR_CBANK_PARAM_SIZE
	.align		4
.L_1213:
        /*0094*/ 	.byte	0x03, 0x19
        /*0096*/ 	.short	0x0c60


	//----- nvinfo : EIATTR_PARAM_CBANK
	.align		4
        /*0098*/ 	.byte	0x04, 0x0a
        /*009a*/ 	.short	(.L_1215 - .L_1214)
	.align		4
.L_1214:
        /*009c*/ 	.word	index@(.nv.constant0._ZN2at6native63_GLOBAL__N__862fb238_30_ForeachBinaryOpScalarTensor_cu_64fe0ca525multi_tensor_apply_kernelINS1_18TensorListMetadataILi2EEENS1_27BinaryOpScalarTensorFunctorIN3c107complexIfEELi2ELi1ELi1EEEJSt10multipliesIS8_EPS8_S8_EEEvT_T0_DpT1_)
        /*00a0*/ 	.short	0x0380
        /*00a2*/ 	.short	0x0c60


	//----- nvinfo : EIATTR_SW_WAR
	.align		4
.L_1215:
        /*00a4*/ 	.byte	0x04, 0x36
        /*00a6*/ 	.short	(.L_1217 - .L_1216)
.L_1216:
        /*00a8*/ 	.word	0x00000008
.L_1217:


//--------------------- .nv.info._ZN2at6native63_GLOBAL__N__862fb238_30_ForeachBinaryOpScalarTensor_cu_64fe0ca525multi_tensor_apply_kernelINS1_18TensorListMetadataILi2EEENS1_27BinaryOpScalarTensorFunctorIN3c107complexIdEELi2ELi1ELi1EEEJSt10multipliesIS8_EPS8_S8_EEEvT_T0_DpT1_ --------------------------
	.section	.nv.info._ZN2at6native63_GLOBAL__N__862fb238_30_ForeachBinaryOpScalarTensor_cu_64fe0ca525multi_tensor_apply_kernelINS1_18TensorListMetadataILi2EEENS1_27BinaryOpScalarTensorFunctorIN3c107complexIdEELi2ELi1ELi1EEEJSt10multipliesIS8_EPS8_S8_EEEvT_T0_DpT1_,"",@"SHT_CUDA_INFO"
	.sectionflags	@""
	.align	4


	//----- nvinfo : EIATTR_CUDA_API_VERSION
	.align		4
        /*0000*/ 	.byte	0x04, 0x37
        /*0002*/ 	.short	(.L_1219 - .L_1218)
.L_1218:
        /*0004*/ 	.word	0x00000082


	//----- nvinfo : EIATTR_KPARAM_INFO
	.align		4
.L_1219:
        /*0008*/ 	.byte	0x04, 0x17
        /*000a*/ 	.short	(.L_1221 - .L_1220)
.L_1220:
        /*000c*/ 	.word	0x00000000
        /*0010*/ 	.short	0x0004
        /*0012*/ 	.short	0x0c60
        /*0014*/ 	.byte	0x00, 0xf0, 0x41, 0x00


	//----- nvinfo : EIATTR_KPARAM_INFO
	.align		4
.L_1221:
        /*0018*/ 	.byte	0x04, 0x17
        /*001a*/ 	.short	(.L_1223 - .L_1222)
.L_1222:
        /*001c*/ 	.word	0x00000000
        /*0020*/ 	.short	0x0003
        /*0022*/ 	.short	0x0c50
        /*0024*/ 	.byte	0x00, 0xf5, 0x21, 0x00


	//----- nvinfo : EIATTR_KPARAM_INFO
	.align		4
.L_1223:
        /*0028*/ 	.byte	0x04, 0x17
        /*002a*/ 	.short	(.L_1225 - .L_1224)
.L_1224:
        /*002c*/ 	.word	0x00000000
        /*0030*/ 	.short	0x0002
        /*0032*/ 	.short	0x0c49
        /*0034*/ 	.byte	0x00, 0xf0, 0x05, 0x00


	//----- nvinfo : EIATTR_KPARAM_INFO
	.align		4
.L_1225:
        /*0038*/ 	.byte	0x04, 0x17
        /*003a*/ 	.short	(.L_1227 - .L_1226)
.L_1226:
        /*003c*/ 	.word	0x00000000
        /*0040*/ 	.short	0x0001
        /*0042*/ 	.short	0x0c48
        /*0044*/ 	.byte	0x00, 0xf0, 0x05, 0x00


	//----- nvinfo : EIATTR_KPARAM_INFO
	.align		4
.L_1227:
        /*0048*/ 	.byte	0x04, 0x17
        /*004a*/ 	.short	(.L_1229 - .L_1228)
.L_1228:
        /*004c*/ 	.word	0x00000000
        /*0050*/ 	.short	0x0000
        /*0052*/ 	.short	0x0000
        /*0054*/ 	.byte	0x00, 0xf0, 0x21, 0x31


	//----- nvinfo : EIATTR_SPARSE_MMA_MASK
	.align		4
.L_1229:
        /*0058*/ 	.byte	0x03, 0x50
        /*005a*/ 	.short	0x0000


	//----- nvinfo : EIATTR_MAXREG_COUNT
	.align		4
        /*005c*/ 	.byte	0x03, 0x1b
        /*005e*/ 	.short	0x0080


	//----- nvinfo : EIATTR_MERCURY_ISA_VERSION
	.align		4
        /*0060*/ 	.byte	0x03, 0x5f
        /*0062*/ 	.short	0x0101


	//----- nvinfo : EIATTR_VRC_CTA_INIT_COUNT
	.align		4
        /*0064*/ 	.byte	0x02, 0x4a
	.zero		1
	.zero		1


	//----- nvinfo : EIATTR_EXIT_INSTR_OFFSETS
	.align		4
        /*0068*/ 	.byte	0x04, 0x1c
        /*006a*/ 	.short	(.L_1231 - .L_1230)


	//   ....[0]....
.L_1230:
        /*006c*/ 	.word	0x00000170


	//   ....[1]....
        /*0070*/ 	.word	0x00000b70


	//   ....[2]....
        /*0074*/ 	.word	0x00000bc0


	//   ....[3]....
        /*0078*/ 	.word	0x00001350


	//----- nvinfo : EIATTR_MAX_THREADS
	.align		4
.L_1231:
        /*007c*/ 	.byte	0x04, 0x05
        /*007e*/ 	.short	(.L_1233 - .L_1232)
.L_1232:
        /*0080*/ 	.word	0x00000200
        /*0084*/ 	.word	0x00000001
        /*0088*/ 	.word	0x00000001


	//----- nvinfo : EIATTR_CRS_STACK_SIZE
	.align		4
.L_1233:
        /*008c*/ 	.byte	0x04, 0x1e
        /*008e*/ 	.short	(.L_1235 - .L_1234)
.L_1234:
        /*0090*/ 	.word	0x00000000


	//----- nvinfo : EIATTR_CBANK_PARAM_SIZE
	.align		4
.L_1235:
        /*0094*/ 	.byte	0x03, 0x19
        /*0096*/ 	.short	0x0c70


	//----- nvinfo : EIATTR_PARAM_CBANK
	.align		4
        /*0098*/ 	.byte	0x04, 0x0a
        /*009a*/ 	.short	(.L_1237 - .L_1236)
	.align		4
.L_1236:
        /*009c*/ 	.word	index@(.nv.constant0._ZN2at6native63_GLOBAL__N__862fb238_30_ForeachBinaryOpScalarTensor_cu_64fe0ca525multi_tensor_apply_kernelINS1_18TensorListMetadataILi2EEENS1_27BinaryOpScalarTensorFunctorIN3c107complexIdEELi2ELi1ELi1EEEJSt10multipliesIS8_EPS8_S8_EEEvT_T0_DpT1_)
        /*00a0*/ 	.short	0x0380
        /*00a2*/ 	.short	0x0c70


	//----- nvinfo : EIATTR_SW_WAR
	.align		4
.L_1237:
        /*00a4*/ 	.byte	0x04, 0x36
        /*00a6*/ 	.short	(.L_1239 - .L_1238)
.L_1238:
        /*00a8*/ 	.word	0x00000008
.L_1239:


//--------------------- .nv.info._ZN2at6native63_GLOBAL__N__862fb238_30_ForeachBinaryOpScalarTensor_cu_64fe0ca525multi_tensor_apply_kernelINS1_18TensorListMetadataILi2EEENS1_27BinaryOpScalarTensorFunctorIfLi2ELi1ELi1EEEJSt10multipliesIfEPffEEEvT_T0_DpT1_ --------------------------
	.section	.nv.info._ZN2at6native63_GLOBAL__N__862fb238_30_ForeachBinaryOpScalarTensor_cu_64fe0ca525multi_tensor_apply_kernelINS1_18TensorListMetadataILi2EEENS1_27BinaryOpScalarTensorFunctorIfLi2ELi1ELi1EEEJSt10multipliesIfEPffEEEvT_T0_DpT1_,"",@"SHT_CUDA_INFO"
	.sectionflags	@""
	.align	4


	//----- nvinfo : EIATTR_CUDA_API_VERSION
	.align		4
        /*0000*/ 	.byte	0x04, 0x37
        /*0002*/ 	.short	(.L_1241 - .L_1240)
.L_1240:
        /*0004*/ 	.word	0x00000082


	//----- nvinfo : EIATTR_KPARAM_INFO
	.align		4
.L_1241:
        /*0008*/ 	.byte	0x04, 0x17
        /*000a*/ 	.short	(.L_1243 - .L_1242)
.L_1242:
        /*000c*/ 	.word	0x00000000
        /*0010*/ 	.short	0x0004
        /*0012*/ 	.short	0x0c58
        /*0014*/ 	.byte	0x00, 0xf0, 0x11, 0x00


	//----- nvinfo : EIATTR_KPARAM_INFO
	.align		4
.L_1243:
        /*0018*/ 	.byte	0x04, 0x17
        /*001a*/ 	.short	(.L_1245 - .L_1244)
.L_1244:
        /*001c*/ 	.word	0x00000000
        /*0020*/ 	.short	0x0003
        /*0022*/ 	.short	0x0c50
        /*0024*/ 	.byte	0x00, 0xf5, 0x21, 0x00


	//----- nvinfo : EIATTR_KPARAM_INFO
	.align		4
.L_1245:
        /*0028*/ 	.byte	0x04, 0x17
        /*002a*/ 	.short	(.L_1247 - .L_1246)
.L_1246:
        /*002c*/ 	.word	0x00000000
        /*0030*/ 	.short	0x0002
        /*0032*/ 	.short	0x0c49
        /*0034*/ 	.byte	0x00, 0xf0, 0x05, 0x00


	//----- nvinfo : EIATTR_KPARAM_INFO
	.align		4
.L_1247:
        /*0038*/ 	.byte	0x04, 0x17
        /*003a*/ 	.short	(.L_1249 - .L_1248)
.L_1248:
        /*003c*/ 	.word	0x00000000
        /*0040*/ 	.short	0x0001
        /*0042*/ 	.short	0x0c48
        /*0044*/ 	.byte	0x00, 0xf0, 0x05, 0x00


	//----- nvinfo : EIATTR_KPARAM_INFO
	.align		4
.L_1249:
        /*0048*/ 	.byte	0x04, 0x17
        /*004a*/ 	.short	(.L_1251 - .L_1250)
.L_1250:
        /*004c*/ 	.word	0x00000000
        /*0050*/ 	.short	0x0000
        /*0052*/ 	.short	0x0000
        /*0054*/ 	.byte	0x00, 0xf0, 0x21, 0x31


	//----- nvinfo : EIATTR_SPARSE_MMA_MASK
	.align		4
.L_1251:
        /*0058*/ 	.byte	0x03, 0x50
        /*005a*/ 	.short	0x0000


	//----- nvinfo : EIATTR_MAXREG_COUNT
	.align		4
        /*005c*/ 	.byte	0x03, 0x1b
        /*005e*/ 	.short	0x0080


	//----- nvinfo : EIATTR_MERCURY_ISA_VERSION
	.align		4
        /*0060*/ 	.byte	0x03, 0x5f
        /*0062*/ 	.short	0x0101


	//----- nvinfo : EIATTR_VRC_CTA_INIT_COUNT
	.align		4
        /*0064*/ 	.byte	0x02, 0x4a
	.zero		1
	.zero		1


	//----- nvinfo : EIATTR_EXIT_INSTR_OFFSETS
	.align		4
        /*0068*/ 	.byte	0x04, 0x1c
        /*006a*/ 	.short	(.L_1253 - .L_1252)


	//   ....[0]....
.L_1252:
        /*006c*/ 	.word	0x00000170


	//   ....[1]....
        /*0070*/ 	.word	0x00000a40


	//   ....[2]....
        /*0074*/ 	.word	0x00000d50


	//   ....[3]....
        /*0078*/ 	.word	0x00000da0


	//   ....[4]....
        /*007c*/ 	.word	0x00000df0


	//   ....[5]....
        /*0080*/ 	.word	0x00000fb0


	//----- nvinfo : EIATTR_MAX_THREADS
	.align		4
.L_1253:
        /*0084*/ 	.byte	0x04, 0x05
        /*0086*/ 	.short	(.L_1255 - .L_1254)
.L_1254:
        /*0088*/ 	.word	0x00000200
        /*008c*/ 	.word	0x00000001
        /*0090*/ 	.word	0x00000001


	//----- nvinfo : EIATTR_CRS_STACK_SIZE
	.align		4
.L_1255:
        /*0094*/ 	.byte	0x04, 0x1e
        /*0096*/ 	.short	(.L_1257 - .L_1256)
.L_1256:
        /*0098*/ 	.word	0x00000000


	//----- nvinfo : EIATTR_CBANK_PARAM_SIZE
	.align		4
.L_1257:
        /*009c*/ 	.byte	0x03, 0x19
        /*009e*/ 	.short	0x0c5c


	//----- nvinfo : EIATTR_PARAM_CBANK
	.align		4
        /*00a0*/ 	.byte	0x04, 0x0a
        /*00a2*/ 	.short	(.L_1259 - .L_1258)
	.align		4
.L_1258:
        /*00a4*/ 	.word	index@(.nv.constant0._ZN2at6native63_GLOBAL__N__862fb238_30_ForeachBinaryOpScalarTensor_cu_64fe0ca525multi_tensor_apply_kernelINS1_18TensorListMetadataILi2EEENS1_27BinaryOpScalarTensorFunctorIfLi2ELi1ELi1EEEJSt10multipliesIfEPffEEEvT_T0_DpT1_)
        /*00a8*/ 	.short	0x0380
        /*00aa*/ 	.short	0x0c5c


	//----- nvinfo : EIATTR_SW_WAR
	.align		4
.L_1259:
        /*00ac*/ 	.byte	0x04, 0x36
        /*00ae*/ 	.short	(.L_1261 - .L_1260)
.L_1260:
        /*00b0*/ 	.word	0x00000008
.L_1261:


//--------------------- .nv.info._ZN2at6native63_GLOBAL__N__862fb238_30_ForeachBinaryOpScalarTensor_cu_64fe0ca525multi_tensor_apply_kernelINS1_18TensorListMetadataILi2EEENS1_27BinaryOpScalarTensorFunctorIdLi2ELi1ELi1EEEJSt10multipliesIdEPddEEEvT_T0_DpT1_ --------------------------
	.section	.nv.info._ZN2at6native63_GLOBAL__N__862fb238_30_ForeachBinaryOpScalarTensor_cu_64fe0ca525multi_tensor_apply_kernelINS1_18TensorListMetadataILi2EEENS1_27BinaryOpScalarTensorFunctorIdLi2ELi1ELi1EEEJSt10multipliesIdEPddEEEvT_T0_DpT1_,"",@"SHT_CUDA_INFO"
	.sectionflags	@""
	.align	4


	//----- nvinfo : EIATTR_CUDA_API_VERSION
	.align		4
        /*0000*/ 	.byte	0x04, 0x37
        /*0002*/ 	.short	(.L_1263 - .L_1262)
.L_1262:
        /*0004*/ 	.word	0x00000082


	//----- nvinfo : EIATTR_KPARAM_INFO
	.align		4
.L_1263:
        /*0008*/ 	.byte	0x04, 0x17
        /*000a*/ 	.short	(.L_1265 - .L_1264)
.L_1264:
        /*000c*/ 	.word	0x00000000
        /*0010*/ 	.short	0x0004
        /*0012*/ 	.short	0x0c58
        /*0014*/ 	.byte	0x00, 0xf0, 0x21, 0x00


	//----- nvinfo : EIATTR_KPARAM_INFO
	.align		4
.L_1265:
        /*0018*/ 	.byte	0x04, 0x17
        /*001a*/ 	.short	(.L_1267 - .L_1266)
.L_1266:
        /*001c*/ 	.word	0x00000000
        /*0020*/ 	.short	0x0003
        /*0022*/ 	.short	0x0c50
        /*0024*/ 	.byte	0x00, 0xf5, 0x21, 0x00


	//----- nvinfo : EIATTR_KPARAM_INFO
	.align		4
.L_1267:
        /*0028*/ 	.byte	0x04, 0x17
        /*002a*/ 	.short	(.L_1269 - .L_1268)
.L_1268:
        /*002c*/ 	.word	0x00000000
        /*0030*/ 	.short	0x0002
        /*0032*/ 	.short	0x0c49
        /*0034*/ 	.byte	0x00, 0xf0, 0x05, 0x00


	//----- nvinfo : EIATTR_KPARAM_INFO
	.align		4
.L_1269:
        /*0038*/ 	.byte	0x04, 0x17
        /*003a*/ 	.short	(.L_1271 - .L_1270)
.L_1270:
        /*003c*/ 	.word	0x00000000
        /*0040*/ 	.short	0x0001
        /*0042*/ 	.short	0x0c48
        /*0044*/ 	.byte	0x00, 0xf0, 0x05, 0x00


	//----- nvinfo : EIATTR_KPARAM_INFO
	.align		4
.L_1271:
        /*0048*/ 	.byte	0x04, 0x17
        /*004a*/ 	.short	(.L_1273 - .L_1272)
.L_1272:
        /*004c*/ 	.word	0x00000000
        /*0050*/ 	.short	0x0000
        /*0052*/ 	.short	0x0000
        /*0054*/ 	.byte	0x00, 0xf0, 0x21, 0x31


	//----- nvinfo : EIATTR_SPARSE_MMA_MASK
	.align		4
.L_1273:
        /*0058*/ 	.byte	0x03, 0x50
        /*005a*/ 	.short	0x0000


	//----- nvinfo : EIATTR_MAXREG_COUNT
	.align		4
        /*005c*/ 	.byte	0x03, 0x1b
        /*005e*/ 	.short	0x0080


	//----- nvinfo : EIATTR_MERCURY_ISA_VERSION
	.align		4
        /*0060*/ 	.byte	0x03, 0x5f
        /*0062*/ 	.short	0x0101


	//----- nvinfo : EIATTR_VRC_CTA_INIT_COUNT
	.align		4
        /*0064*/ 	.byte	0x02, 0x4a
	.zero		1
	.zero		1


	//----- nvinfo : EIATTR_EXIT_INSTR_OFFSETS
	.align		4
        /*0068*/ 	.byte	0x04, 0x1c
        /*006a*/ 	.short	(.L_1275 - .L_1274)


	//   ....[0]....
.L_1274:
        /*006c*/ 	.word	0x00000170


	//   ....[1]....
        /*0070*/ 	.word	0x00000c20


	//   ....[2]....
        /*0074*/ 	.word	0x00000ff0


	//   ....[3]....
        /*0078*/ 	.word	0x00001040


	//   ....[4]....
        /*007c*/ 	.word	0x00001090


	//   ....[5]....
        /*0080*/ 	.word	0x00001350


	//----- nvinfo : EIATTR_MAX_THREADS
	.align		4
.L_1275:
        /*0084*/ 	.byte	0x04, 0x05
        /*0086*/ 	.short	(.L_1277 - .L_1276)
.L_1276:
        /*0088*/ 	.word	0x00000200
        /*008c*/ 	.word	0x00000001
        /*0090*/ 	.word	0x00000001


	//----- nvinfo : EIATTR_CRS_STACK_SIZE
	.align		4
.L_1277:
        /*0094*/ 	.byte	0x04, 0x1e
        /*0096*/ 	.short	(.L_1279 - .L_1278)
.L_1278:
        /*0098*/ 	.word	0x00000000


	//----- nvinfo : EIATTR_CBANK_PARAM_SIZE
	.align		4
.L_1279:
        /*009c*/ 	.byte	0x03, 0x19
        /*009e*/ 	.short	0x0c60


	//----- nvinfo : EIATTR_PARAM_CBANK
	.align		4
        /*00a0*/ 	.byte	0x04, 0x0a
        /*00a2*/ 	.short	(.L_1281 - .L_1280)
	.align		4
.L_1280:
        /*00a4*/ 	.word	index@(.nv.constant0._ZN2at6native63_GLOBAL__N__862fb238_30_ForeachBinaryOpScalarTensor_cu_64fe0ca525multi_tensor_apply_kernelINS1_18TensorListMetadataILi2EEENS1_27BinaryOpScalarTensorFunctorIdLi2ELi1ELi1EEEJSt10multipliesIdEPddEEEvT_T0_DpT1_)
        /*00a8*/ 	.short	0x0380
        /*00aa*/ 	.short	0x0c60


	//----- nvinfo : EIATTR_SW_WAR
	.align		4
.L_1281:
        /*00ac*/ 	.byte	0x04, 0x36
        /*00ae*/ 	.short	(.L_1283 - .L_1282)
.L_1282:
        /*00b0*/ 	.word	0x00000008
.L_1283:


//--------------------- .nv.info._ZN2at6native63_GLOBAL__N__862fb238_30_ForeachBinaryOpScalarTensor_cu_64fe0ca525multi_tensor_apply_kernelINS1_18TensorListMetadataILi2EEENS1_27BinaryOpScalarTensorFunctorIsLi2ELi1ELi1EEEJSt10multipliesIsEPssEEEvT_T0_DpT1_ --------------------------
	.section	.nv.info._ZN2at6native63_GLOBAL__N__862fb238_30_ForeachBinaryOpScalarTensor_cu_64fe0ca525multi_tensor_apply_kernelINS1_18TensorListMetadataILi2EEENS1_27BinaryOpScalarTensorFunctorIsLi2ELi1ELi1EEEJSt10multipliesIsEPssEEEvT_T0_DpT1_,"",@"SHT_CUDA_INFO"
	.sectionflags	@""
	.align	4


	//----- nvinfo : EIATTR_CUDA_API_VERSION
	.align		4
        /*0000*/ 	.byte	0x04, 0x37
        /*0002*/ 	.short	(.L_1285 - .L_1284)
.L_1284:
        /*0004*/ 	.word	0x00000082


	//----- nvinfo : EIATTR_KPARAM_INFO
	.align		4
.L_1285:
        /*0008*/ 	.byte	0x04, 0x17
        /*000a*/ 	.short	(.L_1287 - .L_1286)
.L_1286:
        /*000c*/ 	.word	0x00000000
        /*0010*/ 	.short	0x0004
        /*0012*/ 	.short	0x0c58
        /*0014*/ 	.byte	0x00, 0xf0, 0x09, 0x00


	//----- nvinfo : EIATTR_KPARAM_INFO
	.align		4
.L_1287:
        /*0018*/ 	.byte	0x04, 0x17
        /*001a*/ 	.short	(.L_1289 - .L_1288)
.L_1288:
        /*001c*/ 	.word	0x00000000
        /*0020*/ 	.short	0x0003
        /*0022*/ 	.short	0x0c50
        /*0024*/ 	.byte	0x00, 0xf5, 0x21, 0x00


	//----- nvinfo : EIATTR_KPARAM_INFO
	.align		4
.L_1289:
        /*0028*/ 	.byte	0x04, 0x17
        /*002a*/ 	.short	(.L_1291 - .L_1290)
.L_1290:
        /*002c*/ 	.word	0x00000000
        /*0030*/ 	.short	0x0002
        /*0032*/ 	.short	0x0c49
        /*0034*/ 	.byte	0x00, 0xf0, 0x05, 0x00


	//----- nvinfo : EIATTR_KPARAM_INFO
	.align		4
.L_1291:
        /*0038*/ 	.byte	0x04, 0x17
        /*003a*/ 	.short	(.L_1293 - .L_1292)
.L_1292:
        /*003c*/ 	.word	0x00000000
        /*0040*/ 	.short	0x0001
        /*0042*/ 	.short	0x0c48
        /*0044*/ 	.byte	0x00, 0xf0, 0x05, 0x00


	//----- nvinfo : EIATTR_KPARAM_INFO
	.align		4
.L_1293:
        /*0048*/ 	.byte	0x04, 0x17
        /*004a*/ 	.short	(.L_1295 - .L_1294)
.L_1294:
        /*004c*/ 	.word	0x00000000
        /*0050*/ 	.short	0x0000
        /*0052*/ 	.short	0x0000
        /*0054*/ 	.byte	0x00, 0xf0, 0x21, 0x31


	//----- nvinfo : EIATTR_SPARSE_MMA_MASK
	.align		4
.L_1295:
        /*0058*/ 	.byte	0x03, 0x50
        /*005a*/ 	.short	0x0000


	//----- nvinfo : EIATTR_MAXREG_COUNT
	.align		4
        /*005c*/ 	.byte	0x03, 0x1b
        /*005e*/ 	.short	0x0080


	//----- nvinfo : EIATTR_MERCURY_ISA_VERSION
	.align		4
        /*0060*/ 	.byte	0x03, 0x5f
        /*0062*/ 	.short	0x0101


	//----- nvinfo : EIATTR_VRC_CTA_INIT_COUNT
	.align		4
        /*0064*/ 	.byte	0x02, 0x4a
	.zero		1
	.zero		1


	//----- nvinfo : EIATTR_EXIT_INSTR_OFFSETS
	.align		4
        /*0068*/ 	.byte	0x04, 0x1c
        /*006a*/ 	.short	(.L_1297 - .L_1296)


	//   ....[0]....
.L_1296:
        /*006c*/ 	.word	0x00000170


	//   ....[1]....
        /*0070*/ 	.word	0x00000b30


	//   ....[2]....
        /*0074*/ 	.word	0x00000ec0


	//   ....[3]....
        /*0078*/ 	.word	0x00000f10


	//   ....[4]....
        /*007c*/ 	.word	0x00000f60


	//   ....[5]....
        /*0080*/ 	.word	0x000011b0


	//----- nvinfo : EIATTR_MAX_THREADS
	.align		4
.L_1297:
        /*0084*/ 	.byte	0x04, 0x05
        /*0086*/ 	.short	(.L_1299 - .L_1298)
.L_1298:
        /*0088*/ 	.word	0x00000200
        /*008c*/ 	.word	0x00000001
        /*0090*/ 	.word	0x00000001


	//----- nvinfo : EIATTR_CRS_STACK_SIZE
	.align		4
.L_1299:
        /*0094*/ 	.byte	0x04, 0x1e
        /*0096*/ 	.short	(.L_1301 - .L_1300)
.L_1300:
        /*0098*/ 	.word	0x00000000


	//----- nvinfo : EIATTR_CBANK_PARAM_SIZE
	.align		4
.L_1301:
        /*009c*/ 	.byte	0x03, 0x19
        /*009e*/ 	.short	0x0c5a


	//----- nvinfo : EIATTR_PARAM_CBANK
	.align		4
        /*00a0*/ 	.byte	0x04, 0x0a
        /*00a2*/ 	.short	(.L_1303 - .L_1302)
	.align		4
.L_1302:
        /*00a4*/ 	.word	index@(.nv.constant0._ZN2at6native63_GLOBAL__N__862fb238_30_ForeachBinaryOpScalarTensor_cu_64fe0ca525multi_tensor_apply_kernelINS1_18TensorListMetadataILi2EEENS1_27BinaryOpScalarTensorFunctorIsLi2ELi1ELi1EEEJSt10multipliesIsEPssEEEvT_T0_DpT1_)
        /*00a8*/ 	.short	0x0380
        /*00aa*/ 	.short	0x0c5a


	//----- nvinfo : EIATTR_SW_WAR
	.align		4
.L_1303:
        /*00ac*/ 	.byte	0x04, 0x36
        /*00ae*/ 	.short	(.L_1305 - .L_1304)
.L_1304:
        /*00b0*/ 	.word	0x00000008
.L_1305:


//--------------------- .nv.info._ZN2at6native63_GLOBAL__N__862fb238_30_ForeachBinaryOpScalarTensor_cu_64fe0ca525multi_tensor_apply_kernelINS1_18TensorListMetadataILi2EEENS1_27BinaryOpScalarTensorFunctorIlLi2ELi1ELi1EEEJSt10multipliesIlEPllEEEvT_T0_DpT1_ --------------------------
	.section	.nv.info._ZN2at6native63_GLOBAL__N__862fb238_30_ForeachBinaryOpScalarTensor_cu_64fe0ca525multi_tensor_apply_kernelINS1_18TensorListMetadataILi2EEENS1_27BinaryOpScalarTensorFunctorIlLi2ELi1ELi1EEEJSt10multipliesIlEPllEEEvT_T0_DpT1_,"",@"SHT_CUDA_INFO"
	.sectionflags	@""
	.align	4


	//----- nvinfo : EIATTR_CUDA_API_VERSION
	.align		4
        /*0000*/ 	.byte	0x04, 0x37
        /*0002*/ 	.short	(.L_1307 - .L_1306)
.L_1306:
        /*0004*/ 	.word	0x00000082


	//----- nvinfo : EIATTR_KPARAM_INFO
	.align		4
.L_1307:
        /*0008*/ 	.byte	0x04, 0x17
        /*000a*/ 	.short	(.L_1309 - .L_1308)
.L_1308:
        /*000c*/ 	.word	0x00000000
        /*0010*/ 	.short	0x0004
        /*0012*/ 	.short	0x0c58
        /*0014*/ 	.byte	0x00, 0xf0, 0x21, 0x00


	//----- nvinfo : EIATTR_KPARAM_INFO
	.align		4
.L_1309:
        /*0018*/ 	.byte	0x04, 0x17
        /*001a*/ 	.short	(.L_1311 - .L_1310)
.L_1310:
        /*001c*/ 	.word	0x00000000
        /*0020*/ 	.short	0x0003
        /*0022*/ 	.short	0x0c50
        /*0024*/ 	.byte	0x00, 0xf5, 0x21, 0x00


	//----- nvinfo : EIATTR_KPARAM_INFO
	.align		4
.L_1311:
        /*0028*/ 	.byte	0x04, 0x17
        /*002a*/ 	.short	(.L_1313 - .L_1312)
.L_1312:
        /*002c*/ 	.word	0x00000000
        /*0030*/ 	.short	0x0002
        /*0032*/ 	.short	0x0c49
        /*0034*/ 	.byte	0x00, 0xf0, 0x05, 0x00


	//----- nvinfo : EIATTR_KPARAM_INFO
	.align		4
.L_1313:
        /*0038*/ 	.byte	0x04, 0x17
        /*003a*/ 	.short	(.L_1315 - .L_1314)
.L_1314:
        /*003c*/ 	.word	0x00000000
        /*0040*/ 	.short	0x0001
        /*0042*/ 	.short	0x0c48
        /*0044*/ 	.byte	0x00, 0xf0, 0x05, 0x00


	//----- nvinfo : EIATTR_KPARAM_INFO
	.align		4
.L_1315:
        /*0048*/ 	.byte	0x04, 0x17
        /*004a*/ 	.short	(.L_1317 - .L_1316)
.L_1316:
        /*004c*/ 	.word	0x00000000
        /*0050*/ 	.short	0x0000
        /*0052*/ 	.short	0x0000
        /*0054*/ 	.byte	0x00, 0xf0, 0x21, 0x31


	//----- nvinfo : EIATTR_SPARSE_MMA_MASK
	.align		4
.L_1317:
        /*0058*/ 	.byte	0x03, 0x50
        /*005a*/ 	.short	0x0000


	//----- nvinfo : EIATTR_MAXREG_COUNT
	.align		4
        /*005c*/ 	.byte	0x03, 0x1b
        /*005e*/ 	.short	0x0080


	//----- nvinfo : EIATTR_MERCURY_ISA_VERSION
	.align		4
        /*0060*/ 	.byte	0x03, 0x5f
        /*0062*/ 	.short	0x0101


	//----- nvinfo : EIATTR_VRC_CTA_INIT_COUNT
	.align		4
        /*0064*/ 	.byte	0x02, 0x4a
	.zero		1
	.zero		1


	//----- nvinfo : EIATTR_EXIT_INSTR_OFFSETS
	.align		4
        /*0068*/ 	.byte	0x04, 0x1c
        /*006a*/ 	.short	(.L_1319 - .L_1318)


	//   ....[0]....
.L_1318:
        /*006c*/ 	.word	0x00000170


	//   ....[1]....
        /*0070*/ 	.word	0x00000c40


	//   ....[2]....
        /*0074*/ 	.word	0x00001040


	//   ....[3]....
        /*0078*/ 	.word	0x000010a0


	//   ....[4]....
        /*007c*/ 	.word	0x000010f0


	//   ....[5]....
        /*0080*/ 	.word	0x000013f0


	//----- nvinfo : EIATTR_MAX_THREADS
	.align		4
.L_1319:
        /*0084*/ 	.byte	0x04, 0x05
        /*0086*/ 	.short	(.L_1321 - .L_1320)
.L_1320:
        /*0088*/ 	.word	0x00000200
        /*008c*/ 	.word	0x00000001
        /*0090*/ 	.word	0x00000001


	//----- nvinfo : EIATTR_CRS_STACK_SIZE
	.align		4
.L_1321:
        /*0094*/ 	.byte	0x04, 0x1e
        /*0096*/ 	.short	(.L_1323 - .L_1322)
.L_1322:
        /*0098*/ 	.word	0x00000000


	//----- nvinfo : EIATTR_CBANK_PARAM_SIZE
	.align		4
.L_1323:
        /*009c*/ 	.byte	0x03, 0x19
        /*009e*/ 	.short	0x0c60


	//----- nvinfo : EIATTR_PARAM_CBANK
	.align		4
        /*00a0*/ 	.byte	0x04, 0x0a
        /*00a2*/ 	.short	(.L_1325 - .L_1324)
	.align		4
.L_1324:
        /*00a4*/ 	.word	index@(.nv.constant0._ZN2at6native63_GLOBAL__N__862fb238_30_ForeachBinaryOpScalarTensor_cu_64fe0ca525multi_tensor_apply_kernelINS1_18TensorListMetadataILi2EEENS1_27BinaryOpScalarTensorFunctorIlLi2ELi1ELi1EEEJSt10multipliesIlEPllEEEvT_T0_DpT1_)
        /*00a8*/ 	.short	0x0380
        /*00aa*/ 	.short	0x0c60


	//----- nvinfo : EIATTR_SW_WAR
	.align		4
.L_1325:
        /*00ac*/ 	.byte	0x04, 0x36
        /*00ae*/ 	.short	(.L_1327 - .L_1326)
.L_1326:
        /*00b0*/ 	.word	0x00000008
.L_1327:


//--------------------- .nv.info._ZN2at6native63_GLOBAL__N__862fb238_30_ForeachBinaryOpScalarTensor_cu_64fe0ca525multi_tensor_apply_kernelINS1_18TensorListMetadataILi2EEENS1_27BinaryOpScalarTensorFunctorIiLi2ELi1ELi1EEEJSt10multipliesIiEPiiEEEvT_T0_DpT1_ --------------------------
	.section	.nv.info._ZN2at6native63_GLOBAL__N__862fb238_30_ForeachBinaryOpScalarTensor_cu_64fe0ca525multi_tensor_apply_kernelINS1_18TensorListMetadataILi2EEENS1_27BinaryOpScalarTensorFunctorIiLi2ELi1ELi1EEEJSt10multipliesIiEPiiEEEvT_T0_DpT1_,"",@"SHT_CUDA_INFO"
	.sectionflags	@""
	.align	4


	//----- nvinfo : EIATTR_CUDA_API_VERSION
	.align		4
        /*0000*/ 	.byte	0x04, 0x37
        /*0002*/ 	.short	(.L_1329 - .L_1328)
.L_1328:
        /*0004*/ 	.word	0x00000082


	//----- nvinfo : EIATTR_KPARAM_INFO
	.align		4
.L_1329:
        /*0008*/ 	.byte	0x04, 0x17
        /*000a*/ 	.short	(.L_1331 - .L_1330)
.L_1330:
        /*000c*/ 	.word	0x00000000
        /*0010*/ 	.short	0x0004
        /*0012*/ 	.short	0x0c58
        /*0014*/ 	.byte	0x00, 0xf0, 0x11, 0x00


	//----- nvinfo : EIATTR_KPARAM_INFO
	.align		4
.L_1331:
        /*0018*/ 	.byte	0x04, 0x17
        /*001a*/ 	.short	(.L_1333 - .L_1332)
.L_1332:
        /*001c*/ 	.word	0x00000000
        /*0020*/ 	.short	0x0003
        /*0022*/ 	.short	0x0c50
        /*0024*/ 	.byte	0x00, 0xf5, 0x21, 0x00


	//----- nvinfo : EIATTR_KPARAM_INFO
	.align		4
.L_1333:
        /*0028*/ 	.byte	0x04, 0x17
        /*002a*/ 	.short	(.L_1335 - .L_1334)
.L_1334:
        /*002c*/ 	.word	0x00000000
        /*0030*/ 	.short	0x0002
        /*0032*/ 	.short	0x0c49
        /*0034*/ 	.byte	0x00, 0xf0, 0x05, 0x00


	//----- nvinfo : EIATTR_KPARAM_INFO
	.align		4
.L_1335:
        /*0038*/ 	.byte	0x04, 0x17
        /*003a*/ 	.short	(.L_1337 - .L_1336)
.L_1336:
        /*003c*/ 	.word	0x00000000
        /*0040*/ 	.short	0x0001
        /*0042*/ 	.short	0x0c48
        /*0044*/ 	.byte	0x00, 0xf0, 0x05, 0x00


	//----- nvinfo : EIATTR_KPARAM_INFO
	.align		4
.L_1337:
        /*0048*/ 	.byte	0x04, 0x17
        /*004a*/ 	.short	(.L_1339 - .L_1338)
.L_1338:
        /*004c*/ 	.word	0x00000000
        /*0050*/ 	.short	0x0000
        /*0052*/ 	.short	0x0000
        /*0054*/ 	.byte	0x00, 0xf0, 0x21, 0x31


	//----- nvinfo : EIATTR_SPARSE_MMA_MASK
	.align		4
.L_1339:
        /*0058*/ 	.byte	0x03, 0x50
        /*005a*/ 	.short	0x0000


	//----- nvinfo : EIATTR_MAXREG_COUNT
	.align		4
        /*005c*/ 	.byte	0x03, 0x1b
        /*005e*/ 	.short	0x0080


	//----- nvinfo : EIATTR_MERCURY_ISA_VERSION
	.align		4
        /*0060*/ 	.byte	0x03, 0x5f
        /*0062*/ 	.short	0x0101


	//----- nvinfo : EIATTR_VRC_CTA_INIT_COUNT
	.align		4
        /*0064*/ 	.byte	0x02, 0x4a
	.zero		1
	.zero		1


	//----- nvinfo : EIATTR_EXIT_INSTR_OFFSETS
	.align		4
        /*0068*/ 	.byte	0x04, 0x1c
        /*006a*/ 	.short	(.L_1341 - .L_1340)


	//   ....[0]....
.L_1340:
        /*006c*/ 	.word	0x00000170


	//   ....[1]....
        /*0070*/ 	.word	0x00000a40


	//   ....[2]....
        /*0074*/ 	.word	0x00000d50


	//   ....[3]....
        /*0078*/ 	.word	0x00000da0


	//   ....[4]....
        /*007c*/ 	.word	0x00000df0


	//   ....[5]....
        /*0080*/ 	.word	0x00000fb0


	//----- nvinfo : EIATTR_MAX_THREADS
	.align		4
.L_1341:
        /*0084*/ 	.byte	0x04, 0x05
        /*0086*/ 	.short	(.L_1343 - .L_1342)
.L_1342:
        /*0088*/ 	.word	0x00000200
        /*008c*/ 	.word	0x00000001
        /*0090*/ 	.word	0x00000001


	//----- nvinfo : EIATTR_CRS_STACK_SIZE
	.align		4
.L_1343:
        /*0094*/ 	.byte	0x04, 0x1e
        /*0096*/ 	.short	(.L_1345 - .L_1344)
.L_1344:
        /*0098*/ 	.word	0x00000000


	//----- nvinfo : EIATTR_CBANK_PARAM_SIZE
	.align		4
.L_1345:
        /*009c*/ 	.byte	0x03, 0x19
        /*009e*/ 	.short	0x0c5c


	//----- nvinfo : EIATTR_PARAM_CBANK
	.align		4
        /*00a0*/ 	.byte	0x04, 0x0a
        /*00a2*/ 	.short	(.L_1347 - .L_1346)
	.align		4
.L_1346:
        /*00a4*/ 	.word	index@(.nv.constant0._ZN2at6native63_GLOBAL__N__862fb238_30_ForeachBinaryOpScalarTensor_cu_64fe0ca525multi_tensor_apply_kernelINS1_18TensorListMetadataILi2EEENS1_27BinaryOpScalarTensorFunctorIiLi2ELi1ELi1EEEJSt10multipliesIiEPiiEEEvT_T0_DpT1_)
        /*00a8*/ 	.short	0x0380
        /*00aa*/ 	.short	0x0c5c


	//----- nvinfo : EIATTR_SW_WAR
	.align		4
.L_1347:
        /*00ac*/ 	.byte	0x04, 0x36
        /*00ae*/ 	.short	(.L_1349 - .L_1348)
.L_1348:
        /*00b0*/ 	.word	0x00000008
.L_1349:


//--------------------- .nv.info._ZN2at6native63_GLOBAL__N__862fb238_30_ForeachBinaryOpScalarTensor_cu_64fe0ca525multi_tensor_apply_kernelINS1_18TensorListMetadataILi2EEENS1_27BinaryOpScalarTensorFunctorIaLi2ELi1ELi1EEEJSt10multipliesIaEPaaEEEvT_T0_DpT1_ --------------------------
	.section	.nv.info._ZN2at6native63_GLOBAL__N__862fb238_30_ForeachBinaryOpScalarTensor_cu_64fe0ca525multi_tensor_apply_kernelINS1_18TensorListMetadataILi2EEENS1_27BinaryOpScalarTensorFunctorIaLi2ELi1ELi1EEEJSt10multipliesIaEPaaEEEvT_T0_DpT1_,"",@"SHT_CUDA_INFO"
	.sectionflags	@""
	.align	4


	//----- nvinfo : EIATTR_CUDA_API_VERSION
	.align		4
        /*0000*/ 	.byte	0x04, 0x37
        /*0002*/ 	.short	(.L_1351 - .L_1350)
.L_1350:
        /*0004*/ 	.word	0x00000082


	//----- nvinfo : EIATTR_KPARAM_INFO
	.align		4
.L_1351:
        /*0008*/ 	.byte	0x04, 0x17
        /*000a*/ 	.short	(.L_1353 - .L_1352)
.L_1352:
        /*000c*/ 	.word	0x00000000
        /*0010*/ 	.short	0x0004
        /*0012*/ 	.short	0x0c58
        /*0014*/ 	.byte	0x00, 0xf0, 0x05, 0x00


	//----- nvinfo : EIATTR_KPARAM_INFO
	.align		4
.L_1353:
        /*0018*/ 	.byte	0x04, 0x17
        /*001a*/ 	.short	(.L_1355 - .L_1354)
.L_1354:
        /*001c*/ 	.word	0x00000000
        /*0020*/ 	.short	0x0003
        /*0022*/ 	.short	0x0c50
        /*0024*/ 	.byte	0x00, 0xf5, 0x21, 0x00


	//----- nvinfo : EIATTR_KPARAM_INFO
	.align		4
.L_1355:
        /*0028*/ 	.byte	0x04, 0x17
        /*002a*/ 	.short	(.L_1357 - .L_1356)
.L_1356:
        /*002c*/ 	.word	0x00000000
        /*0030*/ 	.short	0x0002
        /*0032*/ 	.short	0x0c49
        /*0034*/ 	.byte	0x00, 0xf0, 0x05, 0x00


	//----- nvinfo : EIATTR_KPARAM_INFO
	.align		4
.L_1357:
        /*0038*/ 	.byte	0x04, 0x17
        /*003a*/ 	.short	(.L_1359 - .L_1358)
.L_1358:
        /*003c*/ 	.word	0x00000000
        /*0040*/ 	.short	0x0001
        /*0042*/ 	.short	0x0c48
        /*0044*/ 	.byte	0x00, 0xf0, 0x05, 0x00


	//----- nvinfo : EIATTR_KPARAM_INFO
	.align		4
.L_1359:
        /*0048*/ 	.byte	0x04, 0x17
        /*004a*/ 	.short	(.L_1361 - .L_1360)
.L_1360:
        /*004c*/ 	.word	0x00000000
        /*0050*/ 	.short	0x0000
        /*0052*/ 	.short	0x0000
        /*0054*/ 	.byte	0x00, 0xf0, 0x21, 0x31


	//----- nvinfo : EIATTR_SPARSE_MMA_MASK
	.align		4
.L_1361:
        /*0058*/ 	.byte	0x03, 0x50
        /*005a*/ 	.short	0x0000


	//----- nvinfo : EIATTR_MAXREG_COUNT
	.align		4
        /*005c*/ 	.byte	0x03, 0x1b
        /*005e*/ 	.short	0x0080


	//----- nvinfo : EIATTR_MERCURY_ISA_VERSION
	.align		4
        /*0060*/ 	.byte	0x03, 0x5f
        /*0062*/ 	.short	0x0101


	//----- nvinfo : EIATTR_VRC_CTA_INIT_COUNT
	.align		4
        /*0064*/ 	.byte	0x02, 0x4a
	.zero		1
	.zero		1


	//----- nvinfo : EIATTR_EXIT_INSTR_OFFSETS
	.align		4
        /*0068*/ 	.byte	0x04, 0x1c
        /*006a*/ 	.short	(.L_1363 - .L_1362)


	//   ....[0]....
.L_1362:
        /*006c*/ 	.word	0x00000170


	//   ....[1]....
        /*0070*/ 	.word	0x00000db0


	//   ....[2]....
        /*0074*/ 	.word	0x00001130


	//   ....[3]....
        /*0078*/ 	.word	0x00001180


	//   ....[4]....
        /*007c*/ 	.word	0x000011d0


	//   ....[5]....
        /*0080*/ 	.word	0x00001460


	//----- nvinfo : EIATTR_MAX_THREADS
	.align		4
.L_1363:
        /*0084*/ 	.byte	0x04, 0x05
        /*0086*/ 	.short	(.L_1365 - .L_1364)
.L_1364:
        /*0088*/ 	.word	0x00000200
        /*008c*/ 	.word	0x00000001
        /*0090*/ 	.word	0x00000001


	//----- nvinfo : EIATTR_CRS_STACK_SIZE
	.align		4
.L_1365:
        /*0094*/ 	.byte	0x04, 0x1e
        /*0096*/ 	.short	(.L_1367 - .L_1366)
.L_1366:
        /*0098*/ 	.word	0x00000000


	//----- nvinfo : EIATTR_CBANK_PARAM_SIZE
	.align		4
.L_1367:
        /*009c*/ 	.byte	0x03, 0x19
        /*009e*/ 	.short	0x0c59


	//----- nvinfo : EIATTR_PARAM_CBANK
	.align		4
        /*00a0*/ 	.byte	0x04, 0x0a
        /*00a2*/ 	.short	(.L_1369 - .L_1368)
	.align		4
.L_1368:
        /*00a4*/ 	.word	index@(.nv.constant0._ZN2at6native63_GLOBAL__N__862fb238_30_ForeachBinaryOpScalarTensor_cu_64fe0ca525multi_tensor_apply_kernelINS1_18TensorListMetadataILi2EEENS1_27BinaryOpScalarTensorFunctorIaLi2ELi1ELi1EEEJSt10multipliesIaEPaaEEEvT_T0_DpT1_)
        /*00a8*/ 	.short	0x0380
        /*00aa*/ 	.short	0x0c59


	//----- nvinfo : EIATTR_SW_WAR
	.align		4
.L_1369:
        /*00ac*/ 	.byte	0x04, 0x36
        /*00ae*/ 	.short	(.L_1371 - .L_1370)
.L_1370:
        /*00b0*/ 	.word	0x00000008
.L_1371:


//--------------------- .nv.info._ZN2at6native63_GLOBAL__N__862fb238_30_ForeachBinaryOpScalarTensor_cu_64fe0ca525multi_tensor_apply_kernelINS1_18TensorListMetadataILi2EEENS1_27BinaryOpScalarTensorFunctorIhLi2ELi1ELi1EEEJSt10multipliesIhEPhhEEEvT_T0_DpT1_ --------------------------
	.section	.nv.info._ZN2at6native63_GLOBAL__N__862fb238_30_ForeachBinaryOpScalarTensor_cu_64fe0ca525multi_tensor_apply_kernelINS1_18TensorListMetadataILi2EEENS1_27BinaryOpScalarTensorFunctorIhLi2ELi1ELi1EEEJSt10multipliesIhEPhhEEEvT_T0_DpT1_,"",@"SHT_CUDA_INFO"
	.sectionflags	@""
	.align	4


	//----- nvinfo : EIATTR_CUDA_API_VERSION
	.align		4
        /*0000*/ 	.byte	0x04, 0x37
        /*0002*/ 	.short	(.L_1373 - .L_1372)
.L_1372:
        /*0004*/ 	.word	0x00000082


	//----- nvinfo : EIATTR_KPARAM_INFO
	.align		4
.L_1373:
        /*0008*/ 	.byte	0x04, 0x17
        /*000a*/ 	.short	(.L_1375 - .L_1374)
.L_1374:
        /*000c*/ 	.word	0x00000000
        /*0010*/ 	.short	0x0004
        /*0012*/ 	.short	0x0c58
        /*0014*/ 	.byte	0x00, 0xf0, 0x05, 0x00


	//----- nvinfo : EIATTR_KPARAM_INFO
	.align		4
.L_1375:
        /*0018*/ 	.byte	0x04, 0x17
        /*001a*/ 	.short	(.L_1377 - .L_1376)
.L_1376:
        /*001c*/ 	.word	0x00000000
        /*0020*/ 	.short	0x0003
        /*0022*/ 	.short	0x0c50
        /*0024*/ 	.byte	0x00, 0xf5, 0x21, 0x00


	//----- nvinfo : EIATTR_KPARAM_INFO
	.align		4
.L_1377:
        /*0028*/ 	.byte	0x04, 0x17
        /*002a*/ 	.short	(.L_1379 - .L_1378)
.L_1378:
        /*002c*/ 	.word	0x00000000
        /*0030*/ 	.short	0x0002
        /*0032*/ 	.short	0x0c49
        /*0034*/ 	.byte	0x00, 0xf0, 0x05, 0x00


	//----- nvinfo : EIATTR_KPARAM_INFO
	.align		4
.L_1379:
        /*0038*/ 	.byte	0x04, 0x17
        /*003a*/ 	.short	(.L_1381 - .L_1380)
.L_1380:
        /*003c*/ 	.word	0x00000000
        /*0040*/ 	.short	0x0001
        /*0042*/ 	.short	0x0c48
        /*0044*/ 	.byte	0x00, 0xf0, 0x05, 0x00


	//----- nvinfo : EIATTR_KPARAM_INFO
	.align		4
.L_1381:
        /*0048*/ 	.byte	0x04, 0x17
        /*004a*/ 	.short	(.L_1383 - .L_1382)
.L_1382:
        /*004c*/ 	.word	0x00000000
        /*0050*/ 	.short	0x0000
        /*0052*/ 	.short	0x0000
        /*0054*/ 	.byte	0x00, 0xf0, 0x21, 0x31


	//----- nvinfo : EIATTR_SPARSE_MMA_MASK
	.align		4
.L_1383:
        /*0058*/ 	.byte	0x03, 0x50
        /*005a*/ 	.short	0x0000


	//----- nvinfo : EIATTR_MAXREG_COUNT
	.align		4
        /*005c*/ 	.byte	0x03, 0x1b
        /*005e*/ 	.short	0x0080


	//----- nvinfo : EIATTR_MERCURY_ISA_VERSION
	.align		4
        /*0060*/ 	.byte	0x03, 0x5f
        /*0062*/ 	.short	0x0101


	//----- nvinfo : EIATTR_VRC_CTA_INIT_COUNT
	.align		4
        /*0064*/ 	.byte	0x02, 0x4a
	.zero		1
	.zero		1


	//----- nvinfo : EIATTR_EXIT_INSTR_OFFSETS
	.align		4
        /*0068*/ 	.byte	0x04, 0x1c
        /*006a*/ 	.short	(.L_1385 - .L_1384)


	//   ....[0]....
.L_1384:
        /*006c*/ 	.word	0x00000180


	//   ....[1]....
        /*0070*/ 	.word	0x00000d80


	//   ....[2]....
        /*0074*/ 	.word	0x00001100


	//   ....[3]....
        /*0078*/ 	.word	0x00001150


	//   ....[4]....
        /*007c*/ 	.word	0x000011a0


	//   ....[5]....
        /*0080*/ 	.word	0x00001420


	//----- nvinfo : EIATTR_MAX_THREADS
	.align		4
.L_1385:
        /*0084*/ 	.byte	0x04, 0x05
        /*0086*/ 	.short	(.L_1387 - .L_1386)
.L_1386:
        /*0088*/ 	.word	0x00000200
        /*008c*/ 	.word	0x00000001
        /*0090*/ 	.word	0x00000001


	//----- nvinfo : EIATTR_CRS_STACK_SIZE
	.align		4
.L_1387:
        /*0094*/ 	.byte	0x04, 0x1e
        /*0096*/ 	.short	(.L_1389 - .L_1388)
.L_1388:
        /*0098*/ 	.word	0x00000000


	//----- nvinfo : EIATTR_CBANK_PARAM_SIZE
	.align		4
.L_1389:
        /*009c*/ 	.byte	0x03, 0x19
        /*009e*/ 	.short	0x0c59


	//----- nvinfo : EIATTR_PARAM_CBANK
	.align		4
        /*00a0*/ 	.byte	0x04, 0x0a
        /*00a2*/ 	.short	(.L_1391 - .L_1390)
	.align		4
.L_1390:
        /*00a4*/ 	.word	index@(.nv.constant0._ZN2at6native63_GLOBAL__N__862fb238_30_ForeachBinaryOpScalarTensor_cu_64fe0ca525multi_tensor_apply_kernelINS1_18TensorListMetadataILi2EEENS1_27BinaryOpScalarTensorFunctorIhLi2ELi1ELi1EEEJSt10multipliesIhEPhhEEEvT_T0_DpT1_)
        /*00a8*/ 	.short	0x0380
        /*00aa*/ 	.short	0x0c59


	//----- nvinfo : EIATTR_SW_WAR
	.align		4
.L_1391:
        /*00ac*/ 	.byte	0x04, 0x36
        /*00ae*/ 	.short	(.L_1393 - .L_1392)
.L_1392:
        /*00b0*/ 	.word	0x00000008
.L_1393:


//--------------------- .nv.info._ZN2at6native63_GLOBAL__N__862fb238_30_ForeachBinaryOpScalarTensor_cu_64fe0ca525multi_tensor_apply_kernelINS1_18TensorListMetadataILi1EEENS1_27BinaryOpScalarTensorFunctorIN3c108BFloat16ELi1ELi1ELi0EEEJSt10multipliesIfEPS7_fEEEvT_T0_DpT1_ --------------------------
	.section	.nv.info._ZN2at6native63_GLOBAL__N__862fb238_30_ForeachBinaryOpScalarTensor_cu_64fe0ca525multi_tensor_apply_kernelINS1_18TensorListMetadataILi1EEENS1_27BinaryOpScalarTensorFunctorIN3c108BFloat16ELi1ELi1ELi0EEEJSt10multipliesIfEPS7_fEEEvT_T0_DpT1_,"",@"SHT_CUDA_INFO"
	.sectionflags	@""
	.align	4


	//----- nvinfo : EIATTR_CUDA_API_VERSION
	.align		4
        /*0000*/ 	.byte	0x04, 0x37
        /*0002*/ 	.short	(.L_1395 - .L_1394)
.L_1394:
        /*0004*/ 	.word	0x00000082


	//----- nvinfo : EIATTR_KPARAM_INFO
	.align		4
.L_1395:
        /*0008*/ 	.byte	0x04, 0x17
        /*000a*/ 	.short	(.L_1397 - .L_1396)
.L_1396:
        /*000c*/ 	.word	0x00000000
        /*0010*/ 	.short	0x0004
        /*0012*/ 	.short	0x0d38
        /*0014*/ 	.byte	0x00, 0xf0, 0x11, 0x00


	//----- nvinfo : EIATTR_KPARAM_INFO
	.align		4
.L_1397:
        /*0018*/ 	.byte	0x04, 0x17
        /*001a*/ 	.short	(.L_1399 - .L_1398)
.L_1398:
        /*001c*/ 	.word	0x00000000
        /*0020*/ 	.short	0x0003
        /*0022*/ 	.short	0x0d30
        /*0024*/ 	.byte	0x00, 0xf5, 0x21, 0x00


	//----- nvinfo : EIATTR_KPARAM_INFO
	.align		4
.L_1399:
        /*0028*/ 	.byte	0x04, 0x17
        /*002a*/ 	.short	(.L_1401 - .L_1400)
.L_1400:
        /*002c*/ 	.word	0x00000000
        /*0030*/ 	.short	0x0002
        /*0032*/ 	.short	0x0d29
        /*0034*/ 	.byte	0x00, 0xf0, 0x05, 0x00


	//----- nvinfo : EIATTR_KPARAM_INFO
	.align		4
.L_1401:
        /*0038*/ 	.byte	0x04, 0x17
        /*003a*/ 	.short	(.L_1403 - .L_1402)
.L_1402:
        /*003c*/ 	.word	0x00000000
        /*0040*/ 	.short	0x0001
        /*0042*/ 	.short	0x0d28
        /*0044*/ 	.byte	0x00, 0xf0, 0x05, 0x00


	//----- nvinfo : EIATTR_KPARAM_INFO
	.align		4
.L_1403:
        /*0048*/ 	.byte	0x04, 0x17
        /*004a*/ 	.short	(.L_1405 - .L_1404)
.L_1404:
        /*004c*/ 	.word	0x00000000
        /*0050*/ 	.short	0x0000
        /*0052*/ 	.short	0x0000
        /*0054*/ 	.byte	0x00, 0xf0, 0xa1, 0x34


	//----- nvinfo : EIATTR_SPARSE_MMA_MASK
	.align		4
.L_1405:
        /*0058*/ 	.byte	0x03, 0x50
        /*005a*/ 	.short	0x0000


	//----- nvinfo : EIATTR_MAXREG_COUNT
	.align		4
        /*005c*/ 	.byte	0x03, 0x1b
        /*005e*/ 	.short	0x0080


	//----- nvinfo : EIATTR_MERCURY_ISA_VERSION
	.align		4
        /*0060*/ 	.byte	0x03, 0x5f
        /*0062*/ 	.short	0x0101


	//----- nvinfo : EIATTR_VRC_CTA_INIT_COUNT
	.align		4
        /*0064*/ 	.byte	0x02, 0x4a
	.zero		1
	.zero		1


	//----- nvinfo : EIATTR_EXIT_INSTR_OFFSETS
	.align		4
        /*0068*/ 	.byte	0x04, 0x1c
        /*006a*/ 	.short	(.L_1407 - .L_1406)


	//   ....[0]....
.L_1406:
        /*006c*/ 	.word	0x00000130


	//   ....[1]....
        /*0070*/ 	.word	0x00000b70


	//   ....[2]....
        /*0074*/ 	.word	0x00000ec0


	//   ....[3]....
        /*0078*/ 	.word	0x00000ef0


	//   ....[4]....
        /*007c*/ 	.word	0x00000f40


	//   ....[5]....
        /*0080*/ 	.word	0x00001150


	//----- nvinfo : EIATTR_MAX_THREADS
	.align		4
.L_1407:
        /*0084*/ 	.byte	0x04, 0x05
        /*0086*/ 	.short	(.L_1409 - .L_1408)
.L_1408:
        /*0088*/ 	.word	0x00000200
        /*008c*/ 	.word	0x00000001
        /*0090*/ 	.word	0x00000001


	//----- nvinfo : EIATTR_CRS_STACK_SIZE
	.align		4
.L_1409:
        /*0094*/ 	.byte	0x04, 0x1e
        /*0096*/ 	.short	(.L_1411 - .L_1410)
.L_1410:
        /*0098*/ 	.word	0x00000000


	//----- nvinfo : EIATTR_CBANK_PARAM_SIZE
	.align		4
.L_1411:
        /*009c*/ 	.byte	0x03, 0x19
        /*009e*/ 	.short	0x0d3c


	//----- nvinfo : EIATTR_PARAM_CBANK
	.align		4
        /*00a0*/ 	.byte	0x04, 0x0a
        /*00a2*/ 	.short	(.L_1413 - .L_1412)
	.align		4
.L_1412:
        /*00a4*/ 	.word	index@(.nv.constant0._ZN2at6native63_GLOBAL__N__862fb238_30_ForeachBinaryOpScalarTensor_cu_64fe0ca525multi_tensor_apply_kernelINS1_18TensorListMetadataILi1EEENS1_27BinaryOpScalarTensorFunctorIN3c108BFloat16ELi1ELi1ELi0EEEJSt10multipliesIfEPS7_fEEEvT_T0_DpT1_)
        /*00a8*/ 	.short	0x0380
        /*00aa*/ 	.short	0x0d3c


	//----- nvinfo : EIATTR_SW_WAR
	.align		4
.L_1413:
        /*00ac*/ 	.byte	0x04, 0x36
        /*00ae*/ 	.short	(.L_1415 - .L_1414)
.L_1414:
        /*00b0*/ 	.word	0x00000008
.L_1415:


//--------------------- .nv.info._ZN2at6native63_GLOBAL__N__862fb238_30_ForeachBinaryOpScalarTensor_cu_64fe0ca525multi_tensor_apply_kernelINS1_18TensorListMetadataILi1EEENS1_27BinaryOpScalarTensorFunctorIN3c104HalfELi1ELi1ELi0EEEJSt10multipliesIfEPS7_fEEEvT_T0_DpT1_ --------------------------
	.section	.nv.info._ZN2at6native63_GLOBAL__N__862fb238_30_ForeachBinaryOpScalarTensor_cu_64fe0ca525multi_tensor_apply_kernelINS1_18TensorListMetadataILi1EEENS1_27BinaryOpScalarTensorFunctorIN3c104HalfELi1ELi1ELi0EEEJSt10multipliesIfEPS7_fEEEvT_T0_DpT1_,"",@"SHT_CUDA_INFO"
	.sectionflags	@""
	.align	4


	//----- nvinfo : EIATTR_CUDA_API_VERSION
	.align		4
        /*0000*/ 	.byte	0x04, 0x37
        /*0002*/ 	.short	(.L_1417 - .L_1416)
.L_1416:
        /*0004*/ 	.word	0x00000082


	//----- nvinfo : EIATTR_KPARAM_INFO
	.align		4
.L_1417:
        /*0008*/ 	.byte	0x04, 0x17
        /*000a*/ 	.short	(.L_1419 - .L_1418)
.L_1418:
        /*000c*/ 	.word	0x00000000
        /*0010*/ 	.short	0x0004
        /*0012*/ 	.short	0x0d38
        /*0014*/ 	.byte	0x00, 0xf0, 0x11, 0x00


	//----- nvinfo : EIATTR_KPARAM_INFO
	.align		4
.L_1419:
        /*0018*/ 	.byte	0x04, 0x17
        /*001a*/ 	.short	(.L_1421 - .L_1420)
.L_1420:
        /*001c*/ 	.word	0x00000000
        /*0020*/ 	.short	0x0003
        /*0022*/ 	.short	0x0d30
        /*0024*/ 	.byte	0x00, 0xf5, 0x21, 0x00


	//----- nvinfo : EIATTR_KPARAM_INFO
	.align		4
.L_1421:
        /*0028*/ 	.byte	0x04, 0x17
        /*002a*/ 	.short	(.L_1423 - .L_1422)
.L_1422:
        /*002c*/ 	.word	0x00000000
        /*0030*/ 	.short	0x0002
        /*0032*/ 	.short	0x0d29
        /*0034*/ 	.byte	0x00, 0xf0, 0x05, 0x00


	//----- nvinfo : EIATTR_KPARAM_INFO
	.align		4
.L_1423:
        /*0038*/ 	.byte	0x04, 0x17
        /*003a*/ 	.short	(.L_1425 - .L_1424)
.L_1424:
        /*003c*/ 	.word	0x00000000
        /*0040*/ 	.short	0x0001
        /*0042*/ 	.short	0x0d28
        /*0044*/ 	.byte	0x00, 0xf0, 0x05, 0x00


	//----- nvinfo : EIATTR_KPARAM_INFO
	.align		4
.L_1425:
        /*0048*/ 	.byte	0x04, 0x17
        /*004a*/ 	.short	(.L_1427 - .L_1426)
.L_1426:
        /*004c*/ 	.word	0x00000000
        /*0050*/ 	.short	0x0000
        /*0052*/ 	.short	0x0000
        /*0054*/ 	.byte	0x00, 0xf0, 0xa1, 0x34


	//----- nvinfo : EIATTR_SPARSE_MMA_MASK
	.align		4
.L_1427:
        /*0058*/ 	.byte	0x03, 0x50
        /*005a*/ 	.short	0x0000


	//----- nvinfo : EIATTR_MAXREG_COUNT
	.align		4
        /*005c*/ 	.byte	0x03, 0x1b
        /*005e*/ 	.short	0x0080


	//----- nvinfo : EIATTR_MERCURY_ISA_VERSION
	.align		4
        /*0060*/ 	.byte	0x03, 0x5f
        /*0062*/ 	.short	0x0101


	//----- nvinfo : EIATTR_VRC_CTA_INIT_COUNT
	.align		4
        /*0064*/ 	.byte	0x02, 0x4a
	.zero		1
	.zero		1


	//----- nvinfo : EIATTR_EXIT_INSTR_OFFSETS
	.align		4
        /*0068*/ 	.byte	0x04, 0x1c
        /*006a*/ 	.short	(.L_1429 - .L_1428)


	//   ....[0]....
.L_1428:
        /*006c*/ 	.word	0x00000130


	//   ....[1]....
        /*0070*/ 	.word	0x00000b70


	//   ....[2]....
        /*0074*/ 	.word	0x00000ec0


	//   ....[3]....
        /*0078*/ 	.word	0x00000ef0


	//   ....[4]....
        /*007c*/ 	.word	0x00000f40


	//   ....[5]....
        /*0080*/ 	.word	0x00001130


	//----- nvinfo : EIATTR_MAX_THREADS
	.align		4
.L_1429:
        /*0084*/ 	.byte	0x04, 0x05
        /*0086*/ 	.short	(.L_1431 - .L_1430)
.L_1430:
        /*0088*/ 	.word	0x00000200
        /*008c*/ 	.word	0x00000001
        /*0090*/ 	.word	0x00000001


	//----- nvinfo : EIATTR_CRS_STACK_SIZE
	.align		4
.L_1431:
        /*0094*/ 	.byte	0x04, 0x1e
        /*0096*/ 	.short	(.L_1433 - .L_1432)
.L_1432:
        /*0098*/ 	.word	0x00000000


	//----- nvinfo : EIATTR_CBANK_PARAM_SIZE
	.align		4
.L_1433:
        /*009c*/ 	.byte	0x03, 0x19
        /*009e*/ 	.short	0x0d3c


	//----- nvinfo : EIATTR_PARAM_CBANK
	.align		4
        /*00a0*/ 	.byte	0x04, 0x0a
        /*00a2*/ 	.short	(.L_1435 - .L_1434)
	.align		4
.L_1434:
        /*00a4*/ 	.word	index@(.nv.constant0._ZN2at6native63_GLOBAL__N__862fb238_30_ForeachBinaryOpScalarTensor_cu_64fe0ca525multi_tensor_apply_kernelINS1_18TensorListMetadataILi1EEENS1_27BinaryOpScalarTensorFunctorIN3c104HalfELi1ELi1ELi0EEEJSt10multipliesIfEPS7_fEEEvT_T0_DpT1_)
        /*00a8*/ 	.short	0x0380
        /*00aa*/ 	.short	0x0d3c


	//----- nvinfo : EIATTR_SW_WAR
	.align		4
.L_1435:
        /*00ac*/ 	.byte	0x04, 0x36
        /*00ae*/ 	.short	(.L_1437 - .L_1436)
.L_1436:
        /*00b0*/ 	.word	0x00000008
.L_1437:


//--------------------- .nv.info._ZN2at6native63_GLOBAL__N__862fb238_30_ForeachBinaryOpScalarTensor_cu_64fe0ca525multi_tensor_apply_kernelINS1_18TensorListMetadataILi1EEENS1_27BinaryOpScalarTensorFunctorIbLi1ELi1ELi0EEEJSt10multipliesIbEPbbEEEvT_T0_DpT1_ --------------------------
	.section	.nv.info._ZN2at6native63_GLOBAL__N__862fb238_30_ForeachBinaryOpScalarTensor_cu_64fe0ca525multi_tensor_apply_kernelINS1_18TensorListMetadataILi1EEENS1_27BinaryOpScalarTensorFunctorIbLi1ELi1ELi0EEEJSt10multipliesIbEPbbEEEvT_T0_DpT1_,"",@"SHT_CUDA_INFO"
	.sectionflags	@""
	.align	4


	//----- nvinfo : EIATTR_CUDA_API_VERSION
	.align		4
        /*0000*/ 	.byte	0x04, 0x37
        /*0002*/ 	.short	(.L_1439 - .L_1438)
.L_1438:
        /*0004*/ 	.word	0x00000082


	//----- nvinfo : EIATTR_KPARAM_INFO
	.align		4
.L_1439:
        /*0008*/ 	.byte	0x04, 0x17
        /*000a*/ 	.short	(.L_1441 - .L_1440)
.L_1440:
        /*000c*/ 	.word	0x00000000
        /*0010*/ 	.short	0x0004
        /*0012*/ 	.short	0x0d38
        /*0014*/ 	.byte	0x00, 0xf0, 0x05, 0x00


	//----- nvinfo : EIATTR_KPARAM_INFO
	.align		4
.L_1441:
        /*0018*/ 	.byte	0x04, 0x17
        /*001a*/ 	.short	(.L_1443 - .L_1442)
.L_1442:
        /*001c*/ 	.word	0x00000000
        /*0020*/ 	.short	0x0003
        /*0022*/ 	.short	0x0d30
        /*0024*/ 	.byte	0x00, 0xf5, 0x21, 0x00


	//----- nvinfo : EIATTR_KPARAM_INFO
	.align		4
.L_1443:
        /*0028*/ 	.byte	0x04, 0x17
        /*002a*/ 	.short	(.L_1445 - .L_1444)
.L_1444:
        /*002c*/ 	.word	0x00000000
        /*0030*/ 	.short	0x0002
        /*0032*/ 	.short	0x0d29
        /*0034*/ 	.byte	0x00, 0xf0, 0x05, 0x00


	//----- nvinfo : EIATTR_KPARAM_INFO
	.align		4
.L_1445:
        /*0038*/ 	.byte	0x04, 0x17
        /*003a*/ 	.short	(.L_1447 - .L_1446)
.L_1446:
        /*003c*/ 	.word	0x00000000
        /*0040*/ 	.short	0x0001
        /*0042*/ 	.short	0x0d28
        /*0044*/ 	.byte	0x00, 0xf0, 0x05, 0x00


	//----- nvinfo : EIATTR_KPARAM_INFO
	.align		4
.L_1447:
        /*0048*/ 	.byte	0x04, 0x17
        /*004a*/ 	.short	(.L_1449 - .L_1448)
.L_1448:
        /*004c*/ 	.word	0x00000000
        /*0050*/ 	.short	0x0000
        /*0052*/ 	.short	0x0000
        /*0054*/ 	.byte	0x00, 0xf0, 0xa1, 0x34


	//----- nvinfo : EIATTR_SPARSE_MMA_MASK
	.align		4
.L_1449:
        /*0058*/ 	.byte	0x03, 0x50
        /*005a*/ 	.short	0x0000


	//----- nvinfo : EIATTR_MAXREG_COUNT
	.align		4
        /*005c*/ 	.byte	0x03, 0x1b
        /*005e*/ 	.short	0x0080


	//----- nvinfo : EIATTR_MERCURY_ISA_VERSION
	.align		4
        /*0060*/ 	.byte	0x03, 0x5f
        /*0062*/ 	.short	0x0101


	//----- nvinfo : EIATTR_VRC_CTA_INIT_COUNT
	.align		4
        /*0064*/ 	.byte	0x02, 0x4a
	.zero		1
	.zero		1


	//----- nvinfo : EIATTR_EXIT_INSTR_OFFSETS
	.align		4
        /*0068*/ 	.byte	0x04, 0x1c
        /*006a*/ 	.short	(.L_1451 - .L_1450)


	//   ....[0]....
.L_1450:
        /*006c*/ 	.word	0x00000130


	//   ....[1]....
        /*0070*/ 	.word	0x00000c10


	//   ....[2]....
        /*0074*/ 	.word	0x00000f40


	//   ....[3]....
        /*0078*/ 	.word	0x00000f60


	//   ....[4]....
        /*007c*/ 	.word	0x00000fb0


	//   ....[5]....
        /*0080*/ 	.word	0x00001200


	//----- nvinfo : EIATTR_MAX_THREADS
	.align		4
.L_1451:
        /*0084*/ 	.byte	0x04, 0x05
        /*0086*/ 	.short	(.L_1453 - .L_1452)
.L_1452:
        /*0088*/ 	.word	0x00000200
        /*008c*/ 	.word	0x00000001
        /*0090*/ 	.word	0x00000001


	//----- nvinfo : EIATTR_CRS_STACK_SIZE
	.align		4
.L_1453:
        /*0094*/ 	.byte	0x04, 0x1e
        /*0096*/ 	.short	(.L_1455 - .L_1454)
.L_1454:
        /*0098*/ 	.word	0x00000000


	//----- nvinfo : EIATTR_CBANK_PARAM_SIZE
	.align		4
.L_1455:
        /*009c*/ 	.byte	0x03, 0x19
        /*009e*/ 	.short	0x0d39


	//----- nvinfo : EIATTR_PARAM_CBANK
	.align		4
        /*00a0*/ 	.byte	0x04, 0x0a
        /*00a2*/ 	.short	(.L_1457 - .L_1456)
	.align		4
.L_1456:
        /*00a4*/ 	.word	index@(.nv.constant0._ZN2at6native63_GLOBAL__N__862fb238_30_ForeachBinaryOpScalarTensor_cu_64fe0ca525multi_tensor_apply_kernelINS1_18TensorListMetadataILi1EEENS1_27BinaryOpScalarTensorFunctorIbLi1ELi1ELi0EEEJSt10multipliesIbEPbbEEEvT_T0_DpT1_)
        /*00a8*/ 	.short	0x0380
        /*00aa*/ 	.short	0x0d39


	//----- nvinfo : EIATTR_SW_WAR
	.align		4
.L_1457:
        /*00ac*/ 	.byte	0x04, 0x36
        /*00ae*/ 	.short	(.L_1459 - .L_1458)
.L_1458:
        /*00b0*/ 	.word	0x00000008
.L_1459:


//--------------------- .nv.info._ZN2at6native63_GLOBAL__N__862fb238_30_ForeachBinaryOpScalarTensor_cu_64fe0ca525multi_tensor_apply_kernelINS1_18TensorListMetadataILi1EEENS1_27BinaryOpScalarTensorFunctorIN3c107complexIfEELi1ELi1ELi0EEEJSt10multipliesIS8_EPS8_S8_EEEvT_T0_DpT1_ --------------------------
	.section	.nv.info._ZN2at6native63_GLOBAL__N__862fb238_30_ForeachBinaryOpScalarTensor_cu_64fe0ca525multi_tensor_apply_kernelINS1_18TensorListMetadataILi1EEENS1_27BinaryOpScalarTensorFunctorIN3c107complexIfEELi1ELi1ELi0EEEJSt10multipliesIS8_EPS8_S8_EEEvT_T0_DpT1_,"",@"SHT_CUDA_INFO"
	.sectionflags	@""
	.align	4


	//----- nvinfo : EIATTR_CUDA_API_VERSION
	.align		4
        /*0000*/ 	.byte	0x04, 0x37
        /*0002*/ 	.short	(.L_1461 - .L_1460)
.L_1460:
        /*0004*/ 	.word	0x00000082


	//----- nvinfo : EIATTR_KPARAM_INFO
	.align		4
.L_1461:
        /*0008*/ 	.byte	0x04, 0x17
        /*000a*/ 	.short	(.L_1463 - .L_1462)
.L_1462:
        /*000c*/ 	.word	0x00000000
        /*0010*/ 	.short	0x0004
        /*0012*/ 	.short	0x0d38
        /*0014*/ 	.byte	0x00, 0xf0, 0x21, 0x00


	//----- nvinfo : EIATTR_KPARAM_INFO
	.align		4
.L_1463:
        /*0018*/ 	.byte	0x04, 0x17
        /*001a*/ 	.short	(.L_1465 - .L_1464)
.L_1464:
        /*001c*/ 	.word	0x00000000
        /*0020*/ 	.short	0x0003
        /*0022*/ 	.short	0x0d30
        /*0024*/ 	.byte	0x00, 0xf5, 0x21, 0x00


	//----- nvinfo : EIATTR_KPARAM_INFO
	.align		4
.L_1465:
        /*0028*/ 	.byte	0x04, 0x17
        /*002a*/ 	.short	(.L_1467 - .L_1466)
.L_1466:
        /*002c*/ 	.word	0x00000000
        /*0030*/ 	.short	0x0002
        /*0032*/ 	.short	0x0d29
        /*0034*/ 	.byte	0x00, 0xf0, 0x05, 0x00


	//----- nvinfo : EIATTR_KPARAM_INFO
	.align		4
.L_1467:
        /*0038*/ 	.byte	0x04, 0x17
        /*003a*/ 	.short	(.L_1469 - .L_1468)
.L_1468:
        /*003c*/ 	.word	0x00000000
        /*0040*/ 	.short	0x0001
        /*0042*/ 	.short	0x0d28
        /*0044*/ 	.byte	0x00, 0xf0, 0x05, 0x00


	//----- nvinfo : EIATTR_KPARAM_INFO
	.align		4
.L_1469:
        /*0048*/ 	.byte	0x04, 0x17
        /*004a*/ 	.short	(.L_1471 - .L_1470)
.L_1470:
        /*004c*/ 	.word	0x00000000
        /*0050*/ 	.short	0x0000
        /*0052*/ 	.short	0x0000
        /*0054*/ 	.byte	0x00, 0xf0, 0xa1, 0x34


	//----- nvinfo : EIATTR_SPARSE_MMA_MASK
	.align		4
.L_1471:
        /*0058*/ 	.byte	0x03, 0x50
        /*005a*/ 	.short	0x0000


	//----- nvinfo : EIATTR_MAXREG_COUNT
	.align		4
        /*005c*/ 	.byte	0x03, 0x1b
        /*005e*/ 	.short	0x0080


	//----- nvinfo : EIATTR_MERCURY_ISA_VERSION
	.align		4
        /*0060*/ 	.byte	0x03, 0x5f
        /*0062*/ 	.short	0x0101


	//----- nvinfo : EIATTR_VRC_CTA_INIT_COUNT
	.align		4
        /*0064*/ 	.byte	0x02, 0x4a
	.zero		1
	.zero		1


	//----- nvinfo : EIATTR_EXIT_INSTR_OFFSETS
	.align		4
        /*0068*/ 	.byte	0x04, 0x1c
        /*006a*/ 	.short	(.L_1473 - .L_1472)


	//   ....[0]....
.L_1472:
        /*006c*/ 	.word	0x00000130


	//   ....[1]....
        /*0070*/ 	.word	0x00000600


	//   ....[2]....
        /*0074*/ 	.word	0x00000650


	//   ....[3]....
        /*0078*/ 	.word	0x000008c0


	//----- nvinfo : EIATTR_MAX_THREADS
	.align		4
.L_1473:
        /*007c*/ 	.byte	0x04, 0x05
        /*007e*/ 	.short	(.L_1475 - .L_1474)
.L_1474:
        /*0080*/ 	.word	0x00000200
        /*0084*/ 	.word	0x00000001
        /*0088*/ 	.word	0x00000001


	//----- nvinfo : EIATTR_CRS_STACK_SIZE
	.align		4
.L_1475:
        /*008c*/ 	.byte	0x04, 0x1e
        /*008e*/ 	.short	(.L_1477 - .L_1476)
.L_1476:
        /*0090*/ 	.word	0x00000000


	//----- nvinfo : EIATTR_CBANK_PARAM_SIZE
	.align		4
.L_1477:
        /*0094*/ 	.byte	0x03, 0x19
        /*0096*/ 	.short	0x0d40


	//----- nvinfo : EIATTR_PARAM_CBANK
	.align		4
        /*0098*/ 	.byte	0x04, 0x0a
        /*009a*/ 	.short	(.L_1479 - .L_1478)
	.align		4
.L_1478:
        /*009c*/ 	.word	index@(.nv.constant0._ZN2at6native63_GLOBAL__N__862fb238_30_ForeachBinaryOpScalarTensor_cu_64fe0ca525multi_tensor_apply_kernelINS1_18TensorListMetadataILi1EEENS1_27BinaryOpScalarTensorFunctorIN3c107complexIfEELi1ELi1ELi0EEEJSt10multipliesIS8_EPS8_S8_EEEvT_T0_DpT1_)
        /*00a0*/ 	.short	0x0380
        /*00a2*/ 	.short	0x0d40


	//----- nvinfo : EIATTR_SW_WAR
	.align		4
.L_1479:
        /*00a4*/ 	.byte	0x04, 0x36
        /*00a6*/ 	.short	(.L_1481 - .L_1480)
.L_1480:
        /*00a8*/ 	.word	0x00000008
.L_1481:


//--------------------- .nv.info._ZN2at6native63_GLOBAL__N__862fb238_30_ForeachBinaryOpScalarTensor_cu_64fe0ca525multi_tensor_apply_kernelINS1_18TensorListMetadataILi1EEENS1_27BinaryOpScalarTensorFunctorIN3c107complexIdEELi1ELi1ELi0EEEJSt10multipliesIS8_EPS8_S8_EEEvT_T0_DpT1_ --------------------------
	.section	.nv.info._ZN2at6native63_GLOBAL__N__862fb238_30_ForeachBinaryOpScalarTensor_cu_64fe0ca525multi_tensor_apply_kernelINS1_18TensorListMetadataILi1EEENS1_27BinaryOpScalarTensorFunctorIN3c107complexIdEELi1ELi1ELi0EEEJSt10multipliesIS8_EPS8_S8_EEEvT_T0_DpT1_,"",@"SHT_CUDA_INFO"
	.sectionflags	@""
	.align	4


	//----- nvinfo : EIATTR_CUDA_API_VERSION
	.align		4
        /*0000*/ 	.byte	0x04, 0x37
        /*0002*/ 	.short	(.L_1483 - .L_1482)
.L_1482:
        /*0004*/ 	.word	0x00000082


	//----- nvinfo : EIATTR_KPARAM_INFO
	.align		4
.L_1483:
        /*0008*/ 	.byte	0x04, 0x17
        /*000a*/ 	.short	(.L_1485 - .L_1484)
.L_1484:
        /*000c*/ 	.word	0x00000000
        /*0010*/ 	.short	0x0004
        /*0012*/ 	.short	0x0d40
        /*0014*/ 	.byte	0x00, 0xf0, 0x41, 0x00


	//----- nvinfo : EIATTR_KPARAM_INFO
	.align		4
.L_1485:
        /*0018*/ 	.byte	0x04, 0x17
        /*001a*/ 	.short	(.L_1487 - .L_1486)
.L_1486:
        /*001c*/ 	.word	0x00000000
        /*0020*/ 	.short	0x0003
        /*0022*/ 	.short	0x0d30
        /*0024*/ 	.byte	0x00, 0xf5, 0x21, 0x00


	//----- nvinfo : EIATTR_KPARAM_INFO
	.align		4
.L_1487:
        /*0028*/ 	.byte	0x04, 0x17
        /*002a*/ 	.short	(.L_1489 - .L_1488)
.L_1488:
        /*002c*/ 	.word	0x00000000
        /*0030*/ 	.short	0x0002
        /*0032*/ 	.short	0x0d29
        /*0034*/ 	.byte	0x00, 0xf0, 0x05, 0x00


	//----- nvinfo : EIATTR_KPARAM_INFO
	.align		4
.L_1489:
        /*0038*/ 	.byte	0x04, 0x17
        /*003a*/ 	.short	(.L_1491 - .L_1490)
.L_1490:
        /*003c*/ 	.word	0x00000000
        /*0040*/ 	.short	0x0001
        /*0042*/ 	.short	0x0d28
        /*0044*/ 	.byte	0x00, 0xf0, 0x05, 0x00


	//----- nvinfo : EIATTR_KPARAM_INFO
	.align		4
.L_1491:
        /*0048*/ 	.byte	0x04, 0x17
        /*004a*/ 	.short	(.L_1493 - .L_1492)
.L_1492:
        /*004c*/ 	.word	0x00000000
        /*0050*/ 	.short	0x0000
        /*0052*/ 	.short	0x0000
        /*0054*/ 	.byte	0x00, 0xf0, 0xa1, 0x34


	//----- nvinfo : EIATTR_SPARSE_MMA_MASK
	.align		4
.L_1493:
        /*0058*/ 	.byte	0x03, 0x50
        /*005a*/ 	.short	0x0000


	//----- nvinfo : EIATTR_MAXREG_COUNT
	.align		4
        /*005c*/ 	.byte	0x03, 0x1b
        /*005e*/ 	.short	0x0080


	//----- nvinfo : EIATTR_MERCURY_ISA_VERSION
	.align		4
        /*0060*/ 	.byte	0x03, 0x5f
        /*0062*/ 	.short	0x0101


	//----- nvinfo : EIATTR_VRC_CTA_INIT_COUNT
	.align		4
        /*0064*/ 	.byte	0x02, 0x4a
	.zero		1
	.zero		1


	//----- nvinfo : EIATTR_EXIT_INSTR_OFFSETS
	.align		4
        /*0068*/ 	.byte	0x04, 0x1c
        /*006a*/ 	.short	(.L_1495 - .L_1494)


	//   ....[0]....
.L_1494:
        /*006c*/ 	.word	0x00000140


	//   ....[1]....
        /*0070*/ 	.word	0x00000be0


	//   ....[2]....
        /*0074*/ 	.word	0x00000c30


	//   ....[3]....
        /*0078*/ 	.word	0x00001360


	//----- nvinfo : EIATTR_MAX_THREADS
	.align		4
.L_1495:
        /*007c*/ 	.byte	0x04, 0x05
        /*007e*/ 	.short	(.L_1497 - .L_1496)
.L_1496:
        /*0080*/ 	.word	0x00000200
        /*0084*/ 	.word	0x00000001
        /*0088*/ 	.word	0x00000001


	//----- nvinfo : EIATTR_CRS_STACK_SIZE
	.align		4
.L_1497:
        /*008c*/ 	.byte	0x04, 0x1e
        /*008e*/ 	.short	(.L_1499 - .L_1498)
.L_1498:
        /*0090*/ 	.word	0x00000000


	//----- nvinfo : EIATTR_CBANK_PARAM_SIZE
	.align		4
.L_1499:
        /*0094*/ 	.byte	0x03, 0x19
        /*0096*/ 	.short	0x0d50


	//----- nvinfo : EIATTR_PARAM_CBANK
	.align		4
        /*0098*/ 	.byte	0x04, 0x0a
        /*009a*/ 	.short	(.L_1501 - .L_1500)
	.align		4
.L_1500:
        /*009c*/ 	.word	index@(.nv.constant0._ZN2at6native63_GLOBAL__N__862fb238_30_ForeachBinaryOpScalarTensor_cu_64fe0ca525multi_tensor_apply_kernelINS1_18TensorListMetadataILi1EEENS1_27BinaryOpScalarTensorFunctorIN3c107complexIdEELi1ELi1ELi0EEEJSt10multipliesIS8_EPS8_S8_EEEvT_T0_DpT1_)
        /*00a0*/ 	.short	0x0380
        /*00a2*/ 	.short	0x0d50


	//----- nvinfo : EIATTR_SW_WAR
	.align		4
.L_1501:
        /*00a4*/ 	.byte	0x04, 0x36
        /*00a6*/ 	.short	(.L_1503 - .L_1502)
.L_1502:
        /*00a8*/ 	.word	0x00000008
.L_1503:


//--------------------- .nv.info._ZN2at6native63_GLOBAL__N__862fb238_30_ForeachBinaryOpScalarTensor_cu_64fe0ca525multi_tensor_apply_kernelINS1_18TensorListMetadataILi1EEENS1_27BinaryOpScalarTensorFunctorIfLi1ELi1ELi0EEEJSt10multipliesIfEPffEEEvT_T0_DpT1_ --------------------------
	.section	.nv.info._ZN2at6native63_GLOBAL__N__862fb238_30_ForeachBinaryOpScalarTensor_cu_64fe0ca525multi_tensor_apply_kernelINS1_18TensorListMetadataILi1EEENS1_27BinaryOpScalarTensorFunctorIfLi1ELi1ELi0EEEJSt10multipliesIfEPffEEEvT_T0_DpT1_,"",@"SHT_CUDA_INFO"
	.sectionflags	@""
	.align	4


	//----- nvinfo : EIATTR_CUDA_API_VERSION
	.align		4
        /*0000*/ 	.byte	0x04, 0x37
        /*0002*/ 	.short	(.L_1505 - .L_1504)
.L_1504:
        /*0004*/ 	.word	0x00000082


	//----- nvinfo : EIATTR_KPARAM_INFO
	.align		4
.L_1505:
        /*0008*/ 	.byte	0x04, 0x17
        /*000a*/ 	.short	(.L_1507 - .L_1506)
.L_1506:
        /*000c*/ 	.word	0x00000000
        /*0010*/ 	.short	0x0004
        /*0012*/ 	.short	0x0d38
        /*0014*/ 	.byte	0x00, 0xf0, 0x11, 0x00


	//----- nvinfo : EIATTR_KPARAM_INFO
	.align		4
.L_1507:
        /*0018*/ 	.byte	0x04, 0x17
        /*001a*/ 	.short	(.L_1509 - .L_1508)
.L_1508:
        /*001c*/ 	.word	0x00000000
        /*0020*/ 	.short	0x0003
        /*0022*/ 	.short	0x0d30
        /*0024*/ 	.byte	0x00, 0xf5, 0x21, 0x00


	//----- nvinfo : EIATTR_KPARAM_INFO
	.align		4
.L_1509:
        /*0028*/ 	.byte	0x04, 0x17
        /*002a*/ 	.short	(.L_1511 - .L_1510)
.L_1510:
        /*002c*/ 	.word	0x00000000
        /*0030*/ 	.short	0x0002
        /*0032*/ 	.short	0x0d29
        /*0034*/ 	.byte	0x00, 0xf0, 0x05, 0x00


	//----- nvinfo : EIATTR_KPARAM_INFO
	.align		4
.L_1511:
        /*0038*/ 	.byte	0x04, 0x17
        /*003a*/ 	.short	(.L_1513 - .L_1512)
.L_1512:
        /*003c*/ 	.word	0x00000000
        /*0040*/ 	.short	0x0001
        /*0042*/ 	.short	0x0d28
        /*0044*/ 	.byte	0x00, 0xf0, 0x05, 0x00


	//----- nvinfo : EIATTR_KPARAM_INFO
	.align		4
.L_1513:
        /*0048*/ 	.byte	0x04, 0x17
        /*004a*/ 	.short	(.L_1515 - .L_1514)
.L_1514:
        /*004c*/ 	.word	0x00000000
        /*0050*/ 	.short	0x0000
        /*0052*/ 	.short	0x0000
        /*0054*/ 	.byte	0x00, 0xf0, 0xa1, 0x34


	//----- nvinfo : EIATTR_SPARSE_MMA_MASK
	.align		4
.L_1515:
        /*0058*/ 	.byte	0x03, 0x50
        /*005a*/ 	.short	0x0000


	//----- nvinfo : EIATTR_MAXREG_COUNT
	.align		4
        /*005c*/ 	.byte	0x03, 0x1b
        /*005e*/ 	.short	0x0080


	//----- nvinfo : EIATTR_MERCURY_ISA_VERSION
	.align		4
        /*0060*/ 	.byte	0x03, 0x5f
        /*0062*/ 	.short	0x0101


	//----- nvinfo : EIATTR_VRC_CTA_INIT_COUNT
	.align		4
        /*0064*/ 	.byte	0x02, 0x4a
	.zero		1
	.zero		1


	//----- nvinfo : EIATTR_EXIT_INSTR_OFFSETS
	.align		4
        /*0068*/ 	.byte	0x04, 0x1c
        /*006a*/ 	.short	(.L_1517 - .L_1516)


	//   ....[0]....
.L_1516:
        /*006c*/ 	.word	0x00000130


	//   ....[1]....
        /*0070*/ 	.word	0x000009d0


	//   ....[2]....
        /*0074*/ 	.word	0x00000ca0


	//   ....[3]....
        /*0078*/ 	.word	0x00000cc0


	//   ....[4]....
        /*007c*/ 	.word	0x00000d10


	//   ....[5]....
        /*0080*/ 	.word	0x00000e90


	//----- nvinfo : EIATTR_MAX_THREADS
	.align		4
.L_1517:
        /*0084*/ 	.byte	0x04, 0x05
        /*0086*/ 	.short	(.L_1519 - .L_1518)
.L_1518:
        /*0088*/ 	.word	0x00000200
        /*008c*/ 	.word	0x00000001
        /*0090*/ 	.word	0x00000001


	//----- nvinfo : EIATTR_CRS_STACK_SIZE
	.align		4
.L_1519:
        /*0094*/ 	.byte	0x04, 0x1e
        /*0096*/ 	.short	(.L_1521 - .L_1520)
.L_1520:
        /*0098*/ 	.word	0x00000000


	//----- nvinfo : EIATTR_CBANK_PARAM_SIZE
	.align		4
.L_1521:
        /*009c*/ 	.byte	0x03, 0x19
        /*009e*/ 	.short	0x0d3c


	//----- nvinfo : EIATTR_PARAM_CBANK
	.align		4
        /*00a0*/ 	.byte	0x04, 0x0a
        /*00a2*/ 	.short	(.L_1523 - .L_1522)
	.align		4
.L_1522:
        /*00a4*/ 	.word	index@(.nv.constant0._ZN2at6native63_GLOBAL__N__862fb238_30_ForeachBinaryOpScalarTensor_cu_64fe0ca525multi_tensor_apply_kernelINS1_18TensorListMetadataILi1EEENS1_27BinaryOpScalarTensorFunctorIfLi1ELi1ELi0EEEJSt10multipliesIfEPffEEEvT_T0_DpT1_)
        /*00a8*/ 	.short	0x0380
        /*00aa*/ 	.short	0x0d3c


	//----- nvinfo : EIATTR_SW_WAR
	.align		4
.L_1523:
        /*00ac*/ 	.byte	0x04, 0x36
        /*00ae*/ 	.short	(.L_1525 - .L_1524)
.L_1524:
        /*00b0*/ 	.word	0x00000008
.L_1525:


//--------------------- .nv.info._ZN2at6native63_GLOBAL__N__862fb238_30_ForeachBinaryOpScalarTensor_cu_64fe0ca525multi_tensor_apply_kernelINS1_18TensorListMetadataILi1EEENS1_27BinaryOpScalarTensorFunctorIdLi1ELi1ELi0EEEJSt10multipliesIdEPddEEEvT_T0_DpT1_ --------------------------
	.section	.nv.info._ZN2at6native63_GLOBAL__N__862fb238_30_ForeachBinaryOpScalarTensor_cu_64fe0ca525multi_tensor_apply_kernelINS1_18TensorListMetadataILi1EEENS1_27BinaryOpScalarTensorFunctorIdLi1ELi1ELi0EEEJSt10multipliesIdEPddEEEvT_T0_DpT1_,"",@"SHT_CUDA_INFO"
	.sectionflags	@""
	.align	4


	//----- nvinfo : EIATTR_CUDA_API_VERSION
	.align		4
        /*0000*/ 	.byte	0x04, 0x37
        /*0002*/ 	.short	(.L_1527 - .L_1526)
.L_1526:
        /*0004*/ 	.word	0x00000082


	//----- nvinfo : EIATTR_KPARAM_INFO
	.align		4
.L_1527:
        /*0008*/ 	.byte	0x04, 0x17
        /*000a*/ 	.short	(.L_1529 - .L_1528)
.L_1528:
        /*000c*/ 	.word	0x00000000
        /*0010*/ 	.short	0x0004
        /*0012*/ 	.short	0x0d38
        /*0014*/ 	.byte	0x00, 0xf0, 0x21, 0x00


	//----- nvinfo : EIATTR_KPARAM_INFO
	.align		4
.L_1529:
        /*0018*/ 	.byte	0x04, 0x17
        /*001a*/ 	.short	(.L_1531 - .L_1530)
.L_1530:
        /*001c*/ 	.word	0x00000000
        /*0020*/ 	.short	0x0003
        /*0022*/ 	.short	0x0d30
        /*0024*/ 	.byte	0x00, 0xf5, 0x21, 0x00


	//----- nvinfo : EIATTR_KPARAM_INFO
	.align		4
.L_1531:
        /*0028*/ 	.byte	0x04, 0x17
        /*002a*/ 	.short	(.L_1533 - .L_1532)
.L_1532:
        /*002c*/ 	.word	0x00000000
        /*0030*/ 	.short	0x0002
        /*0032*/ 	.short	0x0d29
        /*0034*/ 	.byte	0x00, 0xf0, 0x05, 0x00


	//----- nvinfo : EIATTR_KPARAM_INFO
	.align		4
.L_1533:
        /*0038*/ 	.byte	0x04, 0x17
        /*003a*/ 	.short	(.L_1535 - .L_1534)
.L_1534:
        /*003c*/ 	.word	0x00000000
        /*0040*/ 	.short	0x0001
        /*0042*/ 	.short	0x0d28
        /*0044*/ 	.byte	0x00, 0xf0, 0x05, 0x00


	//----- nvinfo : EIATTR_KPARAM_INFO
	.align		4
.L_1535:
        /*0048*/ 	.byte	0x04, 0x17
        /*004a*/ 	.short	(.L_1537 - .L_1536)
.L_1536:
        /*004c*/ 	.word	0x00000000
        /*0050*/ 	.short	0x0000
        /*0052*/ 	.short	0x0000
        /*0054*/ 	.byte	0x00, 0xf0, 0xa1, 0x34


	//----- nvinfo : EIATTR_SPARSE_MMA_MASK
	.align		4
.L_1537:
        /*0058*/ 	.byte	0x03, 0x50
        /*005a*/ 	.short	0x0000


	//----- nvinfo : EIATTR_MAXREG_COUNT
	.align		4
        /*005c*/ 	.byte	0x03, 0x1b
        /*005e*/ 	.short	0x0080


	//----- nvinfo : EIATTR_MERCURY_ISA_VERSION
	.align		4
        /*0060*/ 	.byte	0x03, 0x5f
        /*0062*/ 	.short	0x0101


	//----- nvinfo : EIATTR_VRC_CTA_INIT_COUNT
	.align		4
        /*0064*/ 	.byte	0x02, 0x4a
	.zero		1
	.zero		1


	//----- nvinfo : EIATTR_EXIT_INSTR_OFFSETS
	.align		4
        /*0068*/ 	.byte	0x04, 0x1c
        /*006a*/ 	.short	(.L_1539 - .L_1538)


	//   ....[0]....
.L_1538:
        /*006c*/ 	.word	0x00000130


	//   ....[1]....
        /*0070*/ 	.word	0x00000c00


	//   ....[2]....
        /*0074*/ 	.word	0x00000fd0


	//   ....[3]....
        /*0078*/ 	.word	0x00000ff0


	//   ....[4]....
        /*007c*/ 	.word	0x00001040


	//   ....[5]....
        /*0080*/ 	.word	0x000012c0


	//----- nvinfo : EIATTR_MAX_THREADS
	.align		4
.L_1539:
        /*0084*/ 	.byte	0x04, 0x05
        /*0086*/ 	.short	(.L_1541 - .L_1540)
.L_1540:
        /*0088*/ 	.word	0x00000200
        /*008c*/ 	.word	0x00000001
        /*0090*/ 	.word	0x00000001


	//----- nvinfo : EIATTR_CRS_STACK_SIZE
	.align		4
.L_1541:
        /*0094*/ 	.byte	0x04, 0x1e
        /*0096*/ 	.short	(.L_1543 - .L_1542)
.L_1542:
        /*0098*/ 	.word	0x00000000


	//----- nvinfo : EIATTR_CBANK_PARAM_SIZE
	.align		4
.L_1543:
        /*009c*/ 	.byte	0x03, 0x19
        /*009e*/ 	.short	0x0d40


	//----- nvinfo : EIATTR_PARAM_CBANK
	.align		4
        /*00a0*/ 	.byte	0x04, 0x0a
        /*00a2*/ 	.short	(.L_1545 - .L_1544)
	.align		4
.L_1544:
        /*00a4*/ 	.word	index@(.nv.constant0._ZN2at6native63_GLOBAL__N__862fb238_30_ForeachBinaryOpScalarTensor_cu_64fe0ca525multi_tensor_apply_kernelINS1_18TensorListMetadataILi1EEENS1_27BinaryOpScalarTensorFunctorIdLi1ELi1ELi0EEEJSt10multipliesIdEPddEEEvT_T0_DpT1_)
        /*00a8*/ 	.short	0x0380
        /*00aa*/ 	.short	0x0d40


	//----- nvinfo : EIATTR_SW_WAR
	.align		4
.L_1545:
        /*00ac*/ 	.byte	0x04, 0x36
        /*00ae*/ 	.short	(.L_1547 - .L_1546)
.L_1546:
        /*00b0*/ 	.word	0x00000008
.L_1547:


//--------------------- .nv.info._ZN2at6native63_GLOBAL__N__862fb238_30_ForeachBinaryOpScalarTensor_cu_64fe0ca525multi_tensor_apply_kernelINS1_18TensorListMetadataILi1EEENS1_27BinaryOpScalarTensorFunctorIsLi1ELi1ELi0EEEJSt10multipliesIsEPssEEEvT_T0_DpT1_ --------------------------
	.section	.nv.info._ZN2at6native63_GLOBAL__N__862fb238_30_ForeachBinaryOpScalarTensor_cu_64fe0ca525multi_tensor_apply_kernelINS1_18TensorListMetadataILi1EEENS1_27BinaryOpScalarTensorFunctorIsLi1ELi1ELi0EEEJSt10multipliesIsEPssEEEvT_T0_DpT1_,"",@"SHT_CUDA_INFO"
	.sectionflags	@""
	.align	4


	//----- nvinfo : EIATTR_CUDA_API_VERSION
	.align		4
        /*0000*/ 	.byte	0x04, 0x37
        /*0002*/ 	.short	(.L_1549 - .L_1548)
.L_1548:
        /*0004*/ 	.word	0x00000082


	//----- nvinfo : EIATTR_KPARAM_INFO
	.align		4
.L_1549:
        /*0008*/ 	.byte	0x04, 0x17
        /*000a*/ 	.short	(.L_1551 - .L_1550)
.L_1550:
        /*000c*/ 	.word	0x00000000
        /*0010*/ 	.short	0x0004
        /*0012*/ 	.short	0x0d38
        /*0014*/ 	.byte	0x00, 0xf0, 0x09, 0x00


	//----- nvinfo : EIATTR_KPARAM_INFO
	.align		4
.L_1551:
        /*0018*/ 	.byte	0x04, 0x17
        /*001a*/ 	.short	(.L_1553 - .L_1552)
.L_1552:
        /*001c*/ 	.word	0x00000000
        /*0020*/ 	.short	0x0003
        /*0022*/ 	.short	0x0d30
        /*0024*/ 	.byte	0x00, 0xf5, 0x21, 0x00


	//----- nvinfo : EIATTR_KPARAM_INFO
	.align		4
.L_1553:
        /*0028*/ 	.byte	0x04, 0x17
        /*002a*/ 	.short	(.L_1555 - .L_1554)
.L_1554:
        /*002c*/ 	.word	0x00000000
        /*0030*/ 	.short	0x0002
        /*0032*/ 	.short	0x0d29
        /*0034*/ 	.byte	0x00, 0xf0, 0x05, 0x00


	//----- nvinfo : EIATTR_KPARAM_INFO
	.align		4
.L_1555:
        /*0038*/ 	.byte	0x04, 0x17
        /*003a*/ 	.short	(.L_1557 - .L_1556)
.L_1556:
        /*003c*/ 	.word	0x00000000
        /*0040*/ 	.short	0x0001
        /*0042*/ 	.short	0x0d28
        /*0044*/ 	.byte	0x00, 0xf0, 0x05, 0x00


	//----- nvinfo : EIATTR_KPARAM_INFO
	.align		4
.L_1557:
        /*0048*/ 	.byte	0x04, 0x17
        /*004a*/ 	.short	(.L_1559 - .L_1558)
.L_1558:
        /*004c*/ 	.word	0x00000000
        /*0050*/ 	.short	0x0000
        /*0052*/ 	.short	0x0000
        /*0054*/ 	.byte	0x00, 0xf0, 0xa1, 0x34


	//----- nvinfo : EIATTR_SPARSE_MMA_MASK
	.align		4
.L_1559:
        /*0058*/ 	.byte	0x03, 0x50
        /*005a*/ 	.short	0x0000


	//----- nvinfo : EIATTR_MAXREG_COUNT
	.align		4
        /*005c*/ 	.byte	0x03, 0x1b
        /*005e*/ 	.short	0x0080


	//----- nvinfo : EIATTR_MERCURY_ISA_VERSION
	.align		4
        /*0060*/ 	.byte	0x03, 0x5f
        /*0062*/ 	.short	0x0101


	//----- nvinfo : EIATTR_VRC_CTA_INIT_COUNT
	.align		4
        /*0064*/ 	.byte	0x02, 0x4a
	.zero		1
	.zero		1


	//----- nvinfo : EIATTR_EXIT_INSTR_OFFSETS
	.align		4
        /*0068*/ 	.byte	0x04, 0x1c
        /*006a*/ 	.short	(.L_1561 - .L_1560)


	//   ....[0]....
.L_1560:
        /*006c*/ 	.word	0x00000130


	//   ....[1]....
        /*0070*/ 	.word	0x00000b00


	//   ....[2]....
        /*0074*/ 	.word	0x00000e80


	//   ....[3]....
        /*0078*/ 	.word	0x00000ea0


	//   ....[4]....
        /*007c*/ 	.word	0x00000ef0


	//   ....[5]....
        /*0080*/ 	.word	0x00001130


	//----- nvinfo : EIATTR_MAX_THREADS
	.align		4
.L_1561:
        /*0084*/ 	.byte	0x04, 0x05
        /*0086*/ 	.short	(.L_1563 - .L_1562)
.L_1562:
        /*0088*/ 	.word	0x00000200
        /*008c*/ 	.word	0x00000001
        /*0090*/ 	.word	0x00000001


	//----- nvinfo : EIATTR_CRS_STACK_SIZE
	.align		4
.L_1563:
        /*0094*/ 	.byte	0x04, 0x1e
        /*0096*/ 	.short	(.L_1565 - .L_1564)
.L_1564:
        /*0098*/ 	.word	0x00000000


	//----- nvinfo : EIATTR_CBANK_PARAM_SIZE
	.align		4
.L_1565:
        /*009c*/ 	.byte	0x03, 0x19
        /*009e*/ 	.short	0x0d3a


	//----- nvinfo : EIATTR_PARAM_CBANK
	.align		4
        /*00a0*/ 	.byte	0x04, 0x0a
        /*00a2*/ 	.short	(.L_1567 - .L_1566)
	.align		4
.L_1566:
        /*00a4*/ 	.word	index@(.nv.constant0._ZN2at6native63_GLOBAL__N__862fb238_30_ForeachBinaryOpScalarTensor_cu_64fe0ca525multi_tensor_apply_kernelINS1_18TensorListMetadataILi1EEENS1_27BinaryOpScalarTensorFunctorIsLi1ELi1ELi0EEEJSt10multipliesIsEPssEEEvT_T0_DpT1_)
        /*00a8*/ 	.short	0x0380
        /*00aa*/ 	.short	0x0d3a


	//----- nvinfo : EIATTR_SW_WAR
	.align		4
.L_1567:
        /*00ac*/ 	.byte	0x04, 0x36
        /*00ae*/ 	.short	(.L_1569 - .L_1568)
.L_1568:
        /*00b0*/ 	.word	0x00000008
.L_1569:


//--------------------- .nv.info._ZN2at6native63_GLOBAL__N__862fb238_30_ForeachBinaryOpScalarTensor_cu_64fe0ca525multi_tensor_apply_kernelINS1_18TensorListMetadataILi1EEENS1_27BinaryOpScalarTensorFunctorIlLi1ELi1ELi0EEEJSt10multipliesIlEPllEEEvT_T0_DpT1_ --------------------------
	.section	.nv.info._ZN2at6native63_GLOBAL__N__862fb238_30_ForeachBinaryOpScalarTensor_cu_64fe0ca525multi_tensor_apply_kernelINS1_18TensorListMetadataILi1EEENS1_27BinaryOpScalarTensorFunctorIlLi1ELi1ELi0EEEJSt10multipliesIlEPllEEEvT_T0_DpT1_,"",@"SHT_CUDA_INFO"
	.sectionflags	@""
	.align	4


	//----- nvinfo : EIATTR_CUDA_API_VERSION
	.align		4
        /*0000*/ 	.byte	0x04, 0x37
        /*0002*/ 	.short	(.L_1571 - .L_1570)
.L_1570:
        /*0004*/ 	.word	0x00000082


	//----- nvinfo : EIATTR_KPARAM_INFO
	.align		4
.L_1571:
        /*0008*/ 	.byte	0x04, 0x17
        /*000a*/ 	.short	(.L_1573 - .L_1572)
.L_1572:
        /*000c*/ 	.word	0x00000000
        /*0010*/ 	.short	0x0004
        /*0012*/ 	.short	0x0d38
        /*0014*/ 	.byte	0x00, 0xf0, 0x21, 0x00


	//----- nvinfo : EIATTR_KPARAM_INFO
	.align		4
.L_1573:
        /*0018*/ 	.byte	0x04, 0x17
        /*001a*/ 	.short	(.L_1575 - .L_1574)
.L_1574:
        /*001c*/ 	.word	0x00000000
        /*0020*/ 	.short	0x0003
        /*0022*/ 	.short	0x0d30
        /*0024*/ 	.byte	0x00, 0xf5, 0x21, 0x00


	//----- nvinfo : EIATTR_KPARAM_INFO
	.align		4
.L_1575:
        /*0028*/ 	.byte	0x04, 0x17
        /*002a*/ 	.short	(.L_1577 - .L_1576)
.L_1576:
        /*002c*/ 	.word	0x00000000
        /*0030*/ 	.short	0x0002
        /*0032*/ 	.short	0x0d29
        /*0034*/ 	.byte	0x00, 0xf0, 0x05, 0x00


	//----- nvinfo : EIATTR_KPARAM_INFO
	.align		4
.L_1577:
        /*0038*/ 	.byte	0x04, 0x17
        /*003a*/ 	.short	(.L_1579 - .L_1578)
.L_1578:
        /*003c*/ 	.word	0x00000000
        /*0040*/ 	.short	0x0001
        /*0042*/ 	.short	0x0d28
        /*0044*/ 	.byte	0x00, 0xf0, 0x05, 0x00


	//----- nvinfo : EIATTR_KPARAM_INFO
	.align		4
.L_1579:
        /*0048*/ 	.byte	0x04, 0x17
        /*004a*/ 	.short	(.L_1581 - .L_1580)
.L_1580:
        /*004c*/ 	.word	0x00000000
        /*0050*/ 	.short	0x0000
        /*0052*/ 	.short	0x0000
        /*0054*/ 	.byte	0x00, 0xf0, 0xa1, 0x34


	//----- nvinfo : EIATTR_SPARSE_MMA_MASK
	.align		4
.L_1581:
        /*0058*/ 	.byte	0x03, 0x50
        /*005a*/ 	.short	0x0000


	//----- nvinfo : EIATTR_MAXREG_COUNT
	.align		4
        /*005c*/ 	.byte	0x03, 0x1b
        /*005e*/ 	.short	0x0080


	//----- nvinfo : EIATTR_MERCURY_ISA_VERSION
	.align		4
        /*0060*/ 	.byte	0x03, 0x5f
        /*0062*/ 	.short	0x0101


	//----- nvinfo : EIATTR_VRC_CTA_INIT_COUNT
	.align		4
        /*0064*/ 	.byte	0x02, 0x4a
	.zero		1
	.zero		1


	//----- nvinfo : EIATTR_EXIT_INSTR_OFFSETS
	.align		4
        /*0068*/ 	.byte	0x04, 0x1c
        /*006a*/ 	.short	(.L_1583 - .L_1582)


	//   ....[0]....
.L_1582:
        /*006c*/ 	.word	0x00000140


	//   ....[1]....
        /*0070*/ 	.word	0x00000e20


	//   ....[2]....
        /*0074*/ 	.word	0x00001200


	//   ....[3]....
        /*0078*/ 	.word	0x00001240


	//   ....[4]....
        /*007c*/ 	.word	0x00001290


	//   ....[5]....
        /*0080*/ 	.word	0x00001540


	//----- nvinfo : EIATTR_MAX_THREADS
	.align		4
.L_1583:
        /*0084*/ 	.byte	0x04, 0x05
        /*0086*/ 	.short	(.L_1585 - .L_1584)
.L_1584:
        /*0088*/ 	.word	0x00000200
        /*008c*/ 	.word	0x00000001
        /*0090*/ 	.word	0x00000001


	//----- nvinfo : EIATTR_CRS_STACK_SIZE
	.align		4
.L_1585:
        /*0094*/ 	.byte	0x04, 0x1e
        /*0096*/ 	.short	(.L_1587 - .L_1586)
.L_1586:
        /*0098*/ 	.word	0x00000000


	//----- nvinfo : EIATTR_CBANK_PARAM_SIZE
	.align		4
.L_1587:
        /*009c*/ 	.byte	0x03, 0x19
        /*009e*/ 	.short	0x0d40


	//----- nvinfo : EIATTR_PARAM_CBANK
	.align		4
        /*00a0*/ 	.byte	0x04, 0x0a
        /*00a2*/ 	.short	(.L_1589 - .L_1588)
	.align		4
.L_1588:
        /*00a4*/ 	.word	index@(.nv.constant0._ZN2at6native63_GLOBAL__N__862fb238_30_ForeachBinaryOpScalarTensor_cu_64fe0ca525multi_tensor_apply_kernelINS1_18TensorListMetadataILi1EEENS1_27BinaryOpScalarTensorFunctorIlLi1ELi1ELi0EEEJSt10multipliesIlEPllEEEvT_T0_DpT1_)
        /*00a8*/ 	.short	0x0380
        /*00aa*/ 	.short	0x0d40


	//----- nvinfo : EIATTR_SW_WAR
	.align		4
.L_1589:
        /*00ac*/ 	.byte	0x04, 0x36
        /*00ae*/ 	.short	(.L_1591 - .L_1590)
.L_1590:
        /*00b0*/ 	.word	0x00000008
.L_1591:


//--------------------- .nv.info._ZN2at6native63_GLOBAL__N__862fb238_30_ForeachBinaryOpScalarTensor_cu_64fe0ca525multi_tensor_apply_kernelINS1_18TensorListMetadataILi1EEENS1_27BinaryOpScalarTensorFunctorIiLi1ELi1ELi0EEEJSt10multipliesIiEPiiEEEvT_T0_DpT1_ --------------------------
	.section	.nv.info._ZN2at6native63_GLOBAL__N__862fb238_30_ForeachBinaryOpScalarTensor_cu_64fe0ca525multi_tensor_apply_kernelINS1_18TensorListMetadataILi1EEENS1_27BinaryOpScalarTensorFunctorIiLi1ELi1ELi0EEEJSt10multipliesIiEPiiEEEvT_T0_DpT1_,"",@"SHT_CUDA_INFO"
	.sectionflags	@""
	.align	4


	//----- nvinfo : EIATTR_CUDA_API_VERSION
	.align		4
        /*0000*/ 	.byte	0x04, 0x37
        /*0002*/ 	.short	(.L_1593 - .L_1592)
.L_1592:
        /*0004*/ 	.word	0x00000082


	//----- nvinfo : EIATTR_KPARAM_INFO
	.align		4
.L_1593:
        /*0008*/ 	.byte	0x04, 0x17
        /*000a*/ 	.short	(.L_1595 - .L_1594)
.L_1594:
        /*000c*/ 	.word	0x00000000
        /*0010*/ 	.short	0x0004
        /*0012*/ 	.short	0x0d38
        /*0014*/ 	.byte	0x00, 0xf0, 0x11, 0x00


	//----- nvinfo : EIATTR_KPARAM_INFO
	.align		4
.L_1595:
        /*0018*/ 	.byte	0x04, 0x17
        /*001a*/ 	.short	(.L_1597 - .L_1596)
.L_1596:
        /*001c*/ 	.word	0x00000000
        /*0020*/ 	.short	0x0003
        /*0022*/ 	.short	0x0d30
        /*0024*/ 	.byte	0x00, 0xf5, 0x21, 0x00


	//----- nvinfo : EIATTR_KPARAM_INFO
	.align		4
.L_1597:
        /*0028*/ 	.byte	0x04, 0x17
        /*002a*/ 	.short	(.L_1599 - .L_1598)
.L_1598:
        /*002c*/ 	.word	0x00000000
        /*0030*/ 	.short	0x0002
        /*0032*/ 	.short	0x0d29
        /*0034*/ 	.byte	0x00, 0xf0, 0x05, 0x00


	//----- nvinfo : EIATTR_KPARAM_INFO
	.align		4
.L_1599:
        /*0038*/ 	.byte	0x04, 0x17
        /*003a*/ 	.short	(.L_1601 - .L_1600)
.L_1600:
        /*003c*/ 	.word	0x00000000
        /*0040*/ 	.short	0x0001
        /*0042*/ 	.short	0x0d28
        /*0044*/ 	.byte	0x00, 0xf0, 0x05, 0x00


	//----- nvinfo : EIATTR_KPARAM_INFO
	.align		4
.L_1601:
        /*0048*/ 	.byte	0x04, 0x17
        /*004a*/ 	.short	(.L_1603 - .L_1602)
.L_1602:
        /*004c*/ 	.word	0x00000000
        /*0050*/ 	.short	0x0000
        /*0052*/ 	.short	0x0000
        /*0054*/ 	.byte	0x00, 0xf0, 0xa1, 0x34


	//----- nvinfo : EIATTR_SPARSE_MMA_MASK
	.align		4
.L_1603:
        /*0058*/ 	.byte	0x03, 0x50
        /*005a*/ 	.short	0x0000


	//----- nvinfo : EIATTR_MAXREG_COUNT
	.align		4
        /*005c*/ 	.byte	0x03, 0x1b
        /*005e*/ 	.short	0x0080


	//----- nvinfo : EIATTR_MERCURY_ISA_VERSION
	.align		4
        /*0060*/ 	.byte	0x03, 0x5f
        /*0062*/ 	.short	0x0101


	//----- nvinfo : EIATTR_VRC_CTA_INIT_COUNT
	.align		4
        /*0064*/ 	.byte	0x02, 0x4a
	.zero		1
	.zero		1


	//----- nvinfo : EIATTR_EXIT_INSTR_OFFSETS
	.align		4
        /*0068*/ 	.byte	0x04, 0x1c
        /*006a*/ 	.short	(.L_1605 - .L_1604)


	//   ....[0]....
.L_1604:
        /*006c*/ 	.word	0x00000130


	//   ....[1]....
        /*0070*/ 	.word	0x000009d0


	//   ....[2]....
        /*0074*/ 	.word	0x00000ca0


	//   ....[3]....
        /*0078*/ 	.word	0x00000cc0


	//   ....[4]....
        /*007c*/ 	.word	0x00000d10


	//   ....[5]....
        /*0080*/ 	.word	0x00000e90


	//----- nvinfo : EIATTR_MAX_THREADS
	.align		4
.L_1605:
        /*0084*/ 	.byte	0x04, 0x05
        /*0086*/ 	.short	(.L_1607 - .L_1606)
.L_1606:
        /*0088*/ 	.word	0x00000200
        /*008c*/ 	.word	0x00000001
        /*0090*/ 	.word	0x00000001


	//----- nvinfo : EIATTR_CRS_STACK_SIZE
	.align		4
.L_1607:
        /*0094*/ 	.byte	0x04, 0x1e
        /*0096*/ 	.short	(.L_1609 - .L_1608)
.L_1608:
        /*0098*/ 	.word	0x00000000


	//----- nvinfo : EIATTR_CBANK_PARAM_SIZE
	.align		4
.L_1609:
        /*009c*/ 	.byte	0x03, 0x19
        /*009e*/ 	.short	0x0d3c


	//----- nvinfo : EIATTR_PARAM_CBANK
	.align		4
        /*00a0*/ 	.byte	0x04, 0x0a
        /*00a2*/ 	.short	(.L_1611 - .L_1610)
	.align		4
.L_1610:
        /*00a4*/ 	.word	index@(.nv.constant0._ZN2at6native63_GLOBAL__N__862fb238_30_ForeachBinaryOpScalarTensor_cu_64fe0ca525multi_tensor_apply_kernelINS1_18TensorListMetadataILi1EEENS1_27BinaryOpScalarTensorFunctorIiLi1ELi1ELi0EEEJSt10multipliesIiEPiiEEEvT_T0_DpT1_)
        /*00a8*/ 	.short	0x0380
        /*00aa*/ 	.short	0x0d3c


	//----- nvinfo : EIATTR_SW_WAR
	.align		4
.L_1611:
        /*00ac*/ 	.byte	0x04, 0x36
        /*00ae*/ 	.short	(.L_1613 - .L_1612)
.L_1612:
        /*00b0*/ 	.word	0x00000008
.L_1613:


//--------------------- .nv.info._ZN2at6native63_GLOBAL__N__862fb238_30_ForeachBinaryOpScalarTensor_cu_64fe0ca525multi_tensor_apply_kernelINS1_18TensorListMetadataILi1EEENS1_27BinaryOpScalarTensorFunctorIaLi1ELi1ELi0EEEJSt10multipliesIaEPaaEEEvT_T0_DpT1_ --------------------------
	.section	.nv.info._ZN2at6native63_GLOBAL__N__862fb238_30_ForeachBinaryOpScalarTensor_cu_64fe0ca525multi_tensor_apply_kernelINS1_18TensorListMetadataILi1EEENS1_27BinaryOpScalarTensorFunctorIaLi1ELi1ELi0EEEJSt10multipliesIaEPaaEEEvT_T0_DpT1_,"",@"SHT_CUDA_INFO"
	.sectionflags	@""
	.align	4


	//----- nvinfo : EIATTR_CUDA_API_VERSION
	.align		4
        /*0000*/ 	.byte	0x04, 0x37
        /*0002*/ 	.short	(.L_1615 - .L_1614)
.L_1614:
        /*0004*/ 	.word	0x00000082


	//----- nvinfo : EIATTR_KPARAM_INFO
	.align		4
.L_1615:
        /*0008*/ 	.byte	0x04, 0x17
        /*000a*/ 	.short	(.L_1617 - .L_1616)
.L_1616:
        /*000c*/ 	.word	0x00000000
        /*0010*/ 	.short	0x0004
        /*0012*/ 	.short	0x0d38
        /*0014*/ 	.byte	0x00, 0xf0, 0x05, 0x00


	//----- nvinfo : EIATTR_KPARAM_INFO
	.align		4
.L_1617:
        /*0018*/ 	.byte	0x04, 0x17
        /*001a*/ 	.short	(.L_1619 - .L_1618)
.L_1618:
        /*001c*/ 	.word	0x00000000
        /*0020*/ 	.short	0x0003
        /*0022*/ 	.short	0x0d30
        /*0024*/ 	.byte	0x00, 0xf5, 0x21, 0x00


	//----- nvinfo : EIATTR_KPARAM_INFO
	.align		4
.L_1619:
        /*0028*/ 	.byte	0x04, 0x17
        /*002a*/ 	.short	(.L_1621 - .L_1620)
.L_1620:
        /*002c*/ 	.word	0x00000000
        /*0030*/ 	.short	0x0002
        /*0032*/ 	.short	0x0d29
        /*0034*/ 	.byte	0x00, 0xf0, 0x05, 0x00


	//----- nvinfo : EIATTR_KPARAM_INFO
	.align		4
.L_1621:
        /*0038*/ 	.byte	0x04, 0x17
        /*003a*/ 	.short	(.L_1623 - .L_1622)
.L_1622:
        /*003c*/ 	.word	0x00000000
        /*0040*/ 	.short	0x0001
        /*0042*/ 	.short	0x0d28
        /*0044*/ 	.byte	0x00, 0xf0, 0x05, 0x00


	//----- nvinfo : EIATTR_KPARAM_INFO
	.align		4
.L_1623:
        /*0048*/ 	.byte	0x04, 0x17
        /*004a*/ 	.short	(.L_1625 - .L_1624)
.L_1624:
        /*004c*/ 	.word	0x00000000
        /*0050*/ 	.short	0x0000
        /*0052*/ 	.short	0x0000
        /*0054*/ 	.byte	0x00, 0xf0, 0xa1, 0x34


	//----- nvinfo : EIATTR_SPARSE_MMA_MASK
	.align		4
.L_1625:
        /*0058*/ 	.byte	0x03, 0x50
        /*005a*/ 	.short	0x0000


	//----- nvinfo : EIATTR_MAXREG_COUNT
	.align		4
        /*005c*/ 	.byte	0x03, 0x1b
        /*005e*/ 	.short	0x0080


	//----- nvinfo : EIATTR_MERCURY_ISA_VERSION
	.align		4
        /*0060*/ 	.byte	0x03, 0x5f
        /*0062*/ 	.short	0x0101


	//----- nvinfo : EIATTR_VRC_CTA_INIT_COUNT
	.align		4
        /*0064*/ 	.byte	0x02, 0x4a
	.zero		1
	.zero		1


	//----- nvinfo : EIATTR_EXIT_INSTR_OFFSETS
	.align		4
        /*0068*/ 	.byte	0x04, 0x1c
        /*006a*/ 	.short	(.L_1627 - .L_1626)


	//   ....[0]....
.L_1626:
        /*006c*/ 	.word	0x00000130


	//   ....[1]....
        /*0070*/ 	.word	0x00000cd0


	//   ....[2]....
        /*0074*/ 	.word	0x00001050


	//   ....[3]....
        /*0078*/ 	.word	0x00001070


	//   ....[4]....
        /*007c*/ 	.word	0x000010c0


	//   ....[5]....
        /*0080*/ 	.word	0x00001310


	//----- nvinfo : EIATTR_MAX_THREADS
	.align		4
.L_1627:
        /*0084*/ 	.byte	0x04, 0x05
        /*0086*/ 	.short	(.L_1629 - .L_1628)
.L_1628:
        /*0088*/ 	.word	0x00000200
        /*008c*/ 	.word	0x00000001
        /*0090*/ 	.word	0x00000001


	//----- nvinfo : EIATTR_CRS_STACK_SIZE
	.align		4
.L_1629:
        /*0094*/ 	.byte	0x04, 0x1e
        /*0096*/ 	.short	(.L_1631 - .L_1630)
.L_1630:
        /*0098*/ 	.word	0x00000000


	//----- nvinfo : EIATTR_CBANK_PARAM_SIZE
	.align		4
.L_1631:
        /*009c*/ 	.byte	0x03, 0x19
        /*009e*/ 	.short	0x0d39


	//----- nvinfo : EIATTR_PARAM_CBANK
	.align		4
        /*00a0*/ 	.byte	0x04, 0x0a
        /*00a2*/ 	.short	(.L_1633 - .L_1632)
	.align		4
.L_1632:
        /*00a4*/ 	.word	index@(.nv.constant0._ZN2at6native63_GLOBAL__N__862fb238_30_ForeachBinaryOpScalarTensor_cu_64fe0ca525multi_tensor_apply_kernelINS1_18TensorListMetadataILi1EEENS1_27BinaryOpScalarTensorFunctorIaLi1ELi1ELi0EEEJSt10multipliesIaEPaaEEEvT_T0_DpT1_)
        /*00a8*/ 	.short	0x0380
        /*00aa*/ 	.short	0x0d39


	//----- nvinfo : EIATTR_SW_WAR
	.align		4
.L_1633:
        /*00ac*/ 	.byte	0x04, 0x36
        /*00ae*/ 	.short	(.L_1635 - .L_1634)
.L_1634:
        /*00b0*/ 	.word	0x00000008
.L_1635:


//--------------------- .nv.info._ZN2at6native63_GLOBAL__N__862fb238_30_ForeachBinaryOpScalarTensor_cu_64fe0ca525multi_tensor_apply_kernelINS1_18TensorListMetadataILi1EEENS1_27BinaryOpScalarTensorFunctorIhLi1ELi1ELi0EEEJSt10multipliesIhEPhhEEEvT_T0_DpT1_ --------------------------
	.section	.nv.info._ZN2at6native63_GLOBAL__N__862fb238_30_ForeachBinaryOpScalarTensor_cu_64fe0ca525multi_tensor_apply_kernelINS1_18TensorListMetadataILi1EEENS1_27BinaryOpScalarTensorFunctorIhLi1ELi1ELi0EEEJSt10multipliesIhEPhhEEEvT_T0_DpT1_,"",@"SHT_CUDA_INFO"
	.sectionflags	@""
	.align	4


	//----- nvinfo : EIATTR_CUDA_API_VERSION
	.align		4
        /*0000*/ 	.byte	0x04, 0x37
        /*0002*/ 	.short	(.L_1637 - .L_1636)
.L_1636:
        /*0004*/ 	.word	0x00000082


	//----- nvinfo : EIATTR_KPARAM_INFO
	.align		4
.L_1637:
        /*0008*/ 	.byte	0x04, 0x17
        /*000a*/ 	.short	(.L_1639 - .L_1638)
.L_1638:
        /*000c*/ 	.word	0x00000000
        /*0010*/ 	.short	0x0004
        /*0012*/ 	.short	0x0d38
        /*0014*/ 	.byte	0x00, 0xf0, 0x05, 0x00


	//----- nvinfo : EIATTR_KPARAM_INFO
	.align		4
.L_1639:
        /*0018*/ 	.byte	0x04, 0x17
        /*001a*/ 	.short	(.L_1641 - .L_1640)
.L_1640:
        /*001c*/ 	.word	0x00000000
        /*0020*/ 	.short	0x0003
        /*0022*/ 	.short	0x0d30
        /*0024*/ 	.byte	0x00, 0xf5, 0x21, 0x00


	//----- nvinfo : EIATTR_KPARAM_INFO
	.align		4
.L_1641:
        /*0028*/ 	.byte	0x04, 0x17
        /*002a*/ 	.short	(.L_1643 - .L_1642)
.L_1642:
        /*002c*/ 	.word	0x00000000
        /*0030*/ 	.short	0x0002
        /*0032*/ 	.short	0x0d29
        /*0034*/ 	.byte	0x00, 0xf0, 0x05, 0x00


	//----- nvinfo : EIATTR_KPARAM_INFO
	.align		4
.L_1643:
        /*0038*/ 	.byte	0x04, 0x17
        /*003a*/ 	.short	(.L_1645 - .L_1644)
.L_1644:
        /*003c*/ 	.word	0x00000000
        /*0040*/ 	.short	0x0001
        /*0042*/ 	.short	0x0d28
        /*0044*/ 	.byte	0x00, 0xf0, 0x05, 0x00


	//----- nvinfo : EIATTR_KPARAM_INFO
	.align		4
.L_1645:
        /*0048*/ 	.byte	0x04, 0x17
        /*004a*/ 	.short	(.L_1647 - .L_1646)
.L_1646:
        /*004c*/ 	.word	0x00000000
        /*0050*/ 	.short	0x0000
        /*0052*/ 	.short	0x0000
        /*0054*/ 	.byte	0x00, 0xf0, 0xa1, 0x34


	//----- nvinfo : EIATTR_SPARSE_MMA_MASK
	.align		4
.L_1647:
        /*0058*/ 	.byte	0x03, 0x50
        /*005a*/ 	.short	0x0000


	//----- nvinfo : EIATTR_MAXREG_COUNT
	.align		4
        /*005c*/ 	.byte	0x03, 0x1b
        /*005e*/ 	.short	0x0080


	//----- nvinfo : EIATTR_MERCURY_ISA_VERSION
	.align		4
        /*0060*/ 	.byte	0x03, 0x5f
        /*0062*/ 	.short	0x0101


	//----- nvinfo : EIATTR_VRC_CTA_INIT_COUNT
	.align		4
        /*0064*/ 	.byte	0x02, 0x4a
	.zero		1
	.zero		1


	//----- nvinfo : EIATTR_EXIT_INSTR_OFFSETS
	.align		4
        /*0068*/ 	.byte	0x04, 0x1c
        /*006a*/ 	.short	(.L_1649 - .L_1648)


	//   ....[0]....
.L_1648:
        /*006c*/ 	.word	0x00000130


	//   ....[1]....
        /*0070*/ 	.word	0x00000cd0


	//   ....[2]....
        /*0074*/ 	.word	0x00001050


	//   ....[3]....
        /*0078*/ 	.word	0x00001070


	//   ....[4]....
        /*007c*/ 	.word	0x000010c0


	//   ....[5]....
        /*0080*/ 	.word	0x00001310


	//----- nvinfo : EIATTR_MAX_THREADS
	.align		4
.L_1649:
        /*0084*/ 	.byte	0x04, 0x05
        /*0086*/ 	.short	(.L_1651 - .L_1650)
.L_1650:
        /*0088*/ 	.word	0x00000200
        /*008c*/ 	.word	0x00000001
        /*0090*/ 	.word	0x00000001


	//----- nvinfo : EIATTR_CRS_STACK_SIZE
	.align		4
.L_1651:
        /*0094*/ 	.byte	0x04, 0x1e
        /*0096*/ 	.short	(.L_1653 - .L_1652)
.L_1652:
        /*0098*/ 	.word	0x00000000


	//----- nvinfo : EIATTR_CBANK_PARAM_SIZE
	.align		4
.L_1653:
        /*009c*/ 	.byte	0x03, 0x19
        /*009e*/ 	.short	0x0d39


	//----- nvinfo : EIATTR_PARAM_CBANK
	.align		4
        /*00a0*/ 	.byte	0x04, 0x0a
        /*00a2*/ 	.short	(.L_1655 - .L_1654)
	.align		4
.L_1654:
        /*00a4*/ 	.word	index@(.nv.constant0._ZN2at6native63_GLOBAL__N__862fb238_30_ForeachBinaryOpScalarTensor_cu_64fe0ca525multi_tensor_apply_kernelINS1_18TensorListMetadataILi1EEENS1_27BinaryOpScalarTensorFunctorIhLi1ELi1ELi0EEEJSt10multipliesIhEPhhEEEvT_T0_DpT1_)
        /*00a8*/ 	.short	0x0380
        /*00aa*/ 	.short	0x0d39


	//----- nvinfo : EIATTR_SW_WAR
	.align		4
.L_1655:
        /*00ac*/ 	.byte	0x04, 0x36
        /*00ae*/ 	.short	(.L_1657 - .L_1656)
.L_1656:
        /*00b0*/ 	.word	0x00000008
.L_1657:


//--------------------- .nv.info._ZN2at6native63_GLOBAL__N__862fb238_30_ForeachBinaryOpScalarTensor_cu_64fe0ca525multi_tensor_apply_kernelINS1_18TensorListMetadataILi2EEENS1_27BinaryOpScalarTensorFunctorIN3c108BFloat16ELi2ELi1ELi1EEEJSt4plusIfEPS7_fEEEvT_T0_DpT1_ --------------------------
	.section	.nv.info._ZN2at6native63_GLOBAL__N__862fb238_30_ForeachBinaryOpScalarTensor_cu_64fe0ca525multi_tensor_apply_kernelINS1_18TensorListMetadataILi2EEENS1_27BinaryOpScalarTensorFunctorIN3c108BFloat16ELi2ELi1ELi1EEEJSt4plusIfEPS7_fEEEvT_T0_DpT1_,"",@"SHT_CUDA_INFO"
	.sectionflags	@""
	.align	4


	//----- nvinfo : EIATTR_CUDA_API_VERSION
	.align		4
        /*0000*/ 	.byte	0x04, 0x37
        /*0002*/ 	.short	(.L_1659 - .L_1658)
.L_1658:
        /*0004*/ 	.word	0x00000082


	//----- nvinfo : EIATTR_KPARAM_INFO
	.align		4
.L_1659:
        /*0008*/ 	.byte	0x04, 0x17
        /*000a*/ 	.short	(.L_1661 - .L_1660)
.L_1660:
        /*000c*/ 	.word	0x00000000
        /*0010*/ 	.short	0x0004
        /*0012*/ 	.short	0x0c58
        /*0014*/ 	.byte	0x00, 0xf0, 0x11, 0x00


	//----- nvinfo : EIATTR_KPARAM_INFO
	.align		4
.L_1661:
        /*0018*/ 	.byte	0x04, 0x17
        /*001a*/ 	.short	(.L_1663 - .L_1662)
.L_1662:
        /*001c*/ 	.word	0x00000000
        /*0020*/ 	.short	0x0003
        /*0022*/ 	.short	0x0c50
        /*0024*/ 	.byte	0x00, 0xf5, 0x21, 0x00


	//----- nvinfo : EIATTR_KPARAM_INFO
	.align		4
.L_1663:
        /*0028*/ 	.byte	0x04, 0x17
        /*002a*/ 	.short	(.L_1665 - .L_1664)
.L_1664:
        /*002c*/ 	.word	0x00000000
        /*0030*/ 	.short	0x0002
        /*0032*/ 	.short	0x0c49
        /*0034*/ 	.byte	0x00, 0xf0, 0x05, 0x00


	//----- nvinfo : EIATTR_KPARAM_INFO
	.align		4
.L_1665:
        /*0038*/ 	.byte	0x04, 0x17
        /*003a*/ 	.short	(.L_1667 - .L_1666)
.L_1666:
        /*003c*/ 	.word	0x00000000
        /*0040*/ 	.short	0x0001
        /*0042*/ 	.short	0x0c48
        /*0044*/ 	.byte	0x00, 0xf0, 0x05, 0x00


	//----- nvinfo : EIATTR_KPARAM_INFO
	.align		4
.L_1667:
        /*0048*/ 	.byte	0x04, 0x17
        /*004a*/ 	.short	(.L_1669 - .L_1668)
.L_1668:
        /*004c*/ 	.word	0x00000000
        /*0050*/ 	.short	0x0000
        /*0052*/ 	.short	0x0000
        /*0054*/ 	.byte	0x00, 0xf0, 0x21, 0x31


	//----- nvinfo : EIATTR_SPARSE_MMA_MASK
	.align		4
.L_1669:
        /*0058*/ 	.byte	0x03, 0x50
        /*005a*/ 	.short	0x0000


	//----- nvinfo : EIATTR_MAXREG_COUNT
	.align		4
        /*005c*/ 	.byte	0x03, 0x1b
        /*005e*/ 	.short	0x0080


	//----- nvinfo : EIATTR_MERCURY_ISA_VERSION
	.align		4
        /*0060*/ 	.byte	0x03, 0x5f
        /*0062*/ 	.short	0x0101


	//----- nvinfo : EIATTR_VRC_CTA_INIT_COUNT
	.align		4
        /*0064*/ 	.byte	0x02, 0x4a
	.zero		1
	.zero		1


	//----- nvinfo : EIATTR_EXIT_INSTR_OFFSETS
	.align		4
        /*0068*/ 	.byte	0x04, 0x1c
        /*006a*/ 	.short	(.L_1671 - .L_1670)


	//   ....[0]....
.L_1670:
        /*006c*/ 	.word	0x00000170


	//   ....[1]....
        /*0070*/ 	.word	0x00000bd0


	//   ....[2]....
        /*0074*/ 	.word	0x00000f50


	//   ....[3]....
        /*0078*/ 	.word	0x00000fa0


	//   ....[4]....
        /*007c*/ 	.word	0x00000ff0


	//   ....[5]....
        /*0080*/ 	.word	0x00001230


	//----- nvinfo : EIATTR_MAX_THREADS
	.align		4
.L_1671:
        /*0084*/ 	.byte	0x04, 0x05
        /*0086*/ 	.short	(.L_1673 - .L_1672)
.L_1672:
        /*0088*/ 	.word	0x00000200
        /*008c*/ 	.word	0x00000001
        /*0090*/ 	.word	0x00000001


	//----- nvinfo : EIATTR_CRS_STACK_SIZE
	.align		4
.L_1673:
        /*0094*/ 	.byte	0x04, 0x1e
        /*0096*/ 	.short	(.L_1675 - .L_1674)
.L_1674:
        /*0098*/ 	.word	0x00000000


	//----- nvinfo : EIATTR_CBANK_PARAM_SIZE
	.align		4
.L_1675:
        /*009c*/ 	.byte	0x03, 0x19
        /*009e*/ 	.short	0x0c5c


	//----- nvinfo : EIATTR_PARAM_CBANK
	.align		4
        /*00a0*/ 	.byte	0x04, 0x0a
        /*00a2*/ 	.short	(.L_1677 - .L_1676)
	.align		4
.L_1676:
        /*00a4*/ 	.word	index@(.nv.constant0._ZN2at6native63_GLOBAL__N__862fb238_30_ForeachBinaryOpScalarTensor_cu_64fe0ca525multi_tensor_apply_kernelINS1_18TensorListMetadataILi2EEENS1_27BinaryOpScalarTensorFunctorIN3c108BFloat16ELi2ELi1ELi1EEEJSt4plusIfEPS7_fEEEvT_T0_DpT1_)
        /*00a8*/ 	.short	0x0380
        /*00aa*/ 	.short	0x0c5c


	//----- nvinfo : EIATTR_SW_WAR
	.align		4
.L_1677:
        /*00ac*/ 	.byte	0x04, 0x36
        /*00ae*/ 	.short	(.L_1679 - .L_1678)
.L_1678:
        /*00b0*/ 	.word	0x00000008
.L_1679:


//--------------------- .nv.info._ZN2at6native63_GLOBAL__N__862fb238_30_ForeachBinaryOpScalarTensor_cu_64fe0ca525multi_tensor_apply_kernelINS1_18TensorListMetadataILi2EEENS1_27BinaryOpScalarTensorFunctorIN3c104HalfELi2ELi1ELi1EEEJSt4plusIfEPS7_fEEEvT_T0_DpT1_ --------------------------
	.section	.nv.info._ZN2at6native63_GLOBAL__N__862fb238_30_ForeachBinaryOpScalarTensor_cu_64fe0ca525multi_tensor_apply_kernelINS1_18TensorListMetadataILi2EEENS1_27BinaryOpScalarTensorFunctorIN3c104HalfELi2ELi1ELi1EEEJSt4plusIfEPS7_fEEEvT_T0_DpT1_,"",@"SHT_CUDA_INFO"
	.sectionflags	@""
	.align	4


	//----- nvinfo : EIATTR_CUDA_API_VERSION
	.align		4
        /*0000*/ 	.byte	0x04, 0x37
        /*0002*/ 	.short	(.L_1681 - .L_1680)
.L_1680:
        /*0004*/ 	.word	0x00000082


	//----- nvinfo : EIATTR_KPARAM_INFO
	.align		4
.L_1681:
        /*0008*/ 	.byte	0x04, 0x17
        /*000a*/ 	.short	(.L_1683 - .L_1682)
.L_1682:
        /*000c*/ 	.word	0x00000000
        /*0010*/ 	.short	0x0004
        /*0012*/ 	.short	0x0c58
        /*0014*/ 	.byte	0x00, 0xf0, 0x11, 0x00


	//----- nvinfo : EIATTR_KPARAM_INFO
	.align		4
.L_1683:
        /*0018*/ 	.byte	0x04, 0x17
        /*001a*/ 	.short	(.L_1685 - .L_1684)
.L_1684:
        /*001c*/ 	.word	0x00000000
        /*0020*/ 	.short	0x0003
        /*0022*/ 	.short	0x0c50
        /*0024*/ 	.byte	0x00, 0xf5, 0x21, 0x00


	//----- nvinfo : EIATTR_KPARAM_INFO
	.align		4
.L_1685:
        /*0028*/ 	.byte	0x04, 0x17
        /*002a*/ 	.short	(.L_1687 - .L_1686)
.L_1686:
        /*002c*/ 	.word	0x00000000
        /*0030*/ 	.short	0x0002
        /*0032*/ 	.short	0x0c49
        /*0034*/ 	.byte	0x00, 0xf0, 0x05, 0x00


	//----- nvinfo : EIATTR_KPARAM_INFO
	.align		4
.L_1687:
        /*0038*/ 	.byte	0x04, 0x17
        /*003a*/ 	.short	(.L_1689 - .L_1688)
.L_1688:
        /*003c*/ 	.word	0x00000000
        /*0040*/ 	.short	0x0001
        /*0042*/ 	.short	0x0c48
        /*0044*/ 	.byte	0x00, 0xf0, 0x05, 0x00


	//----- nvinfo : EIATTR_KPARAM_INFO
	.align		4
.L_1689:
        /*0048*/ 	.byte	0x04, 0x17
        /*004a*/ 	.short	(.L_1691 - .L_1690)
.L_1690:
        /*004c*/ 	.word	0x00000000
        /*0050*/ 	.short	0x0000
        /*0052*/ 	.short	0x0000
        /*0054*/ 	.byte	0x00, 0xf0, 0x21, 0x31


	//----- nvinfo : EIATTR_SPARSE_MMA_MASK
	.align		4
.L_1691:
        /*0058*/ 	.byte	0x03, 0x50
        /*005a*/ 	.short	0x0000


	//----- nvinfo : EIATTR_MAXREG_COUNT
	.align		4
        /*005c*/ 	.byte	0x03, 0x1b
        /*005e*/ 	.short	0x0080


	//----- nvinfo : EIATTR_MERCURY_ISA_VERSION
	.align		4
        /*0060*/ 	.byte	0x03, 0x5f
        /*0062*/ 	.short	0x0101


	//----- nvinfo : EIATTR_VRC_CTA_INIT_COUNT
	.align		4
        /*0064*/ 	.byte	0x02, 0x4a
	.zero		1
	.zero		1


	//----- nvinfo : EIATTR_EXIT_INSTR_OFFSETS
	.align		4
        /*0068*/ 	.byte	0x04, 0x1c
        /*006a*/ 	.short	(.L_1693 - .L_1692)


	//   ....[0]....
.L_1692:
        /*006c*/ 	.word	0x00000170


	//   ....[1]....
        /*0070*/ 	.word	0x00000bd0


	//   ....[2]....
        /*0074*/ 	.word	0x00000f50


	//   ....[3]....
        /*0078*/ 	.word	0x00000fa0


	//   ....[4]....
        /*007c*/ 	.word	0x00000ff0


	//   ....[5]....
        /*0080*/ 	.word	0x00001210


	//----- nvinfo : EIATTR_MAX_THREADS
	.align		4
.L_1693:
        /*0084*/ 	.byte	0x04, 0x05
        /*0086*/ 	.short	(.L_1695 - .L_1694)
.L_1694:
        /*0088*/ 	.word	0x00000200
        /*008c*/ 	.word	0x00000001
        /*0090*/ 	.word	0x00000001


	//----- nvinfo : EIATTR_CRS_STACK_SIZE
	.align		4
.L_1695:
        /*0094*/ 	.byte	0x04, 0x1e
        /*0096*/ 	.short	(.L_1697 - .L_1696)
.L_1696:
        /*0098*/ 	.word	0x00000000


	//----- nvinfo : EIATTR_CBANK_PARAM_SIZE
	.align		4
.L_1697:
        /*009c*/ 	.byte	0x03, 0x19
        /*009e*/ 	.short	0x0c5c


	//----- nvinfo : EIATTR_PARAM_CBANK
	.align		4
        /*00a0*/ 	.byte	0x04, 0x0a
        /*00a2*/ 	.short	(.L_1699 - .L_1698)
	.align		4
.L_1698:
        /*00a4*/ 	.word	index@(.nv.constant0._ZN2at6native63_GLOBAL__N__862fb238_30_ForeachBinaryOpScalarTensor_cu_64fe0ca525multi_tensor_apply_kernelINS1_18TensorListMetadataILi2EEENS1_27BinaryOpScalarTensorFunctorIN3c104HalfELi2ELi1ELi1EEEJSt4plusIfEPS7_fEEEvT_T0_DpT1_)
        /*00a8*/ 	.short	0x0380
        /*00aa*/ 	.short	0x0c5c


	//----- nvinfo : EIATTR_SW_WAR
	.align		4
.L_1699:
        /*00ac*/ 	.byte	0x04, 0x36
        /*00ae*/ 	.short	(.L_1701 - .L_1700)
.L_1700:
        /*00b0*/ 	.word	0x00000008
.L_1701:


//--------------------- .nv.info._ZN2at6native63_GLOBAL__N__862fb238_30_ForeachBinaryOpScalarTensor_cu_64fe0ca525multi_tensor_apply_kernelINS1_18TensorListMetadataILi2EEENS1_27BinaryOpScalarTensorFunctorIbLi2ELi1ELi1EEEJSt4plusIbEPbbEEEvT_T0_DpT1_ --------------------------
	.section	.nv.info._ZN2at6native63_GLOBAL__N__862fb238_30_ForeachBinaryOpScalarTensor_cu_64fe0ca525multi_tensor_apply_kernelINS1_18TensorListMetadataILi2EEENS1_27BinaryOpScalarTensorFunctorIbLi2ELi1ELi1EEEJSt4plusIbEPbbEEEvT_T0_DpT1_,"",@"SHT_CUDA_INFO"
	.sectionflags	@""
	.align	4


	//----- nvinfo : EIATTR_CUDA_API_VERSION
	.align		4
        /*0000*/ 	.byte	0x04, 0x37
        /*0002*/ 	.short	(.L_1703 - .L_1702)
.L_1702:
        /*0004*/ 	.word	0x00000082


	//----- nvinfo : EIATTR_KPARAM_INFO
	.align		4
.L_1703:
        /*0008*/ 	.byte	0x04, 0x17
        /*000a*/ 	.short	(.L_1705 - .L_1704)
.L_1704:
        /*000c*/ 	.word	0x00000000
        /*0010*/ 	.short	0x0004
        /*0012*/ 	.short	0x0c58
        /*0014*/ 	.byte	0x00, 0xf0, 0x05, 0x00


	//----- nvinfo : EIATTR_KPARAM_INFO
	.align		4
.L_1705:
        /*0018*/ 	.byte	0x04, 0x17
        /*001a*/ 	.short	(.L_1707 - .L_1706)
.L_1706:
        /*001c*/ 	.word	0x00000000
        /*0020*/ 	.short	0x0003
        /*0022*/ 	.short	0x0c50
        /*0024*/ 	.byte	0x00, 0xf5, 0x21, 0x00


	//----- nvinfo : EIATTR_KPARAM_INFO
	.align		4
.L_1707:
        /*0028*/ 	.byte	0x04, 0x17
        /*002a*/ 	.short	(.L_1709 - .L_1708)
.L_1708:
        /*002c*/ 	.word	0x00000000
        /*0030*/ 	.short	0x0002
        /*0032*/ 	.short	0x0c49
        /*0034*/ 	.byte	0x00, 0xf0, 0x05, 0x00


	//----- nvinfo : EIATTR_KPARAM_INFO
	.align		4
.L_1709:
        /*0038*/ 	.byte	0x04, 0x17
        /*003a*/ 	.short	(.L_1711 - .L_1710)
.L_1710:
        /*003c*/ 	.word	0x00000000
        /*0040*/ 	.short	0x0001
        /*0042*/ 	.short	0x0c48
        /*0044*/ 	.byte	0x00, 0xf0, 0x05, 0x00


	//----- nvinfo : EIATTR_KPARAM_INFO
	.align		4
.L_1711:
        /*0048*/ 	.byte	0x04, 0x17
        /*004a*/ 	.short	(.L_1713 - .L_1712)
.L_1712:
        /*004c*/ 	.word	0x00000000
        /*0050*/ 	.short	0x0000
        /*0052*/ 	.short	0x0000
        /*0054*/ 	.byte	0x00, 0xf0, 0x21, 0x31


	//----- nvinfo : EIATTR_SPARSE_MMA_MASK
	.align		4
.L_1713:
        /*0058*/ 	.byte	0x03, 0x50
        /*005a*/ 	.short	0x0000


	//----- nvinfo : EIATTR_MAXREG_COUNT
	.align		4
        /*005c*/ 	.byte	0x03, 0x1b
        /*005e*/ 	.short	0x0080


	//----- nvinfo : EIATTR_MERCURY_ISA_VERSION
	.align		4
        /*0060*/ 	.byte	0x03, 0x5f
        /*0062*/ 	.short	0x0101


	//----- nvinfo : EIATTR_VRC_CTA_INIT_COUNT
	.align		4
        /*0064*/ 	.byte	0x02, 0x4a
	.zero		1
	.zero		1


	//----- nvinfo : EIATTR_EXIT_INSTR_OFFSETS
	.align		4
        /*0068*/ 	.byte	0x04, 0x1c
        /*006a*/ 	.short	(.L_1715 - .L_1714)


	//   ....[0]....
.L_1714:
        /*006c*/ 	.word	0x00000170


	//   ....[1]....
        /*0070*/ 	.word	0x00000e00


	//   ....[2]....
        /*0074*/ 	.word	0x00001180


	//   ....[3]....
        /*0078*/ 	.word	0x000011e0


	//   ....[4]....
        /*007c*/ 	.word	0x00001230


	//   ....[5]....
        /*0080*/ 	.word	0x000014c0


	//----- nvinfo : EIATTR_MAX_THREADS
	.align		4
.L_1715:
        /*0084*/ 	.byte	0x04, 0x05
        /*0086*/ 	.short	(.L_1717 - .L_1716)
.L_1716:
        /*0088*/ 	.word	0x00000200
        /*008c*/ 	.word	0x00000001
        /*0090*/ 	.word	0x00000001


	//----- nvinfo : EIATTR_CRS_STACK_SIZE
	.align		4
.L_1717:
        /*0094*/ 	.byte	0x04, 0x1e
        /*0096*/ 	.short	(.L_1719 - .L_1718)
.L_1718:
        /*0098*/ 	.word	0x00000000


	//----- nvinfo : EIATTR_CBANK_PARAM_SIZE
	.align		4
.L_1719:
        /*009c*/ 	.byte	0x03, 0x19
        /*009e*/ 	.short	0x0c59


	//----- nvinfo : EIATTR_PARAM_CBANK
	.align		4
        /*00a0*/ 	.byte	0x04, 0x0a
        /*00a2*/ 	.short	(.L_1721 - .L_1720)
	.align		4
.L_1720:
        /*00a4*/ 	.word	index@(.nv.constant0._ZN2at6native63_GLOBAL__N__862fb238_30_ForeachBinaryOpScalarTensor_cu_64fe0ca525multi_tensor_apply_kernelINS1_18TensorListMetadataILi2EEENS1_27BinaryOpScalarTensorFunctorIbLi2ELi1ELi1EEEJSt4plusIbEPbbEEEvT_T0_DpT1_)
        /*00a8*/ 	.short	0x0380
        /*00aa*/ 	.short	0x0c59


	//----- nvinfo : EIATTR_SW_WAR
	.align		4
.L_1721:
        /*00ac*/ 	.byte	0x04, 0x36
        /*00ae*/ 	.short	(.L_1723 - .L_1722)
.L_1722:
        /*00b0*/ 	.word	0x00000008
.L_1723:


//--------------------- .nv.info._ZN2at6native63_GLOBAL__N__862fb238_30_ForeachBinaryOpScalarTensor_cu_64fe0ca525multi_tensor_apply_kernelINS1_18TensorListMetadataILi2EEENS1_27BinaryOpScalarTensorFunctorIN3c107complexIfEELi2ELi1ELi1EEEJSt4plusIS8_EPS8_S8_EEEvT_T0_DpT1_ --------------------------
	.section	.nv.info._ZN2at6native63_GLOBAL__N__862fb238_30_ForeachBinaryOpScalarTensor_cu_64fe0ca525multi_tensor_apply_kernelINS1_18TensorListMetadataILi2EEENS1_27BinaryOpScalarTensorFunctorIN3c107complexIfEELi2ELi1ELi1EEEJSt4plusIS8_EPS8_S8_EEEvT_T0_DpT1_,"",@"SHT_CUDA_INFO"
	.sectionflags	@""
	.align	4


	//----- nvinfo : EIATTR_CUDA_API_VERSION
	.align		4
        /*0000*/ 	.byte	0x04, 0x37
        /*0002*/ 	.short	(.L_1725 - .L_1724)
.L_1724:
        /*0004*/ 	.word	0x00000082


	//----- nvinfo : EIATTR_KPARAM_INFO
	.align		4
.L_1725:
        /*0008*/ 	.byte	0x04, 0x17
        /*000a*/ 	.short	(.L_1727 - .L_1726)
.L_1726:
        /*000c*/ 	.word	0x00000000
        /*0010*/ 	.short	0x0004
        /*0012*/ 	.short	0x0c58
        /*0014*/ 	.byte	0x00, 0xf0, 0x21, 0x00


	//----- nvinfo : EIATTR_KPARAM_INFO
	.align		4
.L_1727:
        /*0018*/ 	.byte	0x04, 0x17
        /*001a*/ 	.short	(.L_1729 - .L_1728)
.L_1728:
        /*001c*/ 	.word	0x00000000
        /*0020*/ 	.short	0x0003
        /*0022*/ 	.short	0x0c50
        /*0024*/ 	.byte	0x00, 0xf5, 0x21, 0x00


	//----- nvinfo : EIATTR_KPARAM_INFO
	.align		4
.L_1729:
        /*0028*/ 	.byte	0x04, 0x17
        /*002a*/ 	.short	(.L_1731 - .L_1730)
.L_1730:
        /*002c*/ 	.word	0x00000000
        /*0030*/ 	.short	0x0002
        /*0032*/ 	.short	0x0c49
        /*0034*/ 	.byte	0x00, 0xf0, 0x05, 0x00


	//----- nvinfo : EIATTR_KPARAM_INFO
	.align		4
.L_1731:
        /*0038*/ 	.byte	0x04, 0x17
        /*003a*/ 	.short	(.L_1733 - .L_1732)
.L_1732:
        /*003c*/ 	.word	0x00000000
        /*0040*/ 	.short	0x0001
        /*0042*/ 	.short	0x0c48
        /*0044*/ 	.byte	0x00, 0xf0, 0x05, 0x00


	//----- nvinfo : EIATTR_KPARAM_INFO
	.align		4
.L_1733:
        /*0048*/ 	.byte	0x04, 0x17
        /*004a*/ 	.short	(.L_1735 - .L_1734)
.L_1734:
        /*004c*/ 	.word	0x00000000
        /*0050*/ 	.short	0x0000
        /*0052*/ 	.short	0x0000
        /*0054*/ 	.byte	0x00, 0xf0, 0x21, 0x31


	//----- nvinfo : EIATTR_SPARSE_MMA_MASK
	.align		4
.L_1735:
        /*0058*/ 	.byte	0x03, 0x50
        /*005a*/ 	.short	0x0000


	//----- nvinfo : EIATTR_MAXREG_COUNT
	.align		4
        /*005c*/ 	.byte	0x03, 0x1b
        /*005e*/ 	.short	0x0080


	//----- nvinfo : EIATTR_MERCURY_ISA_VERSION
	.align		4
        /*0060*/ 	.byte	0x03, 0x5f
        /*0062*/ 	.short	0x0101


	//----- nvinfo : EIATTR_VRC_CTA_INIT_COUNT
	.align		4
        /*0064*/ 	.byte	0x02, 0x4a
	.zero		1
	.zero		1


	//----- nvinfo : EIATTR_EXIT_INSTR_OFFSETS
	.align		4
        /*0068*/ 	.byte	0x04, 0x1c
        /*006a*/ 	.short	(.L_1737 - .L_1736)


	//   ....[0]....
.L_1736:
        /*006c*/ 	.word	0x00000160


	//   ....[1]....
        /*0070*/ 	.word	0x00000600


	//   ....[2]....
        /*0074*/ 	.word	0x00000650


	//   ....[3]....
        /*0078*/ 	.word	0x00000880


	//----- nvinfo : EIATTR_MAX_THREADS
	.align		4
.L_1737:
        /*007c*/ 	.byte	0x04, 0x05
        /*007e*/ 	.short	(.L_1739 - .L_1738)
.L_1738:
        /*0080*/ 	.word	0x00000200
        /*0084*/ 	.word	0x00000001
        /*0088*/ 	.word	0x00000001


	//----- nvinfo : EIATTR_CRS_STACK_SIZE
	.align		4
.L_1739:
        /*008c*/ 	.byte	0x04, 0x1e
        /*008e*/ 	.short	(.L_1741 - .L_1740)
.L_1740:
        /*0090*/ 	.word	0x00000000


	//----- nvinfo : EIATTR_CBANK_PARAM_SIZE
	.align		4
.L_1741:
        /*0094*/ 	.byte	0x03, 0x19
        /*0096*/ 	.short	0x0c60


	//----- nvinfo : EIATTR_PARAM_CBANK
	.align		4
        /*0098*/ 	.byte	0x04, 0x0a
        /*009a*/ 	.short	(.L_1743 - .L_1742)
	.align		4
.L_1742:
        /*009c*/ 	.word	index@(.nv.constant0._ZN2at6native63_GLOBAL__N__862fb238_30_ForeachBinaryOpScalarTensor_cu_64fe0ca525multi_tensor_apply_kernelINS1_18TensorListMetadataILi2EEENS1_27BinaryOpScalarTensorFunctorIN3c107complexIfEELi2ELi1ELi1EEEJSt4plusIS8_EPS8_S8_EEEvT_T0_DpT1_)
        /*00a0*/ 	.short	0x0380
        /*00a2*/ 	.short	0x0c60


	//----- nvinfo : EIATTR_SW_WAR
	.align		4
.L_1743:
        /*00a4*/ 	.byte	0x04, 0x36
        /*00a6*/ 	.short	(.L_1745 - .L_1744)
.L_1744:
        /*00a8*/ 	.word	0x00000008
.L_1745:


//--------------------- .nv.info._ZN2at6native63_GLOBAL__N__862fb238_30_ForeachBinaryOpScalarTensor_cu_64fe0ca525multi_tensor_apply_kernelINS1_18TensorListMetadataILi2EEENS1_27BinaryOpScalarTensorFunctorIN3c107complexIdEELi2ELi1ELi1EEEJSt4plusIS8_EPS8_S8_EEEvT_T0_DpT1_ --------------------------
	.section	.nv.info._ZN2at6native63_GLOBAL__N__862fb238_30_ForeachBinaryOpScalarTensor_cu_64fe0ca525multi_tensor_apply_kernelINS1_18TensorListMetadataILi2EEENS1_27BinaryOpScalarTensorFunctorIN3c107complexIdEELi2ELi1ELi1EEEJSt4plusIS8_EPS8_S8_EEEvT_T0_DpT1_,"",@"SHT_CUDA_INFO"
	.sectionflags	@""
	.align	4


	//----- nvinfo : EIATTR_CUDA_API_VERSION
	.align		4
        /*0000*/ 	.byte	0x04, 0x37
        /*0002*/ 	.short	(.L_1747 - .L_1746)
.L_1746:
        /*0004*/ 	.word	0x00000082


	//----- nvinfo : EIATTR_KPARAM_INFO
	.align		4
.L_1747:
        /*0008*/ 	.byte	0x04, 0x17
        /*000a*/ 	.short	(.L_1749 - .L_1748)
.L_1748:
        /*000c*/ 	.word	0x00000000
        /*0010*/ 	.short	0x0004
        /*0012*/ 	.short	0x0c60
        /*0014*/ 	.byte	0x00, 0xf0, 0x41, 0x00


	//----- nvinfo : EIATTR_KPARAM_INFO
	.align		4
.L_1749:
        /*0018*/ 	.byte	0x04, 0x17
        /*001a*/ 	.short	(.L_1751 - .L_1750)
.L_1750:
        /*001c*/ 	.word	0x00000000
        /*0020*/ 	.short	0x0003
        /*0022*/ 	.short	0x0c50
        /*0024*/ 	.byte	0x00, 0xf5, 0x21, 0x00


	//----- nvinfo : EIATTR_KPARAM_INFO
	.align		4
.L_1751:
        /*0028*/ 	.byte	0x04, 0x17
        /*002a*/ 	.short	(.L_1753 - .L_1752)
.L_1752:
        /*002c*/ 	.word	0x00000000
        /*0030*/ 	.short	0x0002
        /*0032*/ 	.short	0x0c49
        /*0034*/ 	.byte	0x00, 0xf0, 0x05, 0x00


	//----- nvinfo : EIATTR_KPARAM_INFO
	.align		4
.L_1753:
        /*0038*/ 	.byte	0x04, 0x17
        /*003a*/ 	.short	(.L_1755 - .L_1754)
.L_1754:
        /*003c*/ 	.word	0x00000000
        /*0040*/ 	.short	0x0001
        /*0042*/ 	.short	0x0c48
        /*0044*/ 	.byte	0x00, 0xf0, 0x05, 0x00


	//----- nvinfo : EIATTR_KPARAM_INFO
	.align		4
.L_1755:
        /*0048*/ 	.byte	0x04, 0x17
        /*004a*/ 	.short	(.L_1757 - .L_1756)
.L_1756:
        /*004c*/ 	.word	0x00000000
        /*0050*/ 	.short	0x0000
        /*0052*/ 	.short	0x0000
        /*0054*/ 	.byte	0x00, 0xf0, 0x21, 0x31


	//----- nvinfo : EIATTR_SPARSE_MMA_MASK
	.align		4
.L_1757:
        /*0058*/ 	.byte	0x03, 0x50
        /*005a*/ 	.short	0x0000


	//----- nvinfo : EIATTR_MAXREG_COUNT
	.align		4
        /*005c*/ 	.byte	0x03, 0x1b
        /*005e*/ 	.short	0x0080


	//----- nvinfo : EIATTR_MERCURY_ISA_VERSION
	.align		4
        /*0060*/ 	.byte	0x03, 0x5f
        /*0062*/ 	.short	0x0101


	//----- nvinfo : EIATTR_VRC_CTA_INIT_COUNT
	.align		4
        /*0064*/ 	.byte	0x02, 0x4a
	.zero		1
	.zero		1


	//----- nvinfo : EIATTR_EXIT_INSTR_OFFSETS
	.align		4
        /*0068*/ 	.byte	0x04, 0x1c
        /*006a*/ 	.short	(.L_1759 - .L_1758)


	//   ....[0]....
.L_1758:
        /*006c*/ 	.word	0x00000170


	//   ....[1]....
        /*0070*/ 	.word	0x00000900


	//   ....[2]....
        /*0074*/ 	.word	0x00000950


	//   ....[3]....
        /*0078*/ 	.word	0x00000e40


	//----- nvinfo : EIATTR_MAX_THREADS
	.align		4
.L_1759:
        /*007c*/ 	.byte	0x04, 0x05
        /*007e*/ 	.short	(.L_1761 - .L_1760)
.L_1760:
        /*0080*/ 	.word	0x00000200
        /*0084*/ 	.word	0x00000001
        /*0088*/ 	.word	0x00000001


	//----- nvinfo : EIATTR_CRS_STACK_SIZE
	.align		4
.L_1761:
        /*008c*/ 	.byte	0x04, 0x1e
        /*008e*/ 	.short	(.L_1763 - .L_1762)
.L_1762:
        /*0090*/ 	.word	0x00000000


	//----- nvinfo : EIATTR_CBANK_PARAM_SIZE
	.align		4
.L_1763:
        /*0094*/ 	.byte	0x03, 0x19
        /*0096*/ 	.short	0x0c70


	//----- nvinfo : EIATTR_PARAM_CBANK
	.align		4
        /*0098*/ 	.byte	0x04, 0x0a
        /*009a*/ 	.short	(.L_1765 - .L_1764)
	.align		4
.L_1764:
        /*009c*/ 	.word	index@(.nv.constant0._ZN2at6native63_GLOBAL__N__862fb238_30_ForeachBinaryOpScalarTensor_cu_64fe0ca525multi_tensor_apply_kernelINS1_18TensorListMetadataILi2EEENS1_27BinaryOpScalarTensorFunctorIN3c107complexIdEELi2ELi1ELi1EEEJSt4plusIS8_EPS8_S8_EEEvT_T0_DpT1_)
        /*00a0*/ 	.short	0x0380
        /*00a2*/ 	.short	0x0c70


	//----- nvinfo : EIATTR_SW_WAR
	.align		4
.L_1765:
        /*00a4*/ 	.byte	0x04, 0x36
        /*00a6*/ 	.short	(.L_1767 - .L_1766)
.L_1766:
        /*00a8*/ 	.word	0x00000008
.L_1767:


//--------------------- .nv.info._ZN2at6native63_GLOBAL__N__862fb238_30_ForeachBinaryOpScalarTensor_cu_64fe0ca525multi_tensor_apply_kernelINS1_18TensorListMetadataILi2EEENS1_27BinaryOpScalarTensorFunctorIfLi2ELi1ELi1EEEJSt4plusIfEPffEEEvT_T0_DpT1_ --------------------------
	.section	.nv.info._ZN2at6native63_GLOBAL__N__862fb238_30_ForeachBinaryOpScalarTensor_cu_64fe0ca525multi_tensor_apply_kernelINS1_18TensorListMetadataILi2EEENS1_27BinaryOpScalarTensorFunctorIfLi2ELi1ELi1EEEJSt4plusIfEPffEEEvT_T0_DpT1_,"",@"SHT_CUDA_INFO"
	.sectionflags	@""
	.align	4


	//----- nvinfo : EIATTR_CUDA_API_VERSION
	.align		4
        /*0000*/ 	.byte	0x04, 0x37
        /*0002*/ 	.short	(.L_1769 - .L_1768)
.L_1768:
        /*0004*/ 	.word	0x00000082


	//----- nvinfo : EIATTR_KPARAM_INFO
	.align		4
.L_1769:
        /*0008*/ 	.byte	0x04, 0x17
        /*000a*/ 	.short	(.L_1771 - .L_1770)
.L_1770:
        /*000c*/ 	.word	0x00000000
        /*0010*/ 	.short	0x0004
        /*0012*/ 	.short	0x0c58
        /*0014*/ 	.byte	0x00, 0xf0, 0x11, 0x00


	//----- nvinfo : EIATTR_KPARAM_INFO
	.align		4
.L_1771:
        /*0018*/ 	.byte	0x04, 0x17
        /*001a*/ 	.short	(.L_1773 - .L_1772)
.L_1772:
        /*001c*/ 	.word	0x00000000
        /*0020*/ 	.short	0x0003
        /*0022*/ 	.short	0x0c50
        /*0024*/ 	.byte	0x00, 0xf5, 0x21, 0x00


	//----- nvinfo : EIATTR_KPARAM_INFO
	.align		4
.L_1773:
        /*0028*/ 	.byte	0x04, 0x17
        /*002a*/ 	.short	(.L_1775 - .L_1774)
.L_1774:
        /*002c*/ 	.word	0x00000000
        /*0030*/ 	.short	0x0002
        /*0032*/ 	.short	0x0c49
        /*0034*/ 	.byte	0x00, 0xf0, 0x05, 0x00


	//----- nvinfo : EIATTR_KPARAM_INFO
	.align		4
.L_1775:
        /*0038*/ 	.byte	0x04, 0x17
        /*003a*/ 	.short	(.L_1777 - .L_1776)
.L_1776:
        /*003c*/ 	.word	0x00000000
        /*0040*/ 	.short	0x0001
        /*0042*/ 	.short	0x0c48
        /*0044*/ 	.byte	0x00, 0xf0, 0x05, 0x00


	//----- nvinfo : EIATTR_KPARAM_INFO
	.align		4
.L_1777:
        /*0048*/ 	.byte	0x04, 0x17
        /*004a*/ 	.short	(.L_1779 - .L_1778)
.L_1778:
        /*004c*/ 	.word	0x00000000
        /*0050*/ 	.short	0x0000
        /*0052*/ 	.short	0x0000
        /*0054*/ 	.byte	0x00, 0xf0, 0x21, 0x31


	//----- nvinfo : EIATTR_SPARSE_MMA_MASK
	.align		4
.L_1779:
        /*0058*/ 	.byte	0x03, 0x50
        /*005a*/ 	.short	0x0000


	//----- nvinfo : EIATTR_MAXREG_COUNT
	.align		4
        /*005c*/ 	.byte	0x03, 0x1b
        /*005e*/ 	.short	0x0080


	//----- nvinfo : EIATTR_MERCURY_ISA_VERSION
	.align		4
        /*0060*/ 	.byte	0x03, 0x5f
        /*0062*/ 	.short	0x0101


	//----- nvinfo : EIATTR_VRC_CTA_INIT_COUNT
	.align		4
        /*0064*/ 	.byte	0x02, 0x4a
	.zero		1
	.zero		1


	//----- nvinfo : EIATTR_EXIT_INSTR_OFFSETS
	.align		4
        /*0068*/ 	.byte	0x04, 0x1c
        /*006a*/ 	.short	(.L_1781 - .L_1780)


	//   ....[0]....
.L_1780:
        /*006c*/ 	.word	0x00000170


	//   ....[1]....
        /*0070*/ 	.word	0x00000a30


	//   ....[2]....
        /*0074*/ 	.word	0x00000d30


	//   ....[3]....
        /*0078*/ 	.word	0x00000d70


	//   ....[4]....
        /*007c*/ 	.word	0x00000dc0


	//   ....[5]....
        /*0080*/ 	.word	0x00000f70


	//----- nvinfo : EIATTR_MAX_THREADS
	.align		4
.L_1781:
        /*0084*/ 	.byte	0x04, 0x05
        /*0086*/ 	.short	(.L_1783 - .L_1782)
.L_1782:
        /*0088*/ 	.word	0x00000200
        /*008c*/ 	.word	0x00000001
        /*0090*/ 	.word	0x00000001


	//----- nvinfo : EIATTR_CRS_STACK_SIZE
	.align		4
.L_1783:
        /*0094*/ 	.byte	0x04, 0x1e
        /*0096*/ 	.short	(.L_1785 - .L_1784)
.L_1784:
        /*0098*/ 	.word	0x00000000


	//----- nvinfo : EIATTR_CBANK_PARAM_SIZE
	.align		4
.L_1785:
        /*009c*/ 	.byte	0x03, 0x19
        /*009e*/ 	.short	0x0c5c


	//----- nvinfo : EIATTR_PARAM_CBANK
	.align		4
        /*00a0*/ 	.byte	0x04, 0x0a
        /*00a2*/ 	.short	(.L_1787 - .L_1786)
	.align		4
.L_1786:
        /*00a4*/ 	.word	index@(.nv.constant0._ZN2at6native63_GLOBAL__N__862fb238_30_ForeachBinaryOpScalarTensor_cu_64fe0ca525multi_tensor_apply_kernelINS1_18TensorListMetadataILi2EEENS1_27BinaryOpScalarTensorFunctorIfLi2ELi1ELi1EEEJSt4plusIfEPffEEEvT_T0_DpT1_)
        /*00a8*/ 	.short	0x0380
        /*00aa*/ 	.short	0x0c5c


	//----- nvinfo : EIATTR_SW_WAR
	.align		4
.L_1787:
        /*00ac*/ 	.byte	0x04, 0x36
        /*00ae*/ 	.short	(.L_1789 - .L_1788)
.L_1788:
        /*00b0*/ 	.word	0x00000008
.L_1789:


//--------------------- .nv.info._ZN2at6native63_GLOBAL__N__862fb238_30_ForeachBinaryOpScalarTensor_cu_64fe0ca525multi_tensor_apply_kernelINS1_18TensorListMetadataILi2EEENS1_27BinaryOpScalarTensorFunctorIdLi2ELi1ELi1EEEJSt4plusIdEPddEEEvT_T0_DpT1_ --------------------------
	.section	.nv.info._ZN2at6native63_GLOBAL__N__862fb238_30_ForeachBinaryOpScalarTensor_cu_64fe0ca525multi_tensor_apply_kernelINS1_18TensorListMetadataILi2EEENS1_27BinaryOpScalarTensorFunctorIdLi2ELi1ELi1EEEJSt4plusIdEPddEEEvT_T0_DpT1_,"",@"SHT_CUDA_INFO"
	.sectionflags	@""
	.align	4


	//----- nvinfo : EIATTR_CUDA_API_VERSION
	.align		4
        /*0000*/ 	.byte	0x04, 0x37
        /*0002*/ 	.short	(.L_1791 - .L_1790)
.L_1790:
        /*0004*/ 	.word	0x00000082


	//----- nvinfo : EIATTR_KPARAM_INFO
	.align		4
.L_1791:
        /*0008*/ 	.byte	0x04, 0x17
        /*000a*/ 	.short	(.L_1793 - .L_1792)
.L_1792:
        /*000c*/ 	.word	0x00000000
        /*0010*/ 	.short	0x0004
        /*0012*/ 	.short	0x0c58
        /*0014*/ 	.byte	0x00, 0xf0, 0x21, 0x00


	//----- nvinfo : EIATTR_KPARAM_INFO
	.align		4
.L_1793:
        /*0018*/ 	.byte	0x04, 0x17
        /*001a*/ 	.short	(.L_1795 - .L_1794)
.L_1794:
        /*001c*/ 	.word	0x00000000
        /*0020*/ 	.short	0x0003
        /*0022*/ 	.short	0x0c50
        /*0024*/ 	.byte	0x00, 0xf5, 0x21, 0x00


	//----- nvinfo : EIATTR_KPARAM_INFO
	.align		4
.L_1795:
        /*0028*/ 	.byte	0x04, 0x17
        /*002a*/ 	.short	(.L_1797 - .L_1796)
.L_1796:
        /*002c*/ 	.word	0x00000000
        /*0030*/ 	.short	0x0002
        /*0032*/ 	.short	0x0c49
        /*0034*/ 	.byte	0x00, 0xf0, 0x05, 0x00


	//----- nvinfo : EIATTR_KPARAM_INFO
	.align		4
.L_1797:
        /*0038*/ 	.byte	0x04, 0x17
        /*003a*/ 	.short	(.L_1799 - .L_1798)
.L_1798:
        /*003c*/ 	.word	0x00000000
        /*0040*/ 	.short	0x0001
        /*0042*/ 	.short	0x0c48
        /*0044*/ 	.byte	0x00, 0xf0, 0x05, 0x00


	//----- nvinfo : EIATTR_KPARAM_INFO
	.align		4
.L_1799:
        /*0048*/ 	.byte	0x04, 0x17
        /*004a*/ 	.short	(.L_1801 - .L_1800)
.L_1800:
        /*004c*/ 	.word	0x00000000
        /*0050*/ 	.short	0x0000
        /*0052*/ 	.short	0x0000
        /*0054*/ 	.byte	0x00, 0xf0, 0x21, 0x31


	//----- nvinfo : EIATTR_SPARSE_MMA_MASK
	.align		4
.L_1801:
        /*0058*/ 	.byte	0x03, 0x50
        /*005a*/ 	.short	0x0000


	//----- nvinfo : EIATTR_MAXREG_COUNT
	.align		4
        /*005c*/ 	.byte	0x03, 0x1b
        /*005e*/ 	.short	0x0080


	//----- nvinfo : EIATTR_MERCURY_ISA_VERSION
	.align		4
        /*0060*/ 	.byte	0x03, 0x5f
        /*0062*/ 	.short	0x0101


	//----- nvinfo : EIATTR_VRC_CTA_INIT_COUNT
	.align		4
        /*0064*/ 	.byte	0x02, 0x4a
	.zero		1
	.zero		1


	//----- nvinfo : EIATTR_EXIT_INSTR_OFFSETS
	.align		4
        /*0068*/ 	.byte	0x04, 0x1c
        /*006a*/ 	.short	(.L_1803 - .L_1802)


	//   ....[0]....
.L_1802:
        /*006c*/ 	.word	0x00000170


	//   ....[1]....
        /*0070*/ 	.word	0x00000b80


	//   ....[2]....
        /*0074*/ 	.word	0x00000f50


	//   ....[3]....
        /*0078*/ 	.word	0x00000f90


	//   ....[4]....
        /*007c*/ 	.word	0x00000fe0


	//   ....[5]....
        /*0080*/ 	.word	0x00001250


	//----- nvinfo : EIATTR_MAX_THREADS
	.align		4
.L_1803:
        /*0084*/ 	.byte	0x04, 0x05
        /*0086*/ 	.short	(.L_1805 - .L_1804)
.L_1804:
        /*0088*/ 	.word	0x00000200
        /*008c*/ 	.word	0x00000001
        /*0090*/ 	.word	0x00000001


	//----- nvinfo : EIATTR_CRS_STACK_SIZE
	.align		4
.L_1805:
        /*0094*/ 	.byte	0x04, 0x1e
        /*0096*/ 	.short	(.L_1807 - .L_1806)
.L_1806:
        /*0098*/ 	.word	0x00000000


	//----- nvinfo : EIATTR_CBANK_PARAM_SIZE
	.align		4
.L_1807:
        /*009c*/ 	.byte	0x03, 0x19
        /*009e*/ 	.short	0x0c60


	//----- nvinfo : EIATTR_PARAM_CBANK
	.align		4
        /*00a0*/ 	.byte	0x04, 0x0a
        /*00a2*/ 	.short	(.L_1809 - .L_1808)
	.align		4
.L_1808:
        /*00a4*/ 	.word	index@(.nv.constant0._ZN2at6native63_GLOBAL__N__862fb238_30_ForeachBinaryOpScalarTensor_cu_64fe0ca525multi_tensor_apply_kernelINS1_18TensorListMetadataILi2EEENS1_27BinaryOpScalarTensorFunctorIdLi2ELi1ELi1EEEJSt4plusIdEPddEEEvT_T0_DpT1_)
        /*00a8*/ 	.short	0x0380
        /*00aa*/ 	.short	0x0c60


	//----- nvinfo : EIATTR_SW_WAR
	.align		4
.L_1809:
        /*00ac*/ 	.byte	0x04, 0x36
        /*00ae*/ 	.short	(.L_1811 - .L_1810)
.L_1810:
        /*00b0*/ 	.word	0x00000008
.L_1811:


//--------------------- .nv.info._ZN2at6native63_GLOBAL__N__862fb238_30_ForeachBinaryOpScalarTensor_cu_64fe0ca525multi_tensor_apply_kernelINS1_18TensorListMetadataILi2EEENS1_27BinaryOpScalarTensorFunctorIsLi2ELi1ELi1EEEJSt4plusIsEPssEEEvT_T0_DpT1_ --------------------------
	.section	.nv.info._ZN2at6native63_GLOBAL__N__862fb238_30_ForeachBinaryOpScalarTensor_cu_64fe0ca525multi_tensor_apply_kernelINS1_18TensorListMetadataILi2EEENS1_27BinaryOpScalarTensorFunctorIsLi2ELi1ELi1EEEJSt4plusIsEPssEEEvT_T0_DpT1_,"",@"SHT_CUDA_INFO"
	.sectionflags	@""
	.align	4


	//----- nvinfo : EIATTR_CUDA_API_VERSION
	.align		4
        /*0000*/ 	.byte	0x04, 0x37
        /*0002*/ 	.short	(.L_1813 - .L_1812)
.L_1812:
        /*0004*/ 	.word	0x00000082


	//----- nvinfo : EIATTR_KPARAM_INFO
	.align		4
.L_1813:
        /*0008*/ 	.byte	0x04, 0x17
        /*000a*/ 	.short	(.L_1815 - .L_1814)
.L_1814:
        /*000c*/ 	.word	0x00000000
        /*0010*/ 	.short	0x0004
        /*0012*/ 	.short	0x0c58
        /*0014*/ 	.byte	0x00, 0xf0, 0x09, 0x00


	//----- nvinfo : EIATTR_KPARAM_INFO
	.align		4
.L_1815:
        /*0018*/ 	.byte	0x04, 0x17
        /*001a*/ 	.short	(.L_1817 - .L_1816)
.L_1816:
        /*001c*/ 	.word	0x00000000
        /*0020*/ 	.short	0x0003
        /*0022*/ 	.short	0x0c50
        /*0024*/ 	.byte	0x00, 0xf5, 0x21, 0x00


	//----- nvinfo : EIATTR_KPARAM_INFO
	.align		4
.L_1817:
        /*0028*/ 	.byte	0x04, 0x17
        /*002a*/ 	.short	(.L_1819 - .L_1818)
.L_1818:
        /*002c*/ 	.word	0x00000000
        /*0030*/ 	.short	0x0002
        /*0032*/ 	.short	0x0c49
        /*0034*/ 	.byte	0x00, 0xf0, 0x05, 0x00


	//----- nvinfo : EIATTR_KPARAM_INFO
	.align		4
.L_1819:
        /*0038*/ 	.byte	0x04, 0x17
        /*003a*/ 	.short	(.L_1821 - .L_1820)
.L_1820:
        /*003c*/ 	.word	0x00000000
        /*0040*/ 	.short	0x0001
        /*0042*/ 	.short	0x0c48
        /*0044*/ 	.byte	0x00, 0xf0, 0x05, 0x00


	//----- nvinfo : EIATTR_KPARAM_INFO
	.align		4
.L_1821:
        /*0048*/ 	.byte	0x04, 0x17
        /*004a*/ 	.short	(.L_1823 - .L_1822)
.L_1822:
        /*004c*/ 	.word	0x00000000
        /*0050*/ 	.short	0x0000
        /*0052*/ 	.short	0x0000
        /*0054*/ 	.byte	0x00, 0xf0, 0x21, 0x31


	//----- nvinfo : EIATTR_SPARSE_MMA_MASK
	.align		4
.L_1823:
        /*0058*/ 	.byte	0x03, 0x50
        /*005a*/ 	.short	0x0000


	//----- nvinfo : EIATTR_MAXREG_COUNT
	.align		4
        /*005c*/ 	.byte	0x03, 0x1b
        /*005e*/ 	.short	0x0080


	//----- nvinfo : EIATTR_MERCURY_ISA_VERSION
	.align		4
        /*0060*/ 	.byte	0x03, 0x5f
        /*0062*/ 	.short	0x0101


	//----- nvinfo : EIATTR_VRC_CTA_INIT_COUNT
	.align		4
        /*0064*/ 	.byte	0x02, 0x4a
	.zero		1
	.zero		1


	//----- nvinfo : EIATTR_EXIT_INSTR_OFFSETS
	.align		4
        /*0068*/ 	.byte	0x04, 0x1c
        /*006a*/ 	.short	(.L_1825 - .L_1824)


	//   ....[0]....
.L_1824:
        /*006c*/ 	.word	0x00000170


	//   ....[1]....
        /*0070*/ 	.word	0x00000a70


	//   ....[2]....
        /*0074*/ 	.word	0x00000db0


	//   ....[3]....
        /*0078*/ 	.word	0x00000df0


	//   ....[4]....
        /*007c*/ 	.word	0x00000e40


	//   ....[5]....
        /*0080*/ 	.word	0x00001050


	//----- nvinfo : EIATTR_MAX_THREADS
	.align		4
.L_1825:
        /*0084*/ 	.byte	0x04, 0x05
        /*0086*/ 	.short	(.L_1827 - .L_1826)
.L_1826:
        /*0088*/ 	.word	0x00000200
        /*008c*/ 	.word	0x00000001
        /*0090*/ 	.word	0x00000001


	//----- nvinfo : EIATTR_CRS_STACK_SIZE
	.align		4
.L_1827:
        /*0094*/ 	.byte	0x04, 0x1e
        /*0096*/ 	.short	(.L_1829 - .L_1828)
.L_1828:
        /*0098*/ 	.word	0x00000000


	//----- nvinfo : EIATTR_CBANK_PARAM_SIZE
	.align		4
.L_1829:
        /*009c*/ 	.byte	0x03, 0x19
        /*009e*/ 	.short	0x0c5a


	//----- nvinfo : EIATTR_PARAM_CBANK
	.align		4
        /*00a0*/ 	.byte	0x04, 0x0a
        /*00a2*/ 	.short	(.L_1831 - .L_1830)
	.align		4
.L_1830:
        /*00a4*/ 	.word	index@(.nv.constant0._ZN2at6native63_GLOBAL__N__862fb238_30_ForeachBinaryOpScalarTensor_cu_64fe0ca525multi_tensor_apply_kernelINS1_18TensorListMetadataILi2EEENS1_27BinaryOpScalarTensorFunctorIsLi2ELi1ELi1EEEJSt4plusIsEPssEEEvT_T0_DpT1_)
        /*00a8*/ 	.short	0x0380
        /*00aa*/ 	.short	0x0c5a


	//----- nvinfo : EIATTR_SW_WAR
	.align		4
.L_1831:
        /*00ac*/ 	.byte	0x04, 0x36
        /*00ae*/ 	.short	(.L_1833 - .L_1832)
.L_1832:
        /*00b0*/ 	.word	0x00000008
.L_1833:


//--------------------- .nv.info._ZN2at6native63_GLOBAL__N__862fb238_30_ForeachBinaryOpScalarTensor_cu_64fe0ca525multi_tensor_apply_kernelINS1_18TensorListMetadataILi2EEENS1_27BinaryOpScalarTensorFunctorIlLi2ELi1ELi1EEEJSt4plusIlEPllEEEvT_T0_DpT1_ --------------------------
	.section	.nv.info._ZN2at6native63_GLOBAL__N__862fb238_30_ForeachBinaryOpScalarTensor_cu_64fe0ca525multi_tensor_apply_kernelINS1_18TensorListMetadataILi2EEENS1_27BinaryOpScalarTensorFunctorIlLi2ELi1ELi1EEEJSt4plusIlEPllEEEvT_T0_DpT1_,"",@"SHT_CUDA_INFO"
	.sectionflags	@""
	.align	4


	//----- nvinfo : EIATTR_CUDA_API_VERSION
	.align		4
        /*0000*/ 	.byte	0x04, 0x37
        /*0002*/ 	.short	(.L_1835 - .L_1834)
.L_1834:
        /*0004*/ 	.word	0x00000082


	//----- nvinfo : EIATTR_KPARAM_INFO
	.align		4
.L_1835:
        /*0008*/ 	.byte	0x04, 0x17
        /*000a*/ 	.short	(.L_1837 - .L_1836)
.L_1836:
        /*000c*/ 	.word	0x00000000
        /*0010*/ 	.short	0x0004
        /*0012*/ 	.short	0x0c58
        /*0014*/ 	.byte	0x00, 0xf0, 0x21, 0x00


	//----- nvinfo : EIATTR_KPARAM_INFO
	.align		4
.L_1837:
        /*0018*/ 	.byte	0x04, 0x17
        /*001a*/ 	.short	(.L_1839 - .L_1838)
.L_1838:
        /*001c*/ 	.word	0x00000000
        /*0020*/ 	.short	0x0003
        /*0022*/ 	.short	0x0c50
        /*0024*/ 	.byte	0x00, 0xf5, 0x21, 0x00


	//----- nvinfo : EIATTR_KPARAM_INFO
	.align		4
.L_1839:
        /*0028*/ 	.byte	0x04, 0x17
        /*002a*/ 	.short	(.L_1841 - .L_1840)
.L_1840:
        /*002c*/ 	.word	0x00000000
        /*0030*/ 	.short	0x0002
        /*0032*/ 	.short	0x0c49
        /*0034*/ 	.byte	0x00, 0xf0, 0x05, 0x00


	//----- nvinfo : EIATTR_KPARAM_INFO
	.align		4
.L_1841:
        /*0038*/ 	.byte	0x04, 0x17
        /*003a*/ 	.short	(.L_1843 - .L_1842)
.L_1842:
        /*003c*/ 	.word	0x00000000
        /*0040*/ 	.short	0x0001
        /*0042*/ 	.short	0x0c48
        /*0044*/ 	.byte	0x00, 0xf0, 0x05, 0x00


	//----- nvinfo : EIATTR_KPARAM_INFO
	.align		4
.L_1843:
        /*0048*/ 	.byte	0x04, 0x17
        /*004a*/ 	.short	(.L_1845 - .L_1844)
.L_1844:
        /*004c*/ 	.word	0x00000000
        /*0050*/ 	.short	0x0000
        /*0052*/ 	.short	0x0000
        /*0054*/ 	.byte	0x00, 0xf0, 0x21, 0x31


	//----- nvinfo : EIATTR_SPARSE_MMA_MASK
	.align		4
.L_1845:
        /*0058*/ 	.byte	0x03, 0x50
        /*005a*/ 	.short	0x0000


	//----- nvinfo : EIATTR_MAXREG_COUNT
	.align		4
        /*005c*/ 	.byte	0x03, 0x1b
        /*005e*/ 	.short	0x0080


	//----- nvinfo : EIATTR_MERCURY_ISA_VERSION
	.align		4
        /*0060*/ 	.byte	0x03, 0x5f
        /*0062*/ 	.short	0x0101


	//----- nvinfo : EIATTR_VRC_CTA_INIT_COUNT
	.align		4
        /*0064*/ 	.byte	0x02, 0x4a
	.zero		1
	.zero		1


	//----- nvinfo : EIATTR_EXIT_INSTR_OFFSETS
	.align		4
        /*0068*/ 	.byte	0x04, 0x1c
        /*006a*/ 	.short	(.L_1847 - .L_1846)


	//   ....[0]....
.L_1846:
        /*006c*/ 	.word	0x00000170


	//   ....[1]....
        /*0070*/ 	.word	0x00000af0


	//   ....[2]....
        /*0074*/ 	.word	0x00000e90


	//   ....[3]....
        /*0078*/ 	.word	0x00000ef0


	//   ....[4]....
        /*007c*/ 	.word	0x00000f40


	//   ....[5]....
        /*0080*/ 	.word	0x00001180


	//----- nvinfo : EIATTR_MAX_THREADS
	.align		4
.L_1847:
        /*0084*/ 	.byte	0x04, 0x05
        /*0086*/ 	.short	(.L_1849 - .L_1848)
.L_1848:
        /*0088*/ 	.word	0x00000200
        /*008c*/ 	.word	0x00000001
        /*0090*/ 	.word	0x00000001


	//----- nvinfo : EIATTR_CRS_STACK_SIZE
	.align		4
.L_1849:
        /*0094*/ 	.byte	0x04, 0x1e
        /*0096*/ 	.short	(.L_1851 - .L_1850)
.L_1850:
        /*0098*/ 	.word	0x00000000


	//----- nvinfo : EIATTR_CBANK_PARAM_SIZE
	.align		4
.L_1851:
        /*009c*/ 	.byte	0x03, 0x19
        /*009e*/ 	.short	0x0c60


	//----- nvinfo : EIATTR_PARAM_CBANK
	.align		4
        /*00a0*/ 	.byte	0x04, 0x0a
        /*00a2*/ 	.short	(.L_1853 - .L_1852)
	.align		4
.L_1852:
        /*00a4*/ 	.word	index@(.nv.constant0._ZN2at6native63_GLOBAL__N__862fb238_30_ForeachBinaryOpScalarTensor_cu_64fe0ca525multi_tensor_apply_kernelINS1_18TensorListMetadataILi2EEENS1_27BinaryOpScalarTensorFunctorIlLi2ELi1ELi1EEEJSt4plusIlEPllEEEvT_T0_DpT1_)
        /*00a8*/ 	.short	0x0380
        /*00aa*/ 	.short	0x0c60


	//----- nvinfo : EIATTR_SW_WAR
	.align		4
.L_1853:
        /*00ac*/ 	.byte	0x04, 0x36
        /*00ae*/ 	.short	(.L_1855 - .L_1854)
.L_1854:
        /*00b0*/ 	.word	0x00000008
.L_1855:


//--------------------- .nv.info._ZN2at6native63_GLOBAL__N__862fb238_30_ForeachBinaryOpScalarTensor_cu_64fe0ca525multi_tensor_apply_kernelINS1_18TensorListMetadataILi2EEENS1_27BinaryOpScalarTensorFunctorIiLi2ELi1ELi1EEEJSt4plusIiEPiiEEEvT_T0_DpT1_ --------------------------
	.section	.nv.info._ZN2at6native63_GLOBAL__N__862fb238_30_ForeachBinaryOpScalarTensor_cu_64fe0ca525multi_tensor_apply_kernelINS1_18TensorListMetadataILi2EEENS1_27BinaryOpScalarTensorFunctorIiLi2ELi1ELi1EEEJSt4plusIiEPiiEEEvT_T0_DpT1_,"",@"SHT_CUDA_INFO"
	.sectionflags	@""
	.align	4


	//----- nvinfo : EIATTR_CUDA_API_VERSION
	.align		4
        /*0000*/ 	.byte	0x04, 0x37
        /*0002*/ 	.short	(.L_1857 - .L_1856)
.L_1856:
        /*0004*/ 	.word	0x00000082


	//----- nvinfo : EIATTR_KPARAM_INFO
	.align		4
.L_1857:
        /*0008*/ 	.byte	0x04, 0x17
        /*000a*/ 	.short	(.L_1859 - .L_1858)
.L_1858:
        /*000c*/ 	.word	0x00000000
        /*0010*/ 	.short	0x0004
        /*0012*/ 	.short	0x0c58
        /*0014*/ 	.byte	0x00, 0xf0, 0x11, 0x00


	//----- nvinfo : EIATTR_KPARAM_INFO
	.align		4
.L_1859:
        /*0018*/ 	.byte	0x04, 0x17
        /*001a*/ 	.short	(.L_1861 - .L_1860)
.L_1860:
        /*001c*/ 	.word	0x00000000
        /*0020*/ 	.short	0x0003
        /*0022*/ 	.short	0x0c50
        /*0024*/ 	.byte	0x00, 0xf5, 0x21, 0x00


	//----- nvinfo : EIATTR_KPARAM_INFO
	.align		4
.L_1861:
        /*0028*/ 	.byte	0x04, 0x17
        /*002a*/ 	.short	(.L_1863 - .L_1862)
.L_1862:
        /*002c*/ 	.word	0x00000000
        /*0030*/ 	.short	0x0002
        /*0032*/ 	.short	0x0c49
        /*0034*/ 	.byte	0x00, 0xf0, 0x05, 0x00


	//----- nvinfo : EIATTR_KPARAM_INFO
	.align		4
.L_1863:
        /*0038*/ 	.byte	0x04, 0x17
        /*003a*/ 	.short	(.L_1865 - .L_1864)
.L_1864:
        /*003c*/ 	.word	0x00000000
        /*0040*/ 	.short	0x0001
        /*0042*/ 	.short	0x0c48
        /*0044*/ 	.byte	0x00, 0xf0, 0x05, 0x00


	//----- nvinfo : EIATTR_KPARAM_INFO
	.align		4
.L_1865:
        /*0048*/ 	.byte	0x04, 0x17
        /*004a*/ 	.short	(.L_1867 - .L_1866)
.L_1866:
        /*004c*/ 	.word	0x00000000
        /*0050*/ 	.short	0x0000
        /*0052*/ 	.short	0x0000
        /*0054*/ 	.byte	0x00, 0xf0, 0x21, 0x31


	//----- nvinfo : EIATTR_SPARSE_MMA_MASK
	.align		4
.L_1867:
        /*0058*/ 	.byte	0x03, 0x50
        /*005a*/ 	.short	0x0000


	//----- nvinfo : EIATTR_MAXREG_COUNT
	.align		4
        /*005c*/ 	.byte	0x03, 0x1b
        /*005e*/ 	.short	0x0080


	//----- nvinfo : EIATTR_MERCURY_ISA_VERSION
	.align		4
        /*0060*/ 	.byte	0x03, 0x5f
        /*0062*/ 	.short	0x0101


	//----- nvinfo : EIATTR_VRC_CTA_INIT_COUNT
	.align		4
        /*0064*/ 	.byte	0x02, 0x4a
	.zero		1
	.zero		1


	//----- nvinfo : EIATTR_EXIT_INSTR_OFFSETS
	.align		4
        /*0068*/ 	.byte	0x04, 0x1c
        /*006a*/ 	.short	(.L_1869 - .L_1868)


	//   ....[0]....
.L_1868:
        /*006c*/ 	.word	0x00000170


	//   ....[1]....
        /*0070*/ 	.word	0x00000a30


	//   ....[2]....
        /*0074*/ 	.word	0x00000d30


	//   ....[3]....
        /*0078*/ 	.word	0x00000d70


	//   ....[4]....
        /*007c*/ 	.word	0x00000dc0


	//   ....[5]....
        /*0080*/ 	.word	0x00000f70


	//----- nvinfo : EIATTR_MAX_THREADS
	.align		4
.L_1869:
        /*0084*/ 	.byte	0x04, 0x05
        /*0086*/ 	.short	(.L_1871 - .L_1870)
.L_1870:
        /*0088*/ 	.word	0x00000200
        /*008c*/ 	.word	0x00000001
        /*0090*/ 	.word	0x00000001


	//----- nvinfo : EIATTR_CRS_STACK_SIZE
	.align		4
.L_1871:
        /*0094*/ 	.byte	0x04, 0x1e
        /*0096*/ 	.short	(.L_1873 - .L_1872)
.L_1872:
        /*0098*/ 	.word	0x00000000


	//----- nvinfo : EIATTR_CBANK_PARAM_SIZE
	.align		4
.L_1873:
        /*009c*/ 	.byte	0x03, 0x19
        /*009e*/ 	.short	0x0c5c


	//----- nvinfo : EIATTR_PARAM_CBANK
	.align		4
        /*00a0*/ 	.byte	0x04, 0x0a
        /*00a2*/ 	.short	(.L_1875 - .L_1874)
	.align		4
.L_1874:
        /*00a4*/ 	.word	index@(.nv.constant0._ZN2at6native63_GLOBAL__N__862fb238_30_ForeachBinaryOpScalarTensor_cu_64fe0ca525multi_tensor_apply_kernelINS1_18TensorListMetadataILi2EEENS1_27BinaryOpScalarTensorFunctorIiLi2ELi1ELi1EEEJSt4plusIiEPiiEEEvT_T0_DpT1_)
        /*00a8*/ 	.short	0x0380
        /*00aa*/ 	.short	0x0c5c


	//----- nvinfo : EIATTR_SW_WAR
	.align		4
.L_1875:
        /*00ac*/ 	.byte	0x04, 0x36
        /*00ae*/ 	.short	(.L_1877 - .L_1876)
.L_1876:
        /*00b0*/ 	.word	0x00000008
.L_1877:


//--------------------- .nv.info._ZN2at6native63_GLOBAL__N__862fb238_30_ForeachBinaryOpScalarTensor_cu_64fe0ca525multi_tensor_apply_kernelINS1_18TensorListMetadataILi2EEENS1_27BinaryOpScalarTensorFunctorIaLi2ELi1ELi1EEEJSt4plusIaEPaaEEEvT_T0_DpT1_ --------------------------
	.section	.nv.info._ZN2at6native63_GLOBAL__N__862fb238_30_ForeachBinaryOpScalarTensor_cu_64fe0ca525multi_tensor_apply_kernelINS1_18TensorListMetadataILi2EEENS1_27BinaryOpScalarTensorFunctorIaLi2ELi1ELi1EEEJSt4plusIaEPaaEEEvT_T0_DpT1_,"",@"SHT_CUDA_INFO"
	.sectionflags	@""
	.align	4


	//----- nvinfo : EIATTR_CUDA_API_VERSION
	.align		4
        /*0000*/ 	.byte	0x04, 0x37
        /*0002*/ 	.short	(.L_1879 - .L_1878)
.L_1878:
        /*0004*/ 	.word	0x00000082


	//----- nvinfo : EIATTR_KPARAM_INFO
	.align		4
.L_1879:
        /*0008*/ 	.byte	0x04, 0x17
        /*000a*/ 	.short	(.L_1881 - .L_1880)
.L_1880:
        /*000c*/ 	.word	0x00000000
        /*0010*/ 	.short	0x0004
        /*0012*/ 	.short	0x0c58
        /*0014*/ 	.byte	0x00, 0xf0, 0x05, 0x00


	//----- nvinfo : EIATTR_KPARAM_INFO
	.align		4
.L_1881:
        /*0018*/ 	.byte	0x04, 0x17
        /*001a*/ 	.short	(.L_1883 - .L_1882)
.L_1882:
        /*001c*/ 	.word	0x00000000
        /*0020*/ 	.short	0x0003
        /*0022*/ 	.short	0x0c50
        /*0024*/ 	.byte	0x00, 0xf5, 0x21, 0x00


	//----- nvinfo : EIATTR_KPARAM_INFO
	.align		4
.L_1883:
        /*0028*/ 	.byte	0x04, 0x17
        /*002a*/ 	.short	(.L_1885 - .L_1884)
.L_1884:
        /*002c*/ 	.word	0x00000000
        /*0030*/ 	.short	0x0002
        /*0032*/ 	.short	0x0c49
        /*0034*/ 	.byte	0x00, 0xf0, 0x05, 0x00


	//----- nvinfo : EIATTR_KPARAM_INFO
	.align		4
.L_1885:
        /*0038*/ 	.byte	0x04, 0x17
        /*003a*/ 	.short	(.L_1887 - .L_1886)
.L_1886:
        /*003c*/ 	.word	0x00000000
        /*0040*/ 	.short	0x0001
        /*0042*/ 	.short	0x0c48
        /*0044*/ 	.byte	0x00, 0xf0, 0x05, 0x00


	//----- nvinfo : EIATTR_KPARAM_INFO
	.align		4
.L_1887:
        /*0048*/ 	.byte	0x04, 0x17
        /*004a*/ 	.short	(.L_1889 - .L_1888)
.L_1888:
        /*004c*/ 	.word	0x00000000
        /*0050*/ 	.short	0x0000
        /*0052*/ 	.short	0x0000
        /*0054*/ 	.byte	0x00, 0xf0, 0x21, 0x31


	//----- nvinfo : EIATTR_SPARSE_MMA_MASK
	.align		4
.L_1889:
        /*0058*/ 	.byte	0x03, 0x50
        /*005a*/ 	.short	0x0000


	//----- nvinfo : EIATTR_MAXREG_COUNT
	.align		4
        /*005c*/ 	.byte	0x03, 0x1b
        /*005e*/ 	.short	0x0080


	//----- nvinfo : EIATTR_MERCURY_ISA_VERSION
	.align		4
        /*0060*/ 	.byte	0x03, 0x5f
        /*0062*/ 	.short	0x0101


	//----- nvinfo : EIATTR_VRC_CTA_INIT_COUNT
	.align		4
        /*0064*/ 	.byte	0x02, 0x4a
	.zero		1
	.zero		1


	//----- nvinfo : EIATTR_EXIT_INSTR_OFFSETS
	.align		4
        /*0068*/ 	.byte	0x04, 0x1c
        /*006a*/ 	.short	(.L_1891 - .L_1890)


	//   ....[0]....
.L_1890:
        /*006c*/ 	.word	0x00000170


	//   ....[1]....
        /*0070*/ 	.word	0x00000cc0


	//   ....[2]....
        /*0074*/ 	.word	0x00000fe0


	//   ....[3]....
        /*0078*/ 	.word	0x00001020


	//   ....[4]....
        /*007c*/ 	.word	0x00001070


	//   ....[5]....
        /*0080*/ 	.word	0x000012e0


	//----- nvinfo : EIATTR_MAX_THREADS
	.align		4
.L_1891:
        /*0084*/ 	.byte	0x04, 0x05
        /*0086*/ 	.short	(.L_1893 - .L_1892)
.L_1892:
        /*0088*/ 	.word	0x00000200
        /*008c*/ 	.word	0x00000001
        /*0090*/ 	.word	0x00000001


	//----- nvinfo : EIATTR_CRS_STACK_SIZE
	.align		4
.L_1893:
        /*0094*/ 	.byte	0x04, 0x1e
        /*0096*/ 	.short	(.L_1895 - .L_1894)
.L_1894:
        /*0098*/ 	.word	0x00000000


	//----- nvinfo : EIATTR_CBANK_PARAM_SIZE
	.align		4
.L_1895:
        /*009c*/ 	.byte	0x03, 0x19
        /*009e*/ 	.short	0x0c59


	//----- nvinfo : EIATTR_PARAM_CBANK
	.align		4
        /*00a0*/ 	.byte	0x04, 0x0a
        /*00a2*/ 	.short	(.L_1897 - .L_1896)
	.align		4
.L_1896:
        /*00a4*/ 	.word	index@(.nv.constant0._ZN2at6native63_GLOBAL__N__862fb238_30_ForeachBinaryOpScalarTensor_cu_64fe0ca525multi_tensor_apply_kernelINS1_18TensorListMetadataILi2EEENS1_27BinaryOpScalarTensorFunctorIaLi2ELi1ELi1EEEJSt4plusIaEPaaEEEvT_T0_DpT1_)
        /*00a8*/ 	.short	0x0380
        /*00aa*/ 	.short	0x0c59


	//----- nvinfo : EIATTR_SW_WAR
	.align		4
.L_1897:
        /*00ac*/ 	.byte	0x04, 0x36
        /*00ae*/ 	.short	(.L_1899 - .L_1898)
.L_1898:
        /*00b0*/ 	.word	0x00000008
.L_1899:


//--------------------- .nv.info._ZN2at6native63_GLOBAL__N__862fb238_30_ForeachBinaryOpScalarTensor_cu_64fe0ca525multi_tensor_apply_kernelINS1_18TensorListMetadataILi2EEENS1_27BinaryOpScalarTensorFunctorIhLi2ELi1ELi1EEEJSt4plusIhEPhhEEEvT_T0_DpT1_ --------------------------
	.section	.nv.info._ZN2at6native63_GLOBAL__N__862fb238_30_ForeachBinaryOpScalarTensor_cu_64fe0ca525multi_tensor_apply_kernelINS1_18TensorListMetadataILi2EEENS1_27BinaryOpScalarTensorFunctorIhLi2ELi1ELi1EEEJSt4plusIhEPhhEEEvT_T0_DpT1_,"",@"SHT_CUDA_INFO"
	.sectionflags	@""
	.align	4


	//----- nvinfo : EIATTR_CUDA_API_VERSION
	.align		4
        /*0000*/ 	.byte	0x04, 0x37
        /*0002*/ 	.short	(.L_1901 - .L_1900)
.L_1900:
        /*0004*/ 	.word	0x00000082


	//----- nvinfo : EIATTR_KPARAM_INFO
	.align		4
.L_1901:
        /*0008*/ 	.byte	0x04, 0x17
        /*000a*/ 	.short	(.L_1903 - .L_1902)
.L_1902:
        /*000c*/ 	.word	0x00000000
        /*0010*/ 	.short	0x0004
        /*0012*/ 	.short	0x0c58
        /*0014*/ 	.byte	0x00, 0xf0, 0x05, 0x00


	//----- nvinfo : EIATTR_KPARAM_INFO
	.align		4
.L_1903:
        /*0018*/ 	.byte	0x04, 0x17
        /*001a*/ 	.short	(.L_1905 - .L_1904)
.L_1904:
        /*001c*/ 	.word	0x00000000
        /*0020*/ 	.short	0x0003
        /*0022*/ 	.short	0x0c50
        /*0024*/ 	.byte	0x00, 0xf5, 0x21, 0x00


	//----- nvinfo : EIATTR_KPARAM_INFO
	.align		4
.L_1905:
        /*0028*/ 	.byte	0x04, 0x17
        /*002a*/ 	.short	(.L_1907 - .L_1906)
.L_1906:
        /*002c*/ 	.word	0x00000000
        /*0030*/ 	.short	0x0002
        /*0032*/ 	.short	0x0c49
        /*0034*/ 	.byte	0x00, 0xf0, 0x05, 0x00


	//----- nvinfo : EIATTR_KPARAM_INFO
	.align		4
.L_1907:
        /*0038*/ 	.byte	0x04, 0x17
        /*003a*/ 	.short	(.L_1909 - .L_1908)
.L_1908:
        /*003c*/ 	.word	0x00000000
        /*0040*/ 	.short	0x0001
        /*0042*/ 	.short	0x0c48
        /*0044*/ 	.byte	0x00, 0xf0, 0x05, 0x00


	//----- nvinfo : EIATTR_KPARAM_INFO
	.align		4
.L_1909:
        /*0048*/ 	.byte	0x04, 0x17
        /*004a*/ 	.short	(.L_1911 - .L_1910)
.L_1910:
        /*004c*/ 	.word	0x00000000
        /*0050*/ 	.short	0x0000
        /*0052*/ 	.short	0x0000
        /*0054*/ 	.byte	0x00, 0xf0, 0x21, 0x31


	//----- nvinfo : EIATTR_SPARSE_MMA_MASK
	.align		4
.L_1911:
        /*0058*/ 	.byte	0x03, 0x50
        /*005a*/ 	.short	0x0000


	//----- nvinfo : EIATTR_MAXREG_COUNT
	.align		4
        /*005c*/ 	.byte	0x03, 0x1b
        /*005e*/ 	.short	0x0080


	//----- nvinfo : EIATTR_MERCURY_ISA_VERSION
	.align		4
        /*0060*/ 	.byte	0x03, 0x5f
        /*0062*/ 	.short	0x0101


	//----- nvinfo : EIATTR_VRC_CTA_INIT_COUNT
	.align		4
        /*0064*/ 	.byte	0x02, 0x4a
	.zero		1
	.zero		1


	//----- nvinfo : EIATTR_EXIT_INSTR_OFFSETS
	.align		4
        /*0068*/ 	.byte	0x04, 0x1c
        /*006a*/ 	.short	(.L_1913 - .L_1912)


	//   ....[0]....
.L_1912:
        /*006c*/ 	.word	0x00000180


	//   ....[1]....
        /*0070*/ 	.word	0x00000cb0


	//   ....[2]....
        /*0074*/ 	.word	0x00000fd0


	//   ....[3]....
        /*0078*/ 	.word	0x00001010


	//   ....[4]....
        /*007c*/ 	.word	0x00001060


	//   ....[5]....
        /*0080*/ 	.word	0x000012c0


	//----- nvinfo : EIATTR_MAX_THREADS
	.align		4
.L_1913:
        /*0084*/ 	.byte	0x04, 0x05
        /*0086*/ 	.short	(.L_1915 - .L_1914)
.L_1914:
        /*0088*/ 	.word	0x00000200
        /*008c*/ 	.word	0x00000001
        /*0090*/ 	.word	0x00000001


	//----- nvinfo : EIATTR_CRS_STACK_SIZE
	.align		4
.L_1915:
        /*0094*/ 	.byte	0x04, 0x1e
        /*0096*/ 	.short	(.L_1917 - .L_1916)
.L_1916:
        /*0098*/ 	.word	0x00000000


	//----- nvinfo : EIATTR_CBANK_PARAM_SIZE
	.align		4
.L_1917:
        /*009c*/ 	.byte	0x03, 0x19
        /*009e*/ 	.short	0x0c59


	//----- nvinfo : EIATTR_PARAM_CBANK
	.align		4
        /*00a0*/ 	.byte	0x04, 0x0a
        /*00a2*/ 	.short	(.L_1919 - .L_1918)
	.align		4
.L_1918:
        /*00a4*/ 	.word	index@(.nv.constant0._ZN2at6native63_GLOBAL__N__862fb238_30_ForeachBinaryOpScalarTensor_cu_64fe0ca525multi_tensor_apply_kernelINS1_18TensorListMetadataILi2EEENS1_27BinaryOpScalarTensorFunctorIhLi2ELi1ELi1EEEJSt4plusIhEPhhEEEvT_T0_DpT1_)
        /*00a8*/ 	.short	0x0380
        /*00aa*/ 	.short	0x0c59


	//----- nvinfo : EIATTR_SW_WAR
	.align		4
.L_1919:
        /*00ac*/ 	.byte	0x04, 0x36
        /*00ae*/ 	.short	(.L_1921 - .L_1920)
.L_1920:
        /*00b0*/ 	.word	0x00000008
.L_1921:


//--------------------- .nv.info._ZN2at6native63_GLOBAL__N__862fb238_30_ForeachBinaryOpScalarTensor_cu_64fe0ca525multi_tensor_apply_kernelINS1_18TensorListMetadataILi1EEENS1_27BinaryOpScalarTensorFunctorIN3c108BFloat16ELi1ELi1ELi0EEEJSt4plusIfEPS7_fEEEvT_T0_DpT1_ --------------------------
	.section	.nv.info._ZN2at6native63_GLOBAL__N__862fb238_30_ForeachBinaryOpScalarTensor_cu_64fe0ca525multi_tensor_apply_kernelINS1_18TensorListMetadataILi1EEENS1_27BinaryOpScalarTensorFunctorIN3c108BFloat16ELi1ELi1ELi0EEEJSt4plusIfEPS7_fEEEvT_T0_DpT1_,"",@"SHT_CUDA_INFO"
	.sectionflags	@""
	.align	4


	//----- nvinfo : EIATTR_CUDA_API_VERSION
	.align		4
        /*0000*/ 	.byte	0x04, 0x37
        /*0002*/ 	.short	(.L_1923 - .L_1922)
.L_1922:
        /*0004*/ 	.word	0x00000082


	//----- nvinfo : EIATTR_KPARAM_INFO
	.align		4
.L_1923:
        /*0008*/ 	.byte	0x04, 0x17
        /*000a*/ 	.short	(.L_1925 - .L_1924)
.L_1924:
        /*000c*/ 	.word	0x00000000
        /*0010*/ 	.short	0x0004
        /*0012*/ 	.short	0x0d38
        /*0014*/ 	.byte	0x00, 0xf0, 0x11, 0x00


	//----- nvinfo : EIATTR_KPARAM_INFO
	.align		4
.L_1925:
        /*0018*/ 	.byte	0x04, 0x17
        /*001a*/ 	.short	(.L_1927 - .L_1926)
.L_1926:
        /*001c*/ 	.word	0x00000000
        /*0020*/ 	.short	0x0003
        /*0022*/ 	.short	0x0d30
        /*0024*/ 	.byte	0x00, 0xf5, 0x21, 0x00


	//----- nvinfo : EIATTR_KPARAM_INFO
	.align		4
.L_1927:
        /*0028*/ 	.byte	0x04, 0x17
        /*002a*/ 	.short	(.L_1929 - .L_1928)
.L_1928:
        /*002c*/ 	.word	0x00000000
        /*0030*/ 	.short	0x0002
        /*0032*/ 	.short	0x0d29
        /*0034*/ 	.byte	0x00, 0xf0, 0x05, 0x00


	//----- nvinfo : EIATTR_KPARAM_INFO
	.align		4
.L_1929:
        /*0038*/ 	.byte	0x04, 0x17
        /*003a*/ 	.short	(.L_1931 - .L_1930)
.L_1930:
        /*003c*/ 	.word	0x00000000
        /*0040*/ 	.short	0x0001
        /*0042*/ 	.short	0x0d28
        /*0044*/ 	.byte	0x00, 0xf0, 0x05, 0x00


	//----- nvinfo : EIATTR_KPARAM_INFO
	.align		4
.L_1931:
        /*0048*/ 	.byte	0x04, 0x17
        /*004a*/ 	.short	(.L_1933 - .L_1932)
.L_1932:
        /*004c*/ 	.word	0x00000000
        /*0050*/ 	.short	0x0000
        /*0052*/ 	.short	0x0000
        /*0054*/ 	.byte	0x00, 0xf0, 0xa1, 0x34


	//----- nvinfo : EIATTR_SPARSE_MMA_MASK
	.align		4
.L_1933:
        /*0058*/ 	.byte	0x03, 0x50
        /*005a*/ 	.short	0x0000


	//----- nvinfo : EIATTR_MAXREG_COUNT
	.align		4
        /*005c*/ 	.byte	0x03, 0x1b
        /*005e*/ 	.short	0x0080


	//----- nvinfo : EIATTR_MERCURY_ISA_VERSION
	.align		4
        /*0060*/ 	.byte	0x03, 0x5f
        /*0062*/ 	.short	0x0101


	//----- nvinfo : EIATTR_VRC_CTA_INIT_COUNT
	.align		4
        /*0064*/ 	.byte	0x02, 0x4a
	.zero		1
	.zero		1


	//----- nvinfo : EIATTR_EXIT_INSTR_OFFSETS
	.align		4
        /*0068*/ 	.byte	0x04, 0x1c
        /*006a*/ 	.short	(.L_1935 - .L_1934)


	//   ....[0]....
.L_1934:
        /*006c*/ 	.word	0x00000130


	//   ....[1]....
        /*0070*/ 	.word	0x00000b50


	//   ....[2]....
        /*0074*/ 	.word	0x00000e90


	//   ....[3]....
        /*0078*/ 	.word	0x00000ec0


	//   ....[4]....
        /*007c*/ 	.word	0x00000f10


	//   ....[5]....
        /*0080*/ 	.word	0x00001110


	//----- nvinfo : EIATTR_MAX_THREADS
	.align		4
.L_1935:
        /*0084*/ 	.byte	0x04, 0x05
        /*0086*/ 	.short	(.L_1937 - .L_1936)
.L_1936:
        /*0088*/ 	.word	0x00000200
        /*008c*/ 	.word	0x00000001
        /*0090*/ 	.word	0x00000001


	//----- nvinfo : EIATTR_CRS_STACK_SIZE
	.align		4
.L_1937:
        /*0094*/ 	.byte	0x04, 0x1e
        /*0096*/ 	.short	(.L_1939 - .L_1938)
.L_1938:
        /*0098*/ 	.word	0x00000000


	//----- nvinfo : EIATTR_CBANK_PARAM_SIZE
	.align		4
.L_1939:
        /*009c*/ 	.byte	0x03, 0x19
        /*009e*/ 	.short	0x0d3c


	//----- nvinfo : EIATTR_PARAM_CBANK
	.align		4
        /*00a0*/ 	.byte	0x04, 0x0a
        /*00a2*/ 	.short	(.L_1941 - .L_1940)
	.align		4
.L_1940:
        /*00a4*/ 	.word	index@(.nv.constant0._ZN2at6native63_GLOBAL__N__862fb238_30_ForeachBinaryOpScalarTensor_cu_64fe0ca525multi_tensor_apply_kernelINS1_18TensorListMetadataILi1EEENS1_27BinaryOpScalarTensorFunctorIN3c108BFloat16ELi1ELi1ELi0EEEJSt4plusIfEPS7_fEEEvT_T0_DpT1_)
        /*00a8*/ 	.short	0x0380
        /*00aa*/ 	.short	0x0d3c


	//----- nvinfo : EIATTR_SW_WAR
	.align		4
.L_1941:
        /*00ac*/ 	.byte	0x04, 0x36
        /*00ae*/ 	.short	(.L_1943 - .L_1942)
.L_1942:
        /*00b0*/ 	.word	0x00000008
.L_1943:


//--------------------- .nv.info._ZN2at6native63_GLOBAL__N__862fb238_30_ForeachBinaryOpScalarTensor_cu_64fe0ca525multi_tensor_apply_kernelINS1_18TensorListMetadataILi1EEENS1_27BinaryOpScalarTensorFunctorIN3c104HalfELi1ELi1ELi0EEEJSt4plusIfEPS7_fEEEvT_T0_DpT1_ --------------------------
	.section	.nv.info._ZN2at6native63_GLOBAL__N__862fb238_30_ForeachBinaryOpScalarTensor_cu_64fe0ca525multi_tensor_apply_kernelINS1_18TensorListMetadataILi1EEENS1_27BinaryOpScalarTensorFunctorIN3c104HalfELi1ELi1ELi0EEEJSt4plusIfEPS7_fEEEvT_T0_DpT1_,"",@"SHT_CUDA_INFO"
	.sectionflags	@""
	.align	4


	//----- nvinfo : EIATTR_CUDA_API_VERSION
	.align		4
        /*0000*/ 	.byte	0x04, 0x37
        /*0002*/ 	.short	(.L_1945 - .L_1944)
.L_1944:
        /*0004*/ 	.word	0x00000082


	//----- nvinfo : EIATTR_KPARAM_INFO
	.align		4
.L_1945:
        /*0008*/ 	.byte	0x04, 0x17
        /*000a*/ 	.short	(.L_1947 - .L_1946)
.L_1946:
        /*000c*/ 	.word	0x00000000
        /*0010*/ 	.short	0x0004
        /*0012*/ 	.short	0x0d38
        /*0014*/ 	.byte	0x00, 0xf0, 0x11, 0x00


	//----- nvinfo : EIATTR_KPARAM_INFO
	.align		4
.L_1947:
        /*0018*/ 	.byte	0x04, 0x17
        /*001a*/ 	.short	(.L_1949 - .L_1948)
.L_1948:
        /*001c*/ 	.word	0x00000000
        /*0020*/ 	.short	0x0003
        /*0022*/ 	.short	0x0d30
        /*0024*/ 	.byte	0x00, 0xf5, 0x21, 0x00


	//----- nvinfo : EIATTR_KPARAM_INFO
	.align		4
.L_1949:
        /*0028*/ 	.byte	0x04, 0x17
        /*002a*/ 	.short	(.L_1951 - .L_1950)
.L_1950:
        /*002c*/ 	.word	0x00000000
        /*0030*/ 	.short	0x0002
        /*0032*/ 	.short	0x0d29
        /*0034*/ 	.byte	0x00, 0xf0, 0x05, 0x00


	//----- nvinfo : EIATTR_KPARAM_INFO
	.align		4
.L_1951:
        /*0038*/ 	.byte	0x04, 0x17
        /*003a*/ 	.short	(.L_1953 - .L_1952)
.L_1952:
        /*003c*/ 	.word	0x00000000
        /*0040*/ 	.short	0x0001
        /*0042*/ 	.short	0x0d28
        /*0044*/ 	.byte	0x00, 0xf0, 0x05, 0x00


	//----- nvinfo : EIATTR_KPARAM_INFO
	.align		4
.L_1953:
        /*0048*/ 	.byte	0x04, 0x17
        /*004a*/ 	.short	(.L_1955 - .L_1954)
.L_1954:
        /*004c*/ 	.word	0x00000000
        /*0050*/ 	.short	0x0000
        /*0052*/ 	.short	0x0000
        /*0054*/ 	.byte	0x00, 0xf0, 0xa1, 0x34


	//----- nvinfo : EIATTR_SPARSE_MMA_MASK
	.align		4
.L_1955:
        /*0058*/ 	.byte	0x03, 0x50
        /*005a*/ 	.short	0x0000


	//----- nvinfo : EIATTR_MAXREG_COUNT
	.align		4
        /*005c*/ 	.byte	0x03, 0x1b
        /*005e*/ 	.short	0x0080


	//----- nvinfo : EIATTR_MERCURY_ISA_VERSION
	.align		4
        /*0060*/ 	.byte	0x03, 0x5f
        /*0062*/ 	.short	0x0101


	//----- nvinfo : EIATTR_VRC_CTA_INIT_COUNT
	.align		4
        /*0064*/ 	.byte	0x02, 0x4a
	.zero		1
	.zero		1


	//----- nvinfo : EIATTR_EXIT_INSTR_OFFSETS
	.align		4
        /*0068*/ 	.byte	0x04, 0x1c
        /*006a*/ 	.short	(.L_1957 - .L_1956)


	//   ....[0]....
.L_1956:
        /*006c*/ 	.word	0x00000130


	//   ....[1]....
        /*0070*/ 	.word	0x00000b50


	//   ....[2]....
        /*0074*/ 	.word	0x00000e90


	//   ....[3]....
        /*0078*/ 	.word	0x00000ec0


	//   ....[4]....
        /*007c*/ 	.word	0x00000f10


	//   ....[5]....
        /*0080*/ 	.word	0x000010f0


	//----- nvinfo : EIATTR_MAX_THREADS
	.align		4
.L_1957:
        /*0084*/ 	.byte	0x04, 0x05
        /*0086*/ 	.short	(.L_1959 - .L_1958)
.L_1958:
        /*0088*/ 	.word	0x00000200
        /*008c*/ 	.word	0x00000001
        /*0090*/ 	.word	0x00000001


	//----- nvinfo : EIATTR_CRS_STACK_SIZE
	.align		4
.L_1959:
        /*0094*/ 	.byte	0x04, 0x1e
        /*0096*/ 	.short	(.L_1961 - .L_1960)
.L_1960:
        /*0098*/ 	.word	0x00000000


	//----- nvinfo : EIATTR_CBANK_PARAM_SIZE
	.align		4
.L_1961:
        /*009c*/ 	.byte	0x03, 0x19
        /*009e*/ 	.short	0x0d3c


	//----- nvinfo : EIATTR_PARAM_CBANK
	.align		4
        /*00a0*/ 	.byte	0x04, 0x0a
        /*00a2*/ 	.short	(.L_1963 - .L_1962)
	.align		4
.L_1962:
        /*00a4*/ 	.word	index@(.nv.constant0._ZN2at6native63_GLOBAL__N__862fb238_30_ForeachBinaryOpScalarTensor_cu_64fe0ca525multi_tensor_apply_kernelINS1_18TensorListMetadataILi1EEENS1_27BinaryOpScalarTensorFunctorIN3c104HalfELi1ELi1ELi0EEEJSt4plusIfEPS7_fEEEvT_T0_DpT1_)
        /*00a8*/ 	.short	0x0380
        /*00aa*/ 	.short	0x0d3c


	//----- nvinfo : EIATTR_SW_WAR
	.align		4
.L_1963:
        /*00ac*/ 	.byte	0x04, 0x36
        /*00ae*/ 	.short	(.L_1965 - .L_1964)
.L_1964:
        /*00b0*/ 	.word	0x00000008
.L_1965:


//--------------------- .nv.info._ZN2at6native63_GLOBAL__N__862fb238_30_ForeachBinaryOpScalarTensor_cu_64fe0ca525multi_tensor_apply_kernelINS1_18TensorListMetadataILi1EEENS1_27BinaryOpScalarTensorFunctorIbLi1ELi1ELi0EEEJSt4plusIbEPbbEEEvT_T0_DpT1_ --------------------------
	.section	.nv.info._ZN2at6native63_GLOBAL__N__862fb238_30_ForeachBinaryOpScalarTensor_cu_64fe0ca525multi_tensor_apply_kernelINS1_18TensorListMetadataILi1EEENS1_27BinaryOpScalarTensorFunctorIbLi1ELi1ELi0EEEJSt4plusIbEPbbEEEvT_T0_DpT1_,"",@"SHT_CUDA_INFO"
	.sectionflags	@""
	.align	4


	//----- nvinfo : EIATTR_CUDA_API_VERSION
	.align		4
        /*0000*/ 	.byte	0x04, 0x37
        /*0002*/ 	.short	(.L_1967 - .L_1966)
.L_1966:
        /*0004*/ 	.word	0x00000082


	//----- nvinfo : EIATTR_KPARAM_INFO
	.align		4
.L_1967:
        /*0008*/ 	.byte	0x04, 0x17
        /*000a*/ 	.short	(.L_1969 - .L_1968)
.L_1968:
        /*000c*/ 	.word	0x00000000
        /*0010*/ 	.short	0x0004
        /*0012*/ 	.short	0x0d38
        /*0014*/ 	.byte	0x00, 0xf0, 0x05, 0x00


	//----- nvinfo : EIATTR_KPARAM_INFO
	.align		4
.L_1969:
        /*0018*/ 	.byte	0x04, 0x17
        /*001a*/ 	.short	(.L_1971 - .L_1970)
.L_1970:
        /*001c*/ 	.word	0x00000000
        /*0020*/ 	.short	0x0003
        /*0022*/ 	.short	0x0d30
        /*0024*/ 	.byte	0x00, 0xf5, 0x21, 0x00


	//----- nvinfo : EIATTR_KPARAM_INFO
	.align		4
.L_1971:
        /*0028*/ 	.byte	0x04, 0x17
        /*002a*/ 	.short	(.L_1973 - .L_1972)
.L_1972:
        /*002c*/ 	.word	0x00000000
        /*0030*/ 	.short	0x0002
        /*0032*/ 	.short	0x0d29
        /*0034*/ 	.byte	0x00, 0xf0, 0x05, 0x00


	//----- nvinfo : EIATTR_KPARAM_INFO
	.align		4
.L_1973:
        /*0038*/ 	.byte	0x04, 0x17
        /*003a*/ 	.short	(.L_1975 - .L_1974)
.L_1974:
        /*003c*/ 	.word	0x00000000
        /*0040*/ 	.short	0x0001
        /*0042*/ 	.short	0x0d28
        /*0044*/ 	.byte	0x00, 0xf0, 0x05, 0x00


	//----- nvinfo : EIATTR_KPARAM_INFO
	.align		4
.L_1975:
        /*0048*/ 	.byte	0x04, 0x17
        /*004a*/ 	.short	(.L_1977 - .L_1976)
.L_1976:
        /*004c*/ 	.word	0x00000000
        /*0050*/ 	.short	0x0000
        /*0052*/ 	.short	0x0000
        /*0054*/ 	.byte	0x00, 0xf0, 0xa1, 0x34


	//----- nvinfo : EIATTR_SPARSE_MMA_MASK
	.align		4
.L_1977:
        /*0058*/ 	.byte	0x03, 0x50
        /*005a*/ 	.short	0x0000


	//----- nvinfo : EIATTR_MAXREG_COUNT
	.align		4
        /*005c*/ 	.byte	0x03, 0x1b
        /*005e*/ 	.short	0x0080


	//----- nvinfo : EIATTR_MERCURY_ISA_VERSION
	.align		4
        /*0060*/ 	.byte	0x03, 0x5f
        /*0062*/ 	.short	0x0101


	//----- nvinfo : EIATTR_VRC_CTA_INIT_COUNT
	.align		4
        /*0064*/ 	.byte	0x02, 0x4a
	.zero		1
	.zero		1


	//----- nvinfo : EIATTR_EXIT_INSTR_OFFSETS
	.align		4
        /*0068*/ 	.byte	0x04, 0x1c
        /*006a*/ 	.short	(.L_1979 - .L_1978)


	//   ....[0]....
.L_1978:
        /*006c*/ 	.word	0x00000130


	//   ....[1]....
        /*0070*/ 	.word	0x00000c10


	//   ....[2]....
        /*0074*/ 	.word	0x00000f40


	//   ....[3]....
        /*0078*/ 	.word	0x00000f60


	//   ....[4]....
        /*007c*/ 	.word	0x00000fb0


	//   ....[5]....
        /*0080*/ 	.word	0x00001200


	//----- nvinfo : EIATTR_MAX_THREADS
	.align		4
.L_1979:
        /*0084*/ 	.byte	0x04, 0x05
        /*0086*/ 	.short	(.L_1981 - .L_1980)
.L_1980:
        /*0088*/ 	.word	0x00000200
        /*008c*/ 	.word	0x00000001
        /*0090*/ 	.word	0x00000001


	//----- nvinfo : EIATTR_CRS_STACK_SIZE
	.align		4
.L_1981:
        /*0094*/ 	.byte	0x04, 0x1e
        /*0096*/ 	.short	(.L_1983 - .L_1982)
.L_1982:
        /*0098*/ 	.word	0x00000000


	//----- nvinfo : EIATTR_CBANK_PARAM_SIZE
	.align		4
.L_1983:
        /*009c*/ 	.byte	0x03, 0x19
        /*009e*/ 	.short	0x0d39


	//----- nvinfo : EIATTR_PARAM_CBANK
	.align		4
        /*00a0*/ 	.byte	0x04, 0x0a
        /*00a2*/ 	.short	(.L_1985 - .L_1984)
	.align		4
.L_1984:
        /*00a4*/ 	.word	index@(.nv.constant0._ZN2at6native63_GLOBAL__N__862fb238_30_ForeachBinaryOpScalarTensor_cu_64fe0ca525multi_tensor_apply_kernelINS1_18TensorListMetadataILi1EEENS1_27BinaryOpScalarTensorFunctorIbLi1ELi1ELi0EEEJSt4plusIbEPbbEEEvT_T0_DpT1_)
        /*00a8*/ 	.short	0x0380
        /*00aa*/ 	.short	0x0d39


	//----- nvinfo : EIATTR_SW_WAR
	.align		4
.L_1985:
        /*00ac*/ 	.byte	0x04, 0x36
        /*00ae*/ 	.short	(.L_1987 - .L_1986)
.L_1986:
        /*00b0*/ 	.word	0x00000008
.L_1987:


//--------------------- .nv.info._ZN2at6native63_GLOBAL__N__862fb238_30_ForeachBinaryOpScalarTensor_cu_64fe0ca525multi_tensor_apply_kernelINS1_18TensorListMetadataILi1EEENS1_27BinaryOpScalarTensorFunctorIN3c107complexIfEELi1ELi1ELi0EEEJSt4plusIS8_EPS8_S8_EEEvT_T0_DpT1_ --------------------------
	.section	.nv.info._ZN2at6native63_GLOBAL__N__862fb238_30_ForeachBinaryOpScalarTensor_cu_64fe0ca525multi_tensor_apply_kernelINS1_18TensorListMetadataILi1EEENS1_27BinaryOpScalarTensorFunctorIN3c107complexIfEELi1ELi1ELi0EEEJSt4plusIS8_EPS8_S8_EEEvT_T0_DpT1_,"",@"SHT_CUDA_INFO"
	.sectionflags	@""
	.align	4


	//----- nvinfo : EIATTR_CUDA_API_VERSION
	.align		4
        /*0000*/ 	.byte	0x04, 0x37
        /*0002*/ 	.short	(.L_1989 - .L_1988)
.L_1988:
        /*0004*/ 	.word	0x00000082


	//----- nvinfo : EIATTR_KPARAM_INFO
	.align		4
.L_1989:
        /*0008*/ 	.byte	0x04, 0x17
        /*000a*/ 	.short	(.L_1991 - .L_1990)
.L_1990:
        /*000c*/ 	.word	0x00000000
        /*0010*/ 	.short	0x0004
        /*0012*/ 	.short	0x0d38
        /*0014*/ 	.byte	0x00, 0xf0, 0x21, 0x00


	//----- nvinfo : EIATTR_KPARAM_INFO
	.align		4
.L_1991:
        /*0018*/ 	.byte	0x04, 0x17
        /*001a*/ 	.short	(.L_1993 - .L_1992)
.L_1992:
        /*001c*/ 	.word	0x00000000
        /*0020*/ 	.short	0x0003
        /*0022*/ 	.short	0x0d30
        /*0024*/ 	.byte	0x00, 0xf5, 0x21, 0x00


	//----- nvinfo : EIATTR_KPARAM_INFO
	.align		4
.L_1993:
        /*0028*/ 	.byte	0x04, 0x17
        /*002a*/ 	.short	(.L_1995 - .L_1994)
.L_1994:
        /*002c*/ 	.word	0x00000000
        /*0030*/ 	.short	0x0002
        /*0032*/ 	.short	0x0d29
        /*0034*/ 	.byte	0x00, 0xf0, 0x05, 0x00


	//----- nvinfo : EIATTR_KPARAM_INFO
	.align		4
.L_1995:
        /*0038*/ 	.byte	0x04, 0x17
        /*003a*/ 	.short	(.L_1997 - .L_1996)
.L_1996:
        /*003c*/ 	.word	0x00000000
        /*0040*/ 	.short	0x0001
        /*0042*/ 	.short	0x0d28
        /*0044*/ 	.byte	0x00, 0xf0, 0x05, 0x00


	//----- nvinfo : EIATTR_KPARAM_INFO
	.align		4
.L_1997:
        /*0048*/ 	.byte	0x04, 0x17
        /*004a*/ 	.short	(.L_1999 - .L_1998)
.L_1998:
        /*004c*/ 	.word	0x00000000
        /*0050*/ 	.short	0x0000
        /*0052*/ 	.short	0x0000
        /*0054*/ 	.byte	0x00, 0xf0, 0xa1, 0x34


	//----- nvinfo : EIATTR_SPARSE_MMA_MASK
	.align		4
.L_1999:
        /*0058*/ 	.byte	0x03, 0x50
        /*005a*/ 	.short	0x0000


	//----- nvinfo : EIATTR_MAXREG_COUNT
	.align		4
        /*005c*/ 	.byte	0x03, 0x1b
        /*005e*/ 	.short	0x0080


	//----- nvinfo : EIATTR_MERCURY_ISA_VERSION
	.align		4
        /*0060*/ 	.byte	0x03, 0x5f
        /*0062*/ 	.short	0x0101


	//----- nvinfo : EIATTR_VRC_CTA_INIT_COUNT
	.align		4
        /*0064*/ 	.byte	0x02, 0x4a
	.zero		1
	.zero		1


	//----- nvinfo : EIATTR_EXIT_INSTR_OFFSETS
	.align		4
        /*0068*/ 	.byte	0x04, 0x1c
        /*006a*/ 	.short	(.L_2001 - .L_2000)


	//   ....[0]....
.L_2000:
        /*006c*/ 	.word	0x00000130


	//   ....[1]....
        /*0070*/ 	.word	0x00000560


	//   ....[2]....
        /*0074*/ 	.word	0x000005b0


	//   ....[3]....
        /*0078*/ 	.word	0x000007a0


	//----- nvinfo : EIATTR_MAX_THREADS
	.align		4
.L_2001:
        /*007c*/ 	.byte	0x04, 0x05
        /*007e*/ 	.short	(.L_2003 - .L_2002)
.L_2002:
        /*0080*/ 	.word	0x00000200
        /*0084*/ 	.word	0x00000001
        /*0088*/ 	.word	0x00000001


	//----- nvinfo : EIATTR_CRS_STACK_SIZE
	.align		4
.L_2003:
        /*008c*/ 	.byte	0x04, 0x1e
        /*008e*/ 	.short	(.L_2005 - .L_2004)
.L_2004:
        /*0090*/ 	.word	0x00000000


	//----- nvinfo : EIATTR_CBANK_PARAM_SIZE
	.align		4
.L_2005:
        /*0094*/ 	.byte	0x03, 0x19
        /*0096*/ 	.short	0x0d40


	//----- nvinfo : EIATTR_PARAM_CBANK
	.align		4
        /*0098*/ 	.byte	0x04, 0x0a
        /*009a*/ 	.short	(.L_2007 - .L_2006)
	.align		4
.L_2006:
        /*009c*/ 	.word	index@(.nv.constant0._ZN2at6native63_GLOBAL__N__862fb238_30_ForeachBinaryOpScalarTensor_cu_64fe0ca525multi_tensor_apply_kernelINS1_18TensorListMetadataILi1EEENS1_27BinaryOpScalarTensorFunctorIN3c107complexIfEELi1ELi1ELi0EEEJSt4plusIS8_EPS8_S8_EEEvT_T0_DpT1_)
        /*00a0*/ 	.short	0x0380
        /*00a2*/ 	.short	0x0d40


	//----- nvinfo : EIATTR_SW_WAR
	.align		4
.L_2007:
        /*00a4*/ 	.byte	0x04, 0x36
        /*00a6*/ 	.short	(.L_2009 - .L_2008)
.L_2008:
        /*00a8*/ 	.word	0x00000008
.L_2009:


//--------------------- .nv.info._ZN2at6native63_GLOBAL__N__862fb238_30_ForeachBinaryOpScalarTensor_cu_64fe0ca525multi_tensor_apply_kernelINS1_18TensorListMetadataILi1EEENS1_27BinaryOpScalarTensorFunctorIN3c107complexIdEELi1ELi1ELi0EEEJSt4plusIS8_EPS8_S8_EEEvT_T0_DpT1_ --------------------------
	.section	.nv.info._ZN2at6native63_GLOBAL__N__862fb238_30_ForeachBinaryOpScalarTensor_cu_64fe0ca525multi_tensor_apply_kernelINS1_18TensorListMetadataILi1EEENS1_27BinaryOpScalarTensorFunctorIN3c107complexIdEELi1ELi1ELi0EEEJSt4plusIS8_EPS8_S8_EEEvT_T0_DpT1_,"",@"SHT_CUDA_INFO"
	.sectionflags	@""
	.align	4


	//----- nvinfo : EIATTR_CUDA_API_VERSION
	.align		4
        /*0000*/ 	.byte	0x04, 0x37
        /*0002*/ 	.short	(.L_2011 - .L_2010)
.L_2010:
        /*0004*/ 	.word	0x00000082


	//----- nvinfo : EIATTR_KPARAM_INFO
	.align		4
.L_2011:
        /*0008*/ 	.byte	0x04, 0x17
        /*000a*/ 	.short	(.L_2013 - .L_2012)
.L_2012:
        /*000c*/ 	.word	0x00000000
        /*0010*/ 	.short	0x0004
        /*0012*/ 	.short	0x0d40
        /*0014*/ 	.byte	0x00, 0xf0, 0x41, 0x00


	//----- nvinfo : EIATTR_KPARAM_INFO
	.align		4
.L_2013:
        /*0018*/ 	.byte	0x04, 0x17
        /*001a*/ 	.short	(.L_2015 - .L_2014)
.L_2014:
        /*001c*/ 	.word	0x00000000
        /*0020*/ 	.short	0x0003
        /*0022*/ 	.short	0x0d30
        /*0024*/ 	.byte	0x00, 0xf5, 0x21, 0x00


	//----- nvinfo : EIATTR_KPARAM_INFO
	.align		4
.L_2015:
        /*0028*/ 	.byte	0x04, 0x17
        /*002a*/ 	.short	(.L_2017 - .L_2016)
.L_2016:
        /*002c*/ 	.word	0x00000000
        /*0030*/ 	.short	0x0002
        /*0032*/ 	.short	0x0d29
        /*0034*/ 	.byte	0x00, 0xf0, 0x05, 0x00


	//----- nvinfo : EIATTR_KPARAM_INFO
	.align		4
.L_2017:
        /*0038*/ 	.byte	0x04, 0x17
        /*003a*/ 	.short	(.L_2019 - .L_2018)
.L_2018:
        /*003c*/ 	.word	0x00000000
        /*0040*/ 	.short	0x0001
        /*0042*/ 	.short	0x0d28
        /*0044*/ 	.byte	0x00, 0xf0, 0x05, 0x00


	//----- nvinfo : EIATTR_KPARAM_INFO
	.align		4
.L_2019:
        /*0048*/ 	.byte	0x04, 0x17
        /*004a*/ 	.short	(.L_2021 - .L_2020)
.L_2020:
        /*004c*/ 	.word	0x00000000
        /*0050*/ 	.short	0x0000
        /*0052*/ 	.short	0x0000
        /*0054*/ 	.byte	0x00, 0xf0, 0xa1, 0x34


	//----- nvinfo : EIATTR_SPARSE_MMA_MASK
	.align		4
.L_2021:
        /*0058*/ 	.byte	0x03, 0x50
        /*005a*/ 	.short	0x0000


	//----- nvinfo : EIATTR_MAXREG_COUNT
	.align		4
        /*005c*/ 	.byte	0x03, 0x1b
        /*005e*/ 	.short	0x0080


	//----- nvinfo : EIATTR_MERCURY_ISA_VERSION
	.align		4
        /*0060*/ 	.byte	0x03, 0x5f
        /*0062*/ 	.short	0x0101


	//----- nvinfo : EIATTR_VRC_CTA_INIT_COUNT
	.align		4
        /*0064*/ 	.byte	0x02, 0x4a
	.zero		1
	.zero		1


	//----- nvinfo : EIATTR_EXIT_INSTR_OFFSETS
	.align		4
        /*0068*/ 	.byte	0x04, 0x1c
        /*006a*/ 	.short	(.L_2023 - .L_2022)


	//   ....[0]....
.L_2022:
        /*006c*/ 	.word	0x00000140


	//   ....[1]....
        /*0070*/ 	.word	0x00000950


	//   ....[2]....
        /*0074*/ 	.word	0x000009a0


	//   ....[3]....
        /*0078*/ 	.word	0x00000e50


	//----- nvinfo : EIATTR_MAX_THREADS
	.align		4
.L_2023:
        /*007c*/ 	.byte	0x04, 0x05
        /*007e*/ 	.short	(.L_2025 - .L_2024)
.L_2024:
        /*0080*/ 	.word	0x00000200
        /*0084*/ 	.word	0x00000001
        /*0088*/ 	.word	0x00000001


	//----- nvinfo : EIATTR_CRS_STACK_SIZE
	.align		4
.L_2025:
        /*008c*/ 	.byte	0x04, 0x1e
        /*008e*/ 	.short	(.L_2027 - .L_2026)
.L_2026:
        /*0090*/ 	.word	0x00000000


	//----- nvinfo : EIATTR_CBANK_PARAM_SIZE
	.align		4
.L_2027:
        /*0094*/ 	.byte	0x03, 0x19
        /*0096*/ 	.short	0x0d50


	//----- nvinfo : EIATTR_PARAM_CBANK
	.align		4
        /*0098*/ 	.byte	0x04, 0x0a
        /*009a*/ 	.short	(.L_2029 - .L_2028)
	.align		4
.L_2028:
        /*009c*/ 	.word	index@(.nv.constant0._ZN2at6native63_GLOBAL__N__862fb238_30_ForeachBinaryOpScalarTensor_cu_64fe0ca525multi_tensor_apply_kernelINS1_18TensorListMetadataILi1EEENS1_27BinaryOpScalarTensorFunctorIN3c107complexIdEELi1ELi1ELi0EEEJSt4plusIS8_EPS8_S8_EEEvT_T0_DpT1_)
        /*00a0*/ 	.short	0x0380
        /*00a2*/ 	.short	0x0d50


	//----- nvinfo : EIATTR_SW_WAR
	.align		4
.L_2029:
        /*00a4*/ 	.byte	0x04, 0x36
        /*00a6*/ 	.short	(.L_2031 - .L_2030)
.L_2030:
        /*00a8*/ 	.word	0x00000008
.L_2031:


//--------------------- .nv.info._ZN2at6native63_GLOBAL__N__862fb238_30_ForeachBinaryOpScalarTensor_cu_64fe0ca525multi_tensor_apply_kernelINS1_18TensorListMetadataILi1EEENS1_27BinaryOpScalarTensorFunctorIfLi1ELi1ELi0EEEJSt4plusIfEPffEEEvT_T0_DpT1_ --------------------------
	.section	.nv.info._ZN2at6native63_GLOBAL__N__862fb238_30_ForeachBinaryOpScalarTensor_cu_64fe0ca525multi_tensor_apply_kernelINS1_18TensorListMetadataILi1EEENS1_27BinaryOpScalarTensorFunctorIfLi1ELi1ELi0EEEJSt4plusIfEPffEEEvT_T0_DpT1_,"",@"SHT_CUDA_INFO"
	.sectionflags	@""
	.align	4


	//----- nvinfo : EIATTR_CUDA_API_VERSION
	.align		4
        /*0000*/ 	.byte	0x04, 0x37
        /*0002*/ 	.short	(.L_2033 - .L_2032)
.L_2032:
        /*0004*/ 	.word	0x00000082


	//----- nvinfo : EIATTR_KPARAM_INFO
	.align		4
.L_2033:
        /*0008*/ 	.byte	0x04, 0x17
        /*000a*/ 	.short	(.L_2035 - .L_2034)
.L_2034:
        /*000c*/ 	.word	0x00000000
        /*0010*/ 	.short	0x0004
        /*0012*/ 	.short	0x0d38
        /*0014*/ 	.byte	0x00, 0xf0, 0x11, 0x00


	//----- nvinfo : EIATTR_KPARAM_INFO
	.align		4
.L_2035:
        /*0018*/ 	.byte	0x04, 0x17
        /*001a*/ 	.short	(.L_2037 - .L_2036)
.L_2036:
        /*001c*/ 	.word	0x00000000
        /*0020*/ 	.short	0x0003
        /*0022*/ 	.short	0x0d30
        /*0024*/ 	.byte	0x00, 0xf5, 0x21, 0x00


	//----- nvinfo : EIATTR_KPARAM_INFO
	.align		4
.L_2037:
        /*0028*/ 	.byte	0x04, 0x17
        /*002a*/ 	.short	(.L_2039 - .L_2038)
.L_2038:
        /*002c*/ 	.word	0x00000000
        /*0030*/ 	.short	0x0002
        /*0032*/ 	.short	0x0d29
        /*0034*/ 	.byte	0x00, 0xf0, 0x05, 0x00


	//----- nvinfo : EIATTR_KPARAM_INFO
	.align		4
.L_2039:
        /*0038*/ 	.byte	0x04, 0x17
        /*003a*/ 	.short	(.L_2041 - .L_2040)
.L_2040:
        /*003c*/ 	.word	0x00000000
        /*0040*/ 	.short	0x0001
        /*0042*/ 	.short	0x0d28
        /*0044*/ 	.byte	0x00, 0xf0, 0x05, 0x00


	//----- nvinfo : EIATTR_KPARAM_INFO
	.align		4
.L_2041:
        /*0048*/ 	.byte	0x04, 0x17
        /*004a*/ 	.short	(.L_2043 - .L_2042)
.L_2042:
        /*004c*/ 	.word	0x00000000
        /*0050*/ 	.short	0x0000
        /*0052*/ 	.short	0x0000
        /*0054*/ 	.byte	0x00, 0xf0, 0xa1, 0x34


	//----- nvinfo : EIATTR_SPARSE_MMA_MASK
	.align		4
.L_2043:
        /*0058*/ 	.byte	0x03, 0x50
        /*005a*/ 	.short	0x0000


	//----- nvinfo : EIATTR_MAXREG_COUNT
	.align		4
        /*005c*/ 	.byte	0x03, 0x1b
        /*005e*/ 	.short	0x0080


	//----- nvinfo : EIATTR_MERCURY_ISA_VERSION
	.align		4
        /*0060*/ 	.byte	0x03, 0x5f
        /*0062*/ 	.short	0x0101


	//----- nvinfo : EIATTR_VRC_CTA_INIT_COUNT
	.align		4
        /*0064*/ 	.byte	0x02, 0x4a
	.zero		1
	.zero		1


	//----- nvinfo : EIATTR_EXIT_INSTR_OFFSETS
	.align		4
        /*0068*/ 	.byte	0x04, 0x1c
        /*006a*/ 	.short	(.L_2045 - .L_2044)


	//   ....[0]....
.L_2044:
        /*006c*/ 	.word	0x00000130


	//   ....[1]....
        /*0070*/ 	.word	0x000009c0


	//   ....[2]....
        /*0074*/ 	.word	0x00000c80


	//   ....[3]....
        /*0078*/ 	.word	0x00000ca0


	//   ....[4]....
        /*007c*/ 	.word	0x00000cf0


	//   ....[5]....
        /*0080*/ 	.word	0x00000e60


	//----- nvinfo : EIATTR_MAX_THREADS
	.align		4
.L_2045:
        /*0084*/ 	.byte	0x04, 0x05
        /*0086*/ 	.short	(.L_2047 - .L_2046)
.L_2046:
        /*0088*/ 	.word	0x00000200
        /*008c*/ 	.word	0x00000001
        /*0090*/ 	.word	0x00000001


	//----- nvinfo : EIATTR_CRS_STACK_SIZE
	.align		4
.L_2047:
        /*0094*/ 	.byte	0x04, 0x1e
        /*0096*/ 	.short	(.L_2049 - .L_2048)
.L_2048:
        /*0098*/ 	.word	0x00000000


	//----- nvinfo : EIATTR_CBANK_PARAM_SIZE
	.align		4
.L_2049:
        /*009c*/ 	.byte	0x03, 0x19
        /*009e*/ 	.short	0x0d3c


	//----- nvinfo : EIATTR_PARAM_CBANK
	.align		4
        /*00a0*/ 	.byte	0x04, 0x0a
        /*00a2*/ 	.short	(.L_2051 - .L_2050)
	.align		4
.L_2050:
        /*00a4*/ 	.word	index@(.nv.constant0._ZN2at6native63_GLOBAL__N__862fb238_30_ForeachBinaryOpScalarTensor_cu_64fe0ca525multi_tensor_apply_kernelINS1_18TensorListMetadataILi1EEENS1_27BinaryOpScalarTensorFunctorIfLi1ELi1ELi0EEEJSt4plusIfEPffEEEvT_T0_DpT1_)
        /*00a8*/ 	.short	0x0380
        /*00aa*/ 	.short	0x0d3c


	//----- nvinfo : EIATTR_SW_WAR
	.align		4
.L_2051:
        /*00ac*/ 	.byte	0x04, 0x36
        /*00ae*/ 	.short	(.L_2053 - .L_2052)
.L_2052:
        /*00b0*/ 	.word	0x00000008
.L_2053:


//--------------------- .nv.info._ZN2at6native63_GLOBAL__N__862fb238_30_ForeachBinaryOpScalarTensor_cu_64fe0ca525multi_tensor_apply_kernelINS1_18TensorListMetadataILi1EEENS1_27BinaryOpScalarTensorFunctorIdLi1ELi1ELi0EEEJSt4plusIdEPddEEEvT_T0_DpT1_ --------------------------
	.section	.nv.info._ZN2at6native63_GLOBAL__N__862fb238_30_ForeachBinaryOpScalarTensor_cu_64fe0ca525multi_tensor_apply_kernelINS1_18TensorListMetadataILi1EEENS1_27BinaryOpScalarTensorFunctorIdLi1ELi1ELi0EEEJSt4plusIdEPddEEEvT_T0_DpT1_,"",@"SHT_CUDA_INFO"
	.sectionflags	@""
	.align	4


	//----- nvinfo : EIATTR_CUDA_API_VERSION
	.align		4
        /*0000*/ 	.byte	0x04, 0x37
        /*0002*/ 	.short	(.L_2055 - .L_2054)
.L_2054:
        /*0004*/ 	.word	0x00000082


	//----- nvinfo : EIATTR_KPARAM_INFO
	.align		4
.L_2055:
        /*0008*/ 	.byte	0x04, 0x17
        /*000a*/ 	.short	(.L_2057 - .L_2056)
.L_2056:
        /*000c*/ 	.word	0x00000000
        /*0010*/ 	.short	0x0004
        /*0012*/ 	.short	0x0d38
        /*0014*/ 	.byte	0x00, 0xf0, 0x21, 0x00


	//----- nvinfo : EIATTR_KPARAM_INFO
	.align		4
.L_2057:
        /*0018*/ 	.byte	0x04, 0x17
        /*001a*/ 	.short	(.L_2059 - .L_2058)
.L_2058:
        /*001c*/ 	.word	0x00000000
        /*0020*/ 	.short	0x0003
        /*0022*/ 	.short	0x0d30
        /*0024*/ 	.byte	0x00, 0xf5, 0x21, 0x00


	//----- nvinfo : EIATTR_KPARAM_INFO
	.align		4
.L_2059:
        /*0028*/ 	.byte	0x04, 0x17
        /*002a*/ 	.short	(.L_2061 - .L_2060)
.L_2060:
        /*002c*/ 	.word	0x00000000
        /*0030*/ 	.short	0x0002
        /*0032*/ 	.short	0x0d29
        /*0034*/ 	.byte	0x00, 0xf0, 0x05, 0x00


	//----- nvinfo : EIATTR_KPARAM_INFO
	.align		4
.L_2061:
        /*0038*/ 	.byte	0x04, 0x17
        /*003a*/ 	.short	(.L_2063 - .L_2062)
.L_2062:
        /*003c*/ 	.word	0x00000000
        /*0040*/ 	.short	0x0001
        /*0042*/ 	.short	0x0d28
        /*0044*/ 	.byte	0x00, 0xf0, 0x05, 0x00


	//----- nvinfo : EIATTR_KPARAM_INFO
	.align		4
.L_2063:
        /*0048*/ 	.byte	0x04, 0x17
        /*004a*/ 	.short	(.L_2065 - .L_2064)
.L_2064:
        /*004c*/ 	.word	0x00000000
        /*0050*/ 	.short	0x0000
        /*0052*/ 	.short	0x0000
        /*0054*/ 	.byte	0x00, 0xf0, 0xa1, 0x34


	//----- nvinfo : EIATTR_SPARSE_MMA_MASK
	.align		4
.L_2065:
        /*0058*/ 	.byte	0x03, 0x50
        /*005a*/ 	.short	0x0000


	//----- nvinfo : EIATTR_MAXREG_COUNT
	.align		4
        /*005c*/ 	.byte	0x03, 0x1b
        /*005e*/ 	.short	0x0080


	//----- nvinfo : EIATTR_MERCURY_ISA_VERSION
	.align		4
        /*0060*/ 	.byte	0x03, 0x5f
        /*0062*/ 	.short	0x0101


	//----- nvinfo : EIATTR_VRC_CTA_INIT_COUNT
	.align		4
        /*0064*/ 	.byte	0x02, 0x4a
	.zero		1
	.zero		1


	//----- nvinfo : EIATTR_EXIT_INSTR_OFFSETS
	.align		4
        /*0068*/ 	.byte	0x04, 0x1c
        /*006a*/ 	.short	(.L_2067 - .L_2066)


	//   ....[0]....
.L_2066:
        /*006c*/ 	.word	0x00000130


	//   ....[1]....
        /*0070*/ 	.word	0x00000b60


	//   ....[2]....
        /*0074*/ 	.word	0x00000ee0


	//   ....[3]....
        /*0078*/ 	.word	0x00000f00


	//   ....[4]....
        /*007c*/ 	.word	0x00000f50


	//   ....[5]....
        /*0080*/ 	.word	0x00001180


	//----- nvinfo : EIATTR_MAX_THREADS
	.align		4
.L_2067:
        /*0084*/ 	.byte	0x04, 0x05
        /*0086*/ 	.short	(.L_2069 - .L_2068)
.L_2068:
        /*0088*/ 	.word	0x00000200
        /*008c*/ 	.word	0x00000001
        /*0090*/ 	.word	0x00000001


	//----- nvinfo : EIATTR_CRS_STACK_SIZE
	.align		4
.L_2069:
        /*0094*/ 	.byte	0x04, 0x1e
        /*0096*/ 	.short	(.L_2071 - .L_2070)
.L_2070:
        /*0098*/ 	.word	0x00000000


	//----- nvinfo : EIATTR_CBANK_PARAM_SIZE
	.align		4
.L_2071:
        /*009c*/ 	.byte	0x03, 0x19
        /*009e*/ 	.short	0x0d40


	//----- nvinfo : EIATTR_PARAM_CBANK
	.align		4
        /*00a0*/ 	.byte	0x04, 0x0a
        /*00a2*/ 	.short	(.L_2073 - .L_2072)
	.align		4
.L_2072:
        /*00a4*/ 	.word	index@(.nv.constant0._ZN2at6native63_GLOBAL__N__862fb238_30_ForeachBinaryOpScalarTensor_cu_64fe0ca525multi_tensor_apply_kernelINS1_18TensorListMetadataILi1EEENS1_27BinaryOpScalarTensorFunctorIdLi1ELi1ELi0EEEJSt4plusIdEPddEEEvT_T0_DpT1_)
        /*00a8*/ 	.short	0x0380
        /*00aa*/ 	.short	0x0d40


	//----- nvinfo : EIATTR_SW_WAR
	.align		4
.L_2073:
        /*00ac*/ 	.byte	0x04, 0x36
        /*00ae*/ 	.short	(.L_2075 - .L_2074)
.L_2074:
        /*00b0*/ 	.word	0x00000008
.L_2075:


//--------------------- .nv.info._ZN2at6native63_GLOBAL__N__862fb238_30_ForeachBinaryOpScalarTensor_cu_64fe0ca525multi_tensor_apply_kernelINS1_18TensorListMetadataILi1EEENS1_27BinaryOpScalarTensorFunctorIsLi1ELi1ELi0EEEJSt4plusIsEPssEEEvT_T0_DpT1_ --------------------------
	.section	.nv.info._ZN2at6native63_GLOBAL__N__862fb238_30_ForeachBinaryOpScalarTensor_cu_64fe0ca525multi_tensor_apply_kernelINS1_18TensorListMetadataILi1EEENS1_27BinaryOpScalarTensorFunctorIsLi1ELi1ELi0EEEJSt4plusIsEPssEEEvT_T0_DpT1_,"",@"SHT_CUDA_INFO"
	.sectionflags	@""
	.align	4


	//----- nvinfo : EIATTR_CUDA_API_VERSION
	.align		4
        /*0000*/ 	.byte	0x04, 0x37
        /*0002*/ 	.short	(.L_2077 - .L_2076)
.L_2076:
        /*0004*/ 	.word	0x00000082


	//----- nvinfo : EIATTR_KPARAM_INFO
	.align		4
.L_2077:
        /*0008*/ 	.byte	0x04, 0x17
        /*000a*/ 	.short	(.L_2079 - .L_2078)
.L_2078:
        /*000c*/ 	.word	0x00000000
        /*0010*/ 	.short	0x0004
        /*0012*/ 	.short	0x0d38
        /*0014*/ 	.byte	0x00, 0xf0, 0x09, 0x00


	//----- nvinfo : EIATTR_KPARAM_INFO
	.align		4
.L_2079:
        /*0018*/ 	.byte	0x04, 0x17
        /*001a*/ 	.short	(.L_2081 - .L_2080)
.L_2080:
        /*001c*/ 	.word	0x00000000
        /*0020*/ 	.short	0x0003
        /*0022*/ 	.short	0x0d30
        /*0024*/ 	.byte	0x00, 0xf5, 0x21, 0x00


	//----- nvinfo : EIATTR_KPARAM_INFO
	.align		4
.L_2081:
        /*0028*/ 	.byte	0x04, 0x17
        /*002a*/ 	.short	(.L_2083 - .L_2082)
.L_2082:
        /*002c*/ 	.word	0x00000000
        /*0030*/ 	.short	0x0002
        /*0032*/ 	.short	0x0d29
        /*0034*/ 	.byte	0x00, 0xf0, 0x05, 0x00


	//----- nvinfo : EIATTR_KPARAM_INFO
	.align		4
.L_2083:
        /*0038*/ 	.byte	0x04, 0x17
        /*003a*/ 	.short	(.L_2085 - .L_2084)
.L_2084:
        /*003c*/ 	.word	0x00000000
        /*0040*/ 	.short	0x0001
        /*0042*/ 	.short	0x0d28
        /*0044*/ 	.byte	0x00, 0xf0, 0x05, 0x00


	//----- nvinfo : EIATTR_KPARAM_INFO
	.align		4
.L_2085:
        /*0048*/ 	.byte	0x04, 0x17
        /*004a*/ 	.short	(.L_2087 - .L_2086)
.L_2086:
        /*004c*/ 	.word	0x00000000
        /*0050*/ 	.short	0x0000
        /*0052*/ 	.short	0x0000
        /*0054*/ 	.byte	0x00, 0xf0, 0xa1, 0x34


	//----- nvinfo : EIATTR_SPARSE_MMA_MASK
	.align		4
.L_2087:
        /*0058*/ 	.byte	0x03, 0x50
        /*005a*/ 	.short	0x0000


	//----- nvinfo : EIATTR_MAXREG_COUNT
	.align		4
        /*005c*/ 	.byte	0x03, 0x1b
        /*005e*/ 	.short	0x0080


	//----- nvinfo : EIATTR_MERCURY_ISA_VERSION
	.align		4
        /*0060*/ 	.byte	0x03, 0x5f
        /*0062*/ 	.short	0x0101


	//----- nvinfo : EIATTR_VRC_CTA_INIT_COUNT
	.align		4
        /*0064*/ 	.byte	0x02, 0x4a
	.zero		1
	.zero		1


	//----- nvinfo : EIATTR_EXIT_INSTR_OFFSETS
	.align		4
        /*0068*/ 	.byte	0x04, 0x1c
        /*006a*/ 	.short	(.L_2089 - .L_2088)


	//   ....[0]....
.L_2088:
        /*006c*/ 	.word	0x00000130


	//   ....[1]....
        /*0070*/ 	.word	0x00000a00


	//   ....[2]....
        /*0074*/ 	.word	0x00000cf0


	//   ....[3]....
        /*0078*/ 	.word	0x00000d10


	//   ....[4]....
        /*007c*/ 	.word	0x00000d60


	//   ....[5]....
        /*0080*/ 	.word	0x00000f30


	//----- nvinfo : EIATTR_MAX_THREADS
	.align		4
.L_2089:
        /*0084*/ 	.byte	0x04, 0x05
        /*0086*/ 	.short	(.L_2091 - .L_2090)
.L_2090:
        /*0088*/ 	.word	0x00000200
        /*008c*/ 	.word	0x00000001
        /*0090*/ 	.word	0x00000001


	//----- nvinfo : EIATTR_CRS_STACK_SIZE
	.align		4
.L_2091:
        /*0094*/ 	.byte	0x04, 0x1e
        /*0096*/ 	.short	(.L_2093 - .L_2092)
.L_2092:
        /*0098*/ 	.word	0x00000000


	//----- nvinfo : EIATTR_CBANK_PARAM_SIZE
	.align		4
.L_2093:
        /*009c*/ 	.byte	0x03, 0x19
        /*009e*/ 	.short	0x0d3a


	//----- nvinfo : EIATTR_PARAM_CBANK
	.align		4
        /*00a0*/ 	.byte	0x04, 0x0a
        /*00a2*/ 	.short	(.L_2095 - .L_2094)
	.align		4
.L_2094:
        /*00a4*/ 	.word	index@(.nv.constant0._ZN2at6native63_GLOBAL__N__862fb238_30_ForeachBinaryOpScalarTensor_cu_64fe0ca525multi_tensor_apply_kernelINS1_18TensorListMetadataILi1EEENS1_27BinaryOpScalarTensorFunctorIsLi1ELi1ELi0EEEJSt4plusIsEPssEEEvT_T0_DpT1_)
        /*00a8*/ 	.short	0x0380
        /*00aa*/ 	.short	0x0d3a


	//----- nvinfo : EIATTR_SW_WAR
	.align		4
.L_2095:
        /*00ac*/ 	.byte	0x04, 0x36
        /*00ae*/ 	.short	(.L_2097 - .L_2096)
.L_2096:
        /*00b0*/ 	.word	0x00000008
.L_2097:


//--------------------- .nv.info._ZN2at6native63_GLOBAL__N__862fb238_30_ForeachBinaryOpScalarTensor_cu_64fe0ca525multi_tensor_apply_kernelINS1_18TensorListMetadataILi1EEENS1_27BinaryOpScalarTensorFunctorIlLi1ELi1ELi0EEEJSt4plusIlEPllEEEvT_T0_DpT1_ --------------------------
	.section	.nv.info._ZN2at6native63_GLOBAL__N__862fb238_30_ForeachBinaryOpScalarTensor_cu_64fe0ca525multi_tensor_apply_kernelINS1_18TensorListMetadataILi1EEENS1_27BinaryOpScalarTensorFunctorIlLi1ELi1ELi0EEEJSt4plusIlEPllEEEvT_T0_DpT1_,"",@"SHT_CUDA_INFO"
	.sectionflags	@""
	.align	4


	//----- nvinfo : EIATTR_CUDA_API_VERSION
	.align		4
        /*0000*/ 	.byte	0x04, 0x37
        /*0002*/ 	.short	(.L_2099 - .L_2098)
.L_2098:
        /*0004*/ 	.word	0x00000082


	//----- nvinfo : EIATTR_KPARAM_INFO
	.align		4
.L_2099:
        /*0008*/ 	.byte	0x04, 0x17
        /*000a*/ 	.short	(.L_2101 - .L_2100)
.L_2100:
        /*000c*/ 	.word	0x00000000
        /*0010*/ 	.short	0x0004
        /*0012*/ 	.short	0x0d38
        /*0014*/ 	.byte	0x00, 0xf0, 0x21, 0x00


	//----- nvinfo : EIATTR_KPARAM_INFO
	.align		4
.L_2101:
        /*0018*/ 	.byte	0x04, 0x17
        /*001a*/ 	.short	(.L_2103 - .L_2102)
.L_2102:
        /*001c*/ 	.word	0x00000000
        /*0020*/ 	.short	0x0003
        /*0022*/ 	.short	0x0d30
        /*0024*/ 	.byte	0x00, 0xf5, 0x21, 0x00


	//----- nvinfo : EIATTR_KPARAM_INFO
	.align		4
.L_2103:
        /*0028*/ 	.byte	0x04, 0x17
        /*002a*/ 	.short	(.L_2105 - .L_2104)
.L_2104:
        /*002c*/ 	.word	0x00000000
        /*0030*/ 	.short	0x0002
        /*0032*/ 	.short	0x0d29
        /*0034*/ 	.byte	0x00, 0xf0, 0x05, 0x00


	//----- nvinfo : EIATTR_KPARAM_INFO
	.align		4
.L_2105:
        /*0038*/ 	.byte	0x04, 0x17
        /*003a*/ 	.short	(.L_2107 - .L_2106)
.L_2106:
        /*003c*/ 	.word	0x00000000
        /*0040*/ 	.short	0x0001
        /*0042*/ 	.short	0x0d28
        /*0044*/ 	.byte	0x00, 0xf0, 0x05, 0x00


	//----- nvinfo : EIATTR_KPARAM_INFO
	.align		4
.L_2107:
        /*0048*/ 	.byte	0x04, 0x17
        /*004a*/ 	.short	(.L_2109 - .L_2108)
.L_2108:
        /*004c*/ 	.word	0x00000000
        /*0050*/ 	.short	0x0000
        /*0052*/ 	.short	0x0000
        /*0054*/ 	.byte	0x00, 0xf0, 0xa1, 0x34


	//----- nvinfo : EIATTR_SPARSE_MMA_MASK
	.align		4
.L_2109:
        /*0058*/ 	.byte	0x03, 0x50
        /*005a*/ 	.short	0x0000


	//----- nvinfo : EIATTR_MAXREG_COUNT
	.align		4
        /*005c*/ 	.byte	0x03, 0x1b
        /*005e*/ 	.short	0x0080


	//----- nvinfo : EIATTR_MERCURY_ISA_VERSION
	.align		4
        /*0060*/ 	.byte	0x03, 0x5f
        /*0062*/ 	.short	0x0101


	//----- nvinfo : EIATTR_VRC_CTA_INIT_COUNT
	.align		4
        /*0064*/ 	.byte	0x02, 0x4a
	.zero		1
	.zero		1


	//----- nvinfo : EIATTR_EXIT_INSTR_OFFSETS
	.align		4
        /*0068*/ 	.byte	0x04, 0x1c
        /*006a*/ 	.short	(.L_2111 - .L_2110)


	//   ....[0]....
.L_2110:
        /*006c*/ 	.word	0x00000140


	//   ....[1]....
        /*0070*/ 	.word	0x00000c80


	//   ....[2]....
        /*0074*/ 	.word	0x00000fa0


	//   ....[3]....
        /*0078*/ 	.word	0x00000fe0


	//   ....[4]....
        /*007c*/ 	.word	0x00001030


	//   ....[5]....
        /*0080*/ 	.word	0x00001230


	//----- nvinfo : EIATTR_MAX_THREADS
	.align		4
.L_2111:
        /*0084*/ 	.byte	0x04, 0x05
        /*0086*/ 	.short	(.L_2113 - .L_2112)
.L_2112:
        /*0088*/ 	.word	0x00000200
        /*008c*/ 	.word	0x00000001
        /*0090*/ 	.word	0x00000001


	//----- nvinfo : EIATTR_CRS_STACK_SIZE
	.align		4
.L_2113:
        /*0094*/ 	.byte	0x04, 0x1e
        /*0096*/ 	.short	(.L_2115 - .L_2114)
.L_2114:
        /*0098*/ 	.word	0x00000000


	//----- nvinfo : EIATTR_CBANK_PARAM_SIZE
	.align		4
.L_2115:
        /*009c*/ 	.byte	0x03, 0x19
        /*009e*/ 	.short	0x0d40


	//----- nvinfo : EIATTR_PARAM_CBANK
	.align		4
        /*00a0*/ 	.byte	0x04, 0x0a
        /*00a2*/ 	.short	(.L_2117 - .L_2116)
	.align		4
.L_2116:
        /*00a4*/ 	.word	index@(.nv.constant0._ZN2at6native63_GLOBAL__N__862fb238_30_ForeachBinaryOpScalarTensor_cu_64fe0ca525multi_tensor_apply_kernelINS1_18TensorListMetadataILi1EEENS1_27BinaryOpScalarTensorFunctorIlLi1ELi1ELi0EEEJSt4plusIlEPllEEEvT_T0_DpT1_)
        /*00a8*/ 	.short	0x0380
        /*00aa*/ 	.short	0x0d40


	//----- nvinfo : EIATTR_SW_WAR
	.align		4
.L_2117:
        /*00ac*/ 	.byte	0x04, 0x36
        /*00ae*/ 	.short	(.L_2119 - .L_2118)
.L_2118:
        /*00b0*/ 	.word	0x00000008
.L_2119:


//--------------------- .nv.info._ZN2at6native63_GLOBAL__N__862fb238_30_ForeachBinaryOpScalarTensor_cu_64fe0ca525multi_tensor_apply_kernelINS1_18TensorListMetadataILi1EEENS1_27BinaryOpScalarTensorFunctorIiLi1ELi1ELi0EEEJSt4plusIiEPiiEEEvT_T0_DpT1_ --------------------------
	.section	.nv.info._ZN2at6native63_GLOBAL__N__862fb238_30_ForeachBinaryOpScalarTensor_cu_64fe0ca525multi_tensor_apply_kernelINS1_18TensorListMetadataILi1EEENS1_27BinaryOpScalarTensorFunctorIiLi1ELi1ELi0EEEJSt4plusIiEPiiEEEvT_T0_DpT1_,"",@"SHT_CUDA_INFO"
	.sectionflags	@""
	.align	4


	//----- nvinfo : EIATTR_CUDA_API_VERSION
	.align		4
        /*0000*/ 	.byte	0x04, 0x37
        /*0002*/ 	.short	(.L_2121 - .L_2120)
.L_2120:
        /*0004*/ 	.word	0x00000082


	//----- nvinfo : EIATTR_KPARAM_INFO
	.align		4
.L_2121:
        /*0008*/ 	.byte	0x04, 0x17
        /*000a*/ 	.short	(.L_2123 - .L_2122)
.L_2122:
        /*000c*/ 	.word	0x00000000
        /*0010*/ 	.short	0x0004
        /*0012*/ 	.short	0x0d38
        /*0014*/ 	.byte	0x00, 0xf0, 0x11, 0x00


	//----- nvinfo : EIATTR_KPARAM_INFO
	.align		4
.L_2123:
        /*0018*/ 	.byte	0x04, 0x17
        /*001a*/ 	.short	(.L_2125 - .L_2124)
.L_2124:
        /*001c*/ 	.word	0x00000000
        /*0020*/ 	.short	0x0003
        /*0022*/ 	.short	0x0d30
        /*0024*/ 	.byte	0x00, 0xf5, 0x21, 0x00


	//----- nvinfo : EIATTR_KPARAM_INFO
	.align		4
.L_2125:
        /*0028*/ 	.byte	0x04, 0x17
        /*002a*/ 	.short	(.L_2127 - .L_2126)
.L_2126:
        /*002c*/ 	.word	0x00000000
        /*0030*/ 	.short	0x0002
        /*0032*/ 	.short	0x0d29
        /*0034*/ 	.byte	0x00, 0xf0, 0x05, 0x00


	//----- nvinfo : EIATTR_KPARAM_INFO
	.align		4
.L_2127:
        /*0038*/ 	.byte	0x04, 0x17
        /*003a*/ 	.short	(.L_2129 - .L_2128)
.L_2128:
        /*003c*/ 	.word	0x00000000
        /*0040*/ 	.short	0x0001
        /*0042*/ 	.short	0x0d28
        /*0044*/ 	.byte	0x00, 0xf0, 0x05, 0x00


	//----- nvinfo : EIATTR_KPARAM_INFO
	.align		4
.L_2129:
        /*0048*/ 	.byte	0x04, 0x17
        /*004a*/ 	.short	(.L_2131 - .L_2130)
.L_2130:
        /*004c*/ 	.word	0x00000000
        /*0050*/ 	.short	0x0000
        /*0052*/ 	.short	0x0000
        /*0054*/ 	.byte	0x00, 0xf0, 0xa1, 0x34


	//----- nvinfo : EIATTR_SPARSE_MMA_MASK
	.align		4
.L_2131:
        /*0058*/ 	.byte	0x03, 0x50
        /*005a*/ 	.short	0x0000


	//----- nvinfo : EIATTR_MAXREG_COUNT
	.align		4
        /*005c*/ 	.byte	0x03, 0x1b
        /*005e*/ 	.short	0x0080


	//----- nvinfo : EIATTR_MERCURY_ISA_VERSION
	.align		4
        /*0060*/ 	.byte	0x03, 0x5f
        /*0062*/ 	.short	0x0101


	//----- nvinfo : EIATTR_VRC_CTA_INIT_COUNT
	.align		4
        /*0064*/ 	.byte	0x02, 0x4a
	.zero		1
	.zero		1


	//----- nvinfo : EIATTR_EXIT_INSTR_OFFSETS
	.align		4
        /*0068*/ 	.byte	0x04, 0x1c
        /*006a*/ 	.short	(.L_2133 - .L_2132)


	//   ....[0]....
.L_2132:
        /*006c*/ 	.word	0x00000130


	//   ....[1]....
        /*0070*/ 	.word	0x000009c0


	//   ....[2]....
        /*0074*/ 	.word	0x00000c80


	//   ....[3]....
        /*0078*/ 	.word	0x00000ca0


	//   ....[4]....
        /*007c*/ 	.word	0x00000cf0


	//   ....[5]....
        /*0080*/ 	.word	0x00000e60


	//----- nvinfo : EIATTR_MAX_THREADS
	.align		4
.L_2133:
        /*0084*/ 	.byte	0x04, 0x05
        /*0086*/ 	.short	(.L_2135 - .L_2134)
.L_2134:
        /*0088*/ 	.word	0x00000200
        /*008c*/ 	.word	0x00000001
        /*0090*/ 	.word	0x00000001


	//----- nvinfo : EIATTR_CRS_STACK_SIZE
	.align		4
.L_2135:
        /*0094*/ 	.byte	0x04, 0x1e
        /*0096*/ 	.short	(.L_2137 - .L_2136)
.L_2136:
        /*0098*/ 	.word	0x00000000


	//----- nvinfo : EIATTR_CBANK_PARAM_SIZE
	.align		4
.L_2137:
        /*009c*/ 	.byte	0x03, 0x19
        /*009e*/ 	.short	0x0d3c


	//----- nvinfo : EIATTR_PARAM_CBANK
	.align		4
        /*00a0*/ 	.byte	0x04, 0x0a
        /*00a2*/ 	.short	(.L_2139 - .L_2138)
	.align		4
.L_2138:
        /*00a4*/ 	.word	index@(.nv.constant0._ZN2at6native63_GLOBAL__N__862fb238_30_ForeachBinaryOpScalarTensor_cu_64fe0ca525multi_tensor_apply_kernelINS1_18TensorListMetadataILi1EEENS1_27BinaryOpScalarTensorFunctorIiLi1ELi1ELi0EEEJSt4plusIiEPiiEEEvT_T0_DpT1_)
        /*00a8*/ 	.short	0x0380
        /*00aa*/ 	.short	0x0d3c


	//----- nvinfo : EIATTR_SW_WAR
	.align		4
.L_2139:
        /*00ac*/ 	.byte	0x04, 0x36
        /*00ae*/ 	.short	(.L_2141 - .L_2140)
.L_2140:
        /*00b0*/ 	.word	0x00000008
.L_2141:


//--------------------- .nv.info._ZN2at6native63_GLOBAL__N__862fb238_30_ForeachBinaryOpScalarTensor_cu_64fe0ca525multi_tensor_apply_kernelINS1_18TensorListMetadataILi1EEENS1_27BinaryOpScalarTensorFunctorIaLi1ELi1ELi0EEEJSt4plusIaEPaaEEEvT_T0_DpT1_ --------------------------
	.section	.nv.info._ZN2at6native63_GLOBAL__N__862fb238_30_ForeachBinaryOpScalarTensor_cu_64fe0ca525multi_tensor_apply_kernelINS1_18TensorListMetadataILi1EEENS1_27BinaryOpScalarTensorFunctorIaLi1ELi1ELi0EEEJSt4plusIaEPaaEEEvT_T0_DpT1_,"",@"SHT_CUDA_INFO"
	.sectionflags	@""
	.align	4


	//----- nvinfo : EIATTR_CUDA_API_VERSION
	.align		4
        /*0000*/ 	.byte	0x04, 0x37
        /*0002*/ 	.short	(.L_2143 - .L_2142)
.L_2142:
        /*0004*/ 	.word	0x00000082


	//----- nvinfo : EIATTR_KPARAM_INFO
	.align		4
.L_2143:
        /*0008*/ 	.byte	0x04, 0x17
        /*000a*/ 	.short	(.L_2145 - .L_2144)
.L_2144:
        /*000c*/ 	.word	0x00000000
        /*0010*/ 	.short	0x0004
        /*0012*/ 	.short	0x0d38
        /*0014*/ 	.byte	0x00, 0xf0, 0x05, 0x00


	//----- nvinfo : EIATTR_KPARAM_INFO
	.align		4
.L_2145:
        /*0018*/ 	.byte	0x04, 0x17
        /*001a*/ 	.short	(.L_2147 - .L_2146)
.L_2146:
        /*001c*/ 	.word	0x00000000
        /*0020*/ 	.short	0x0003
        /*0022*/ 	.short	0x0d30
        /*0024*/ 	.byte	0x00, 0xf5, 0x21, 0x00


	//----- nvinfo : EIATTR_KPARAM_INFO
	.align		4
.L_2147:
        /*0028*/ 	.byte	0x04, 0x17
        /*002a*/ 	.short	(.L_2149 - .L_2148)
.L_2148:
        /*002c*/ 	.word	0x00000000
        /*0030*/ 	.short	0x0002
        /*0032*/ 	.short	0x0d29
        /*0034*/ 	.byte	0x00, 0xf0, 0x05, 0x00


	//----- nvinfo : EIATTR_KPARAM_INFO
	.align		4
.L_2149:
        /*0038*/ 	.byte	0x04, 0x17
        /*003a*/ 	.short	(.L_2151 - .L_2150)
.L_2150:
        /*003c*/ 	.word	0x00000000
        /*0040*/ 	.short	0x0001
        /*0042*/ 	.short	0x0d28
        /*0044*/ 	.byte	0x00, 0xf0, 0x05, 0x00


	//----- nvinfo : EIATTR_KPARAM_INFO
	.align		4
.L_2151:
        /*0048*/ 	.byte	0x04, 0x17
        /*004a*/ 	.short	(.L_2153 - .L_2152)
.L_2152:
        /*004c*/ 	.word	0x00000000
        /*0050*/ 	.short	0x0000
        /*0052*/ 	.short	0x0000
        /*0054*/ 	.byte	0x00, 0xf0, 0xa1, 0x34


	//----- nvinfo : EIATTR_SPARSE_MMA_MASK
	.align		4
.L_2153:
        /*0058*/ 	.byte	0x03, 0x50
        /*005a*/ 	.short	0x0000


	//----- nvinfo : EIATTR_MAXREG_COUNT
	.align		4
        /*005c*/ 	.byte	0x03, 0x1b
        /*005e*/ 	.short	0x0080


	//----- nvinfo : EIATTR_MERCURY_ISA_VERSION
	.align		4
        /*0060*/ 	.byte	0x03, 0x5f
        /*0062*/ 	.short	0x0101


	//----- nvinfo : EIATTR_VRC_CTA_INIT_COUNT
	.align		4
        /*0064*/ 	.byte	0x02, 0x4a
	.zero		1
	.zero		1


	//----- nvinfo : EIATTR_EXIT_INSTR_OFFSETS
	.align		4
        /*0068*/ 	.byte	0x04, 0x1c
        /*006a*/ 	.short	(.L_2155 - .L_2154)


	//   ....[0]....
.L_2154:
        /*006c*/ 	.word	0x00000130


	//   ....[1]....
        /*0070*/ 	.word	0x00000c00


	//   ....[2]....
        /*0074*/ 	.word	0x00000ee0


	//   ....[3]....
        /*0078*/ 	.word	0x00000f00


	//   ....[4]....
        /*007c*/ 	.word	0x00000f50


	//   ....[5]....
        /*0080*/ 	.word	0x00001180


	//----- nvinfo : EIATTR_MAX_THREADS
	.align		4
.L_2155:
        /*0084*/ 	.byte	0x04, 0x05
        /*0086*/ 	.short	(.L_2157 - .L_2156)
.L_2156:
        /*0088*/ 	.word	0x00000200
        /*008c*/ 	.word	0x00000001
        /*0090*/ 	.word	0x00000001


	//----- nvinfo : EIATTR_CRS_STACK_SIZE
	.align		4
.L_2157:
        /*0094*/ 	.byte	0x04, 0x1e
        /*0096*/ 	.short	(.L_2159 - .L_2158)
.L_2158:
        /*0098*/ 	.word	0x00000000


	//----- nvinfo : EIATTR_CBANK_PARAM_SIZE
	.align		4
.L_2159:
        /*009c*/ 	.byte	0x03, 0x19
        /*009e*/ 	.short	0x0d39


	//----- nvinfo : EIATTR_PARAM_CBANK
	.align		4
        /*00a0*/ 	.byte	0x04, 0x0a
        /*00a2*/ 	.short	(.L_2161 - .L_2160)
	.align		4
.L_2160:
        /*00a4*/ 	.word	index@(.nv.constant0._ZN2at6native63_GLOBAL__N__862fb238_30_ForeachBinaryOpScalarTensor_cu_64fe0ca525multi_tensor_apply_kernelINS1_18TensorListMetadataILi1EEENS1_27BinaryOpScalarTensorFunctorIaLi1ELi1ELi0EEEJSt4plusIaEPaaEEEvT_T0_DpT1_)
        /*00a8*/ 	.short	0x0380
        /*00aa*/ 	.short	0x0d39


	//----- nvinfo : EIATTR_SW_WAR
	.align		4
.L_2161:
        /*00ac*/ 	.byte	0x04, 0x36
        /*00ae*/ 	.short	(.L_2163 - .L_2162)
.L_2162:
        /*00b0*/ 	.word	0x00000008
.L_2163:


//--------------------- .nv.info._ZN2at6native63_GLOBAL__N__862fb238_30_ForeachBinaryOpScalarTensor_cu_64fe0ca525multi_tensor_apply_kernelINS1_18TensorListMetadataILi1EEENS1_27BinaryOpScalarTensorFunctorIhLi1ELi1ELi0EEEJSt4plusIhEPhhEEEvT_T0_DpT1_ --------------------------
	.section	.nv.info._ZN2at6native63_GLOBAL__N__862fb238_30_ForeachBinaryOpScalarTensor_cu_64fe0ca525multi_tensor_apply_kernelINS1_18TensorListMetadataILi1EEENS1_27BinaryOpScalarTensorFunctorIhLi1ELi1ELi0EEEJSt4plusIhEPhhEEEvT_T0_DpT1_,"",@"SHT_CUDA_INFO"
	.sectionflags	@""
	.align	4


	//----- nvinfo : EIATTR_CUDA_API_VERSION
	.align		4
        /*0000*/ 	.byte	0x04, 0x37
        /*0002*/ 	.short	(.L_2165 - .L_2164)
.L_2164:
        /*0004*/ 	.word	0x00000082


	//----- nvinfo : EIATTR_KPARAM_INFO
	.align		4
.L_2165:
        /*0008*/ 	.byte	0x04, 0x17
        /*000a*/ 	.short	(.L_2167 - .L_2166)
.L_2166:
        /*000c*/ 	.word	0x00000000
        /*0010*/ 	.short	0x0004
        /*0012*/ 	.short	0x0d38
        /*0014*/ 	.byte	0x00, 0xf0, 0x05, 0x00


	//----- nvinfo : EIATTR_KPARAM_INFO
	.align		4
.L_2167:
        /*0018*/ 	.byte	0x04, 0x17
        /*001a*/ 	.short	(.L_2169 - .L_2168)
.L_2168:
        /*001c*/ 	.word	0x00000000
        /*0020*/ 	.short	0x0003
        /*0022*/ 	.short	0x0d30
        /*0024*/ 	.byte	0x00, 0xf5, 0x21, 0x00


	//----- nvinfo : EIATTR_KPARAM_INFO
	.align		4
.L_2169:
        /*0028*/ 	.byte	0x04, 0x17
        /*002a*/ 	.short	(.L_2171 - .L_2170)
.L_2170:
        /*002c*/ 	.word	0x00000000
        /*0030*/ 	.short	0x0002
        /*0032*/ 	.short	0x0d29
        /*0034*/ 	.byte	0x00, 0xf0, 0x05, 0x00


	//----- nvinfo : EIATTR_KPARAM_INFO
	.align		4
.L_2171:
        /*0038*/ 	.byte	0x04, 0x17
        /*003a*/ 	.short	(.L_2173 - .L_2172)
.L_2172:
        /*003c*/ 	.word	0x00000000
        /*0040*/ 	.short	0x0001
        /*0042*/ 	.short	0x0d28
        /*0044*/ 	.byte	0x00, 0xf0, 0x05, 0x00


	//----- nvinfo : EIATTR_KPARAM_INFO
	.align		4
.L_2173:
        /*0048*/ 	.byte	0x04, 0x17
        /*004a*/ 	.short	(.L_2175 - .L_2174)
.L_2174:
        /*004c*/ 	.word	0x00000000
        /*0050*/ 	.short	0x0000
        /*0052*/ 	.short	0x0000
        /*0054*/ 	.byte	0x00, 0xf0, 0xa1, 0x34


	//----- nvinfo : EIATTR_SPARSE_MMA_MASK
	.align		4
.L_2175:
        /*0058*/ 	.byte	0x03, 0x50
        /*005a*/ 	.short	0x0000


	//----- nvinfo : EIATTR_MAXREG_COUNT
	.align		4
        /*005c*/ 	.byte	0x03, 0x1b
        /*005e*/ 	.short	0x0080


	//----- nvinfo : EIATTR_MERCURY_ISA_VERSION
	.align		4
        /*0060*/ 	.byte	0x03, 0x5f
        /*0062*/ 	.short	0x0101


	//----- nvinfo : EIATTR_VRC_CTA_INIT_COUNT
	.align		4
        /*0064*/ 	.byte	0x02, 0x4a
	.zero		1
	.zero		1


	//----- nvinfo : EIATTR_EXIT_INSTR_OFFSETS
	.align		4
        /*0068*/ 	.byte	0x04, 0x1c
        /*006a*/ 	.short	(.L_2177 - .L_2176)


	//   ....[0]....
.L_2176:
        /*006c*/ 	.word	0x00000130


	//   ....[1]....
        /*0070*/ 	.word	0x00000c00


	//   ....[2]....
        /*0074*/ 	.word	0x00000ee0


	//   ....[3]....
        /*0078*/ 	.word	0x00000f00


	//   ....[4]....
        /*007c*/ 	.word	0x00000f50


	//   ....[5]....
        /*0080*/ 	.word	0x00001180


	//----- nvinfo : EIATTR_MAX_THREADS
	.align		4
.L_2177:
        /*0084*/ 	.byte	0x04, 0x05
        /*0086*/ 	.short	(.L_2179 - .L_2178)
.L_2178:
        /*0088*/ 	.word	0x00000200
        /*008c*/ 	.word	0x00000001
        /*0090*/ 	.word	0x00000001


	//----- nvinfo : EIATTR_CRS_STACK_SIZE
	.align		4
.L_2179:
        /*0094*/ 	.byte	0x04, 0x1e
        /*0096*/ 	.short	(.L_2181 - .L_2180)
.L_2180:
        /*0098*/ 	.word	0x00000000


	//----- nvinfo : EIATTR_CBANK_PARAM_SIZE
	.align		4
.L_2181:
        /*009c*/ 	.byte	0x03, 0x19
        /*009e*/ 	.short	0x0d39


	//----- nvinfo : EIATTR_PARAM_CBANK
	.align		4
        /*00a0*/ 	.byte	0x04, 0x0a
        /*00a2*/ 	.short	(.L_2183 - .L_2182)
	.align		4
.L_2182:
        /*00a4*/ 	.word	index@(.nv.constant0._ZN2at6native63_GLOBAL__N__862fb238_30_ForeachBinaryOpScalarTensor_cu_64fe0ca525multi_tensor_apply_kernelINS1_18TensorListMetadataILi1EEENS1_27BinaryOpScalarTensorFunctorIhLi1ELi1ELi0EEEJSt4plusIhEPhhEEEvT_T0_DpT1_)
        /*00a8*/ 	.short	0x0380
        /*00aa*/ 	.short	0x0d39


	//----- nvinfo : EIATTR_SW_WAR
	.align		4
.L_2183:
        /*00ac*/ 	.byte	0x04, 0x36
        /*00ae*/ 	.short	(.L_2185 - .L_2184)
.L_2184:
        /*00b0*/ 	.word	0x00000008
.L_2185:


//--------------------- .nv.callgraph             --------------------------
	.section	.nv.callgraph,"",@"SHT_CUDA_CALLGRAPH"
	.align	4
	.sectionentsize	8
	.align		4
        /*0000*/ 	.word	0x00000000
	.align		4
        /*0004*/ 	.word	0xffffffff
	.align		4
        /*0008*/ 	.word	0x00000000
	.align		4
        /*000c*/ 	.word	0xfffffffe
	.align		4
        /*0010*/ 	.word	0x00000000
	.align		4
        /*0014*/ 	.word	0xfffffffd
	.align		4
        /*0018*/ 	.word	0x00000000
	.align		4
        /*001c*/ 	.word	0xfffffffc


//--------------------- .nv.constant4             --------------------------
	.section	.nv.constant4,"a",@progbits
	.align	8
	.align		8
.nv.constant4:
        /*0000*/ 	.dword	_ZN61_INTERNAL_862fb238_30_ForeachBinaryOpScalarTensor_cu_64fe0ca54cuda3std3__45__cpo5beginE
	.align		8
        /*0008*/ 	.dword	_ZN61_INTERNAL_862fb238_30_ForeachBinaryOpScalarTensor_cu_64fe0ca54cuda3std3__45__cpo3endE
	.align		8
        /*0010*/ 	.dword	_ZN61_INTERNAL_862fb238_30_ForeachBinaryOpScalarTensor_cu_64fe0ca54cuda3std3__45__cpo6cbeginE
	.align		8
        /*0018*/ 	.dword	_ZN61_INTERNAL_862fb238_30_ForeachBinaryOpScalarTensor_cu_64fe0ca54cuda3std3__45__cpo4cendE
	.align		8
        /*0020*/ 	.dword	_ZN61_INTERNAL_862fb238_30_ForeachBinaryOpScalarTensor_cu_64fe0ca54cuda3std3__45__cpo6rbeginE
	.align		8
        /*0028*/ 	.dword	_ZN61_INTERNAL_862fb238_30_ForeachBinaryOpScalarTensor_cu_64fe0ca54cuda3std3__45__cpo4rendE
	.align		8
        /*0030*/ 	.dword	_ZN61_INTERNAL_862fb238_30_ForeachBinaryOpScalarTensor_cu_64fe0ca54cuda3std3__45__cpo7crbeginE
	.align		8
        /*0038*/ 	.dword	_ZN61_INTERNAL_862fb238_30_ForeachBinaryOpScalarTensor_cu_64fe0ca54cuda3std3__45__cpo5crendE
	.align		8
        /*0040*/ 	.dword	_ZN61_INTERNAL_862fb238_30_ForeachBinaryOpScalarTensor_cu_64fe0ca54cuda3std3__463_GLOBAL__N__862fb238_30_ForeachBinaryOpScalarTensor_cu_64fe0ca56ignoreE
	.align		8
        /*0048*/ 	.dword	_ZN61_INTERNAL_862fb238_30_ForeachBinaryOpScalarTensor_cu_64fe0ca54cuda3std3__419piecewise_constructE
	.align		8
        /*0050*/ 	.dword	_ZN61_INTERNAL_862fb238_30_ForeachBinaryOpScalarTensor_cu_64fe0ca54cuda3std3__48in_placeE
	.align		8
        /*0058*/ 	.dword	_ZN61_INTERNAL_862fb238_30_ForeachBinaryOpScalarTensor_cu_64fe0ca54cuda3std3__420unreachable_sentinelE
	.align		8
        /*0060*/ 	.dword	_ZN61_INTERNAL_862fb238_30_ForeachBinaryOpScalarTensor_cu_64fe0ca54cuda3std6ranges3__45__cpo4swapE
	.align		8
        /*0068*/ 	.dword	_ZN61_INTERNAL_862fb238_30_ForeachBinaryOpScalarTensor_cu_64fe0ca54cuda3std6ranges3__45__cpo9iter_moveE
	.align		8
        /*0070*/ 	.dword	_ZN61_INTERNAL_862fb238_30_ForeachBinaryOpScalarTensor_cu_64fe0ca54cuda3std6ranges3__45__cpo5beginE
	.align		8
        /*0078*/ 	.dword	_ZN61_INTERNAL_862fb238_30_ForeachBinaryOpScalarTensor_cu_64fe0ca54cuda3std6ranges3__45__cpo3endE
	.align		8
        /*0080*/ 	.dword	_ZN61_INTERNAL_862fb238_30_ForeachBinaryOpScalarTensor_cu_64fe0ca54cuda3std6ranges3__45__cpo6cbeginE
	.align		8
        /*0088*/ 	.dword	_ZN61_INTERNAL_862fb238_30_ForeachBinaryOpScalarTensor_cu_64fe0ca54cuda3std6ranges3__45__cpo4cendE
	.align		8
        /*0090*/ 	.dword	_ZN61_INTERNAL_862fb238_30_ForeachBinaryOpScalarTensor_cu_64fe0ca54cuda3std6ranges3__45__cpo7advanceE
	.align		8
        /*0098*/ 	.dword	_ZN61_INTERNAL_862fb238_30_ForeachBinaryOpScalarTensor_cu_64fe0ca54cuda3std6ranges3__45__cpo9iter_swapE
	.align		8
        /*00a0*/ 	.dword	_ZN61_INTERNAL_862fb238_30_ForeachBinaryOpScalarTensor_cu_64fe0ca54cuda3std6ranges3__45__cpo4nextE
	.align		8
        /*00a8*/ 	.dword	_ZN61_INTERNAL_862fb238_30_ForeachBinaryOpScalarTensor_cu_64fe0ca54cuda3std6ranges3__45__cpo4prevE
	.align		8
        /*00b0*/ 	.dword	_ZN61_INTERNAL_862fb238_30_ForeachBinaryOpScalarTensor_cu_64fe0ca54cuda3std6ranges3__45__cpo4dataE
	.align		8
        /*00b8*/ 	.dword	_ZN61_INTERNAL_862fb238_30_ForeachBinaryOpScalarTensor_cu_64fe0ca54cuda3std6ranges3__45__cpo5cdataE
	.align		8
        /*00c0*/ 	.dword	_ZN61_INTERNAL_862fb238_30_ForeachBinaryOpScalarTensor_cu_64fe0ca54cuda3std6ranges3__45__cpo4sizeE
	.align		8
        /*00c8*/ 	.dword	_ZN61_INTERNAL_862fb238_30_ForeachBinaryOpScalarTensor_cu_64fe0ca54cuda3std6ranges3__45__cpo5ssizeE
	.align		8
        /*00d0*/ 	.dword	_ZN61_INTERNAL_862fb238_30_ForeachBinaryOpScalarTensor_cu_64fe0ca54cuda3std6ranges3__45__cpo8distanceE
	.align		8
        /*00d8*/ 	.dword	_ZN61_INTERNAL_862fb238_30_ForeachBinaryOpScalarTensor_cu_64fe0ca56thrust24THRUST_300001_SM_1030_NS6system6detail10sequential3seqE


//--------------------- .text._ZN2at6native63_GLOBAL__N__862fb238_30_ForeachBinaryOpScalarTensor_cu_64fe0ca525multi_tensor_apply_kernelINS1_18TensorListMetadataILi2EEENS1_27BinaryOpScalarTensorFunctorIN3c108BFloat16ELi2ELi1ELi1EEEJSt7dividesIfEPS7_fEEEvT_T0_DpT1_ --------------------------
	.section	.text._ZN2at6native63_GLOBAL__N__862fb238_30_ForeachBinaryOpScalarTensor_cu_64fe0ca525multi_tensor_apply_kernelINS1_18TensorListMetadataILi2EEENS1_27BinaryOpScalarTensorFunctorIN3c108BFloat16ELi2ELi1ELi1EEEJSt7dividesIfEPS7_fEEEvT_T0_DpT1_,"ax",@progbits
	.align	128
.text._ZN2at6native63_GLOBAL__N__862fb238_30_ForeachBinaryOpScalarTensor_cu_64fe0ca525multi_tensor_apply_kernelINS1_18TensorListMetadataILi2EEENS1_27BinaryOpScalarTensorFunctorIN3c108BFloat16ELi2ELi1ELi1EEEJSt7dividesIfEPS7_fEEEvT_T0_DpT1_:
        .type           _ZN2at6native63_GLOBAL__N__862fb238_30_ForeachBinaryOpScalarTensor_cu_64fe0ca525multi_tensor_apply_kernelINS1_18TensorListMetadataILi2EEENS1_27BinaryOpScalarTensorFunctorIN3c108BFloat16ELi2ELi1ELi1EEEJSt7dividesIfEPS7_fEEEvT_T0_DpT1_,@function
        .size           _ZN2at6native63_GLOBAL__N__862fb238_30_ForeachBinaryOpScalarTensor_cu_64fe0ca525multi_tensor_apply_kernelINS1_18TensorListMetadataILi2EEENS1_27BinaryOpScalarTensorFunctorIN3c108BFloat16ELi2ELi1ELi1EEEJSt7dividesIfEPS7_fEEEvT_T0_DpT1_,(.L_x_714 - _ZN2at6native63_GLOBAL__N__862fb238_30_ForeachBinaryOpScalarTensor_cu_64fe0ca525multi_tensor_apply_kernelINS1_18TensorListMetadataILi2EEENS1_27BinaryOpScalarTensorFunctorIN3c108BFloat16ELi2ELi1ELi1EEEJSt7dividesIfEPS7_fEEEvT_T0_DpT1_)
        .other          _ZN2at6native63_GLOBAL__N__862fb238_30_ForeachBinaryOpScalarTensor_cu_64fe0ca525multi_tensor_apply_kernelINS1_18TensorListMetadataILi2EEENS1_27BinaryOpScalarTensorFunctorIN3c108BFloat16ELi2ELi1ELi1EEEJSt7dividesIfEPS7_fEEEvT_T0_DpT1_,@"STO_CUDA_ENTRY STV_DEFAULT"
_ZN2at6native63_GLOBAL__N__862fb238_30_ForeachBinaryOpScalarTensor_cu_64fe0ca525multi_tensor_apply_kernelINS1_18TensorListMetadataILi2EEENS1_27BinaryOpScalarTensorFunctorIN3c108BFloat16ELi2ELi1ELi1EEEJSt7dividesIfEPS7_fEEEvT_T0_DpT1_:
[----:B------:R-:W-:Y:S08]  /*0000*/  LDC R1, c[0x0][0x37c] ;  /* 0x0000df00ff017b82 */ /* 0x000ff00000000800 */
[----:B------:R-:W0:Y:S02]  /*0010*/  S2UR UR5, SR_CTAID.X ;  /* 0x00000000000579c3 */ /* 0x000e240000002500 */
[----:B0-----:R-:W0:Y:S01]  /*0020*/  LDCU.U8 UR4, c[0x0][UR5+0x980] ;  /* 0x00013000050477ac */ /* 0x001e220008000000 */
[----:B------:R-:W-:-:S12]  /*0030*/  UIMAD UR5, UR5, 0x3, UR5 ;  /* 0x00000003050578a4 */ /* 0x000fd8000f8e0205 */
[----:B------:R-:W1:Y:S01]  /*0040*/  LDCU UR14, c[0x0][UR5+0xac0] ;  /* 0x00015800050e77ac */ /* 0x000e620008000800 */
[----:B0-----:R-:W-:-:S12]  /*0050*/  USHF.L.U32 UR6, UR4, 0x3, URZ ;  /* 0x0000000304067899 */ /* 0x001fd800080006ff */
[----:B------:R-:W0:Y:S01]  /*0060*/  LDCU.64 UR4, c[0x0][UR6+0x780] ;  /* 0x0000f000060477ac */ /* 0x000e220008000a00 */
[----:B------:R-:W2:Y:S01]  /*0070*/  LDCU.64 UR8, c[0x0][UR6+0x580] ;  /* 0x0000b000060877ac */ /* 0x000ea20008000a00 */
[----:B------:R-:W3:Y:S01]  /*0080*/  LDCU.64 UR6, c[0x0][UR6+0x380] ;  /* 0x00007000060677ac */ /* 0x000ee20008000a00 */
[----:B-1----:R-:W-:Y:S02]  /*0090*/  UIMAD.WIDE UR12, UR14, 0x10000, URZ ;  /* 0x000100000e0c78a5 */ /* 0x002fe4000f8e02ff */
[----:B0-----:R-:W-:Y:S02]  /*00a0*/  ULOP3.LUT UR15, UR4, 0x3, URZ, 0xc0, !UPT ;  /* 0x00000003040f7892 */ /* 0x001fe4000f8ec0ff */
[----:B------:R-:W-:Y:S02]  /*00b0*/  UIADD3 UR19, UP1, UPT, UR4, -UR12, URZ ;  /* 0x8000000c04137290 */ /* 0x000fe4000ff3e0ff */
[----:B--2---:R-:W-:Y:S02]  /*00c0*/  UIMAD.WIDE UR10, UR14, 0x20000, UR8 ;  /* 0x000200000e0a78a5 */ /* 0x004fe4000f8e0208 */
[----:B------:R-:W-:-:S02]  /*00d0*/  UIADD3.X UR12, UPT, UPT, UR5, ~UR13, URZ, UP1, !UPT ;  /* 0x8000000d050c7290 */ /* 0x000fc40008ffe4ff */
[----:B---3--:R-:W-:Y:S02]  /*00e0*/  UIMAD.WIDE UR8, UR14, 0x20000, UR6 ;  /* 0x000200000e0878a5 */ /* 0x008fe4000f8e0206 */
[----:B------:R-:W-:Y:S01]  /*00f0*/  ULOP3.LUT UR6, UR15, 0x7, UR10, 0xf8, !UPT ;  /* 0x000000070f067892 */ /* 0x000fe2000f8ef80a */
[----:B------:R-:W0:Y:S03]  /*0100*/  LDCU.64 UR14, c[0x0][0x358] ;  /* 0x00006b00ff0e77ac */ /* 0x000e260008000a00 */
[----:B------:R-:W-:-:S04]  /*0110*/  ULOP3.LUT UP0, URZ, UR6, 0x7, UR8, 0xf8, !UPT ;  /* 0x0000000706ff7892 */ /* 0x000fc8000f80f808 */
[----:B------:R-:W-:-:S09]  /*0120*/  ULOP3.LUT UP0, URZ, URZ, URZ, URZ, 0xfc, UP0 ;  /* 0x000000ffffff7292 */ /* 0x000fd2000800fcff */
[----:B------:R-:W-:Y:S05]  /*0130*/  BRA.U !UP0, `(.L_x_0) ;  /* 0x0000000d08bc7547 */ /* 0x000fea000b800000 */
[----:B------:R-:W-:-:S04]  /*0140*/  UISETP.GE.U32.AND UP0, UPT, UR19, 0x1, UPT ;  /* 0x000000011300788c */ /* 0x000fc8000bf06070 */
[----:B------:R-:W-:-:S06]  /*0150*/  UISETP.GE.AND.EX UP0, UPT, UR12, URZ, UPT, UP0 ;  /* 0x000000ff0c00728c */ /* 0x000fcc000bf06300 */
[----:B------:R-:W-:-:S13]  /*0160*/  PLOP3.LUT P0, PT, PT, PT, UP0, 0x80, 0x8 ;  /* 0x000000000008781c */ /* 0x000fda0003f0f008 */
[----:B0-----:R-:W-:Y:S05]  /*0170*/  @!P0 EXIT ;  /* 0x000000000000894d */ /* 0x001fea0003800000 */
[----:B------:R-:W0:Y:S01]  /*0180*/  LDCU UR16, c[0x0][0x360] ;  /* 0x00006c00ff1077ac */ /* 0x000e220008000800 */
[----:B------:R-:W-:Y:S02]  /*0190*/  PRMT R0, RZ, 0x7610, R0 ;  /* 0x00007610ff007816 */ /* 0x000fe40000000000 */
[----:B------:R-:W-:Y:S01]  /*01a0*/  MOV R7, 0x290 ;  /* 0x0000029000077802 */ /* 0x000fe20000000f00 */
[----:B------:R-:W-:-:S04]  /*01b0*/  UISETP.LT.U32.AND UP0, UPT, UR19, 0x10000, UPT ;  /* 0x000100001300788c */ /* 0x000fc8000bf01070 */
[----:B------:R-:W-:-:S04]  /*01c0*/  UISETP.LT.U32.AND.EX UP0, UPT, UR12, URZ, UPT, UP0 ;  /* 0x000000ff0c00728c */ /* 0x000fc8000bf01100 */
[----:B------:R-:W-:Y:S02]  /*01d0*/  USEL UR17, UR19, 0x10000, UP0 ;  /* 0x0001000013117887 */ /* 0x000fe40008000000 */
[----:B------:R-:W-:Y:S02]  /*01e0*/  USEL UR18, UR12, URZ, UP0 ;  /* 0x000000ff0c127287 */ /* 0x000fe40008000000 */
[----:B0-----:R-:W-:-:S04]  /*01f0*/  USHF.L.U32 UR6, UR16, 0x2, URZ ;  /* 0x0000000210067899 */ /* 0x001fc800080006ff */
[----:B------:R-:W-:Y:S02]  /*0200*/  UISETP.GT.U32.AND UP0, UPT, UR17, UR6, UPT ;  /* 0x000000061100728c */ /* 0x000fe4000bf04070 */
[----:B------:R-:W-:Y:S02]  /*0210*/  ULOP3.LUT UR13, UR6, 0xffff, URZ, 0xc0, !UPT ;  /* 0x0000ffff060d7892 */ /* 0x000fe4000f8ec0ff */
[----:B------:R-:W-:-:S04]  /*0220*/  UISETP.GT.U32.AND.EX UP0, UPT, UR18, URZ, UPT, UP0 ;  /* 0x000000ff1200728c */ /* 0x000fc8000bf04100 */
[----:B------:R-:W-:Y:S02]  /*0230*/  USEL UR4, UR17, UR6, UP0 ;  /* 0x0000000611047287 */ /* 0x000fe40008000000 */
[----:B------:R-:W-:Y:S02]  /*0240*/  USEL UR5, UR18, URZ, UP0 ;  /* 0x000000ff12057287 */ /* 0x000fe40008000000 */
[----:B------:R-:W-:-:S04]  /*0250*/  UIADD3 UR4, UP0, UPT, UR4, -0x1, URZ ;  /* 0xffffffff04047890 */ /* 0x000fc8000ff1e0ff */
[----:B------:R-:W-:Y:S02]  /*0260*/  UIADD3.X UR5, UPT, UPT, UR5, -0x1, URZ, UP0, !UPT ;  /* 0xffffffff05057890 */ /* 0x000fe400087fe4ff */
[----:B------:R-:W-:-:S12]  /*0270*/  ULOP3.LUT UR7, UR4, 0xffff, URZ, 0xc0, !UPT ;  /* 0x0000ffff04077892 */ /* 0x000fd8000f8ec0ff */
[----:B------:R-:W-:Y:S05]  /*0280*/  CALL.REL.NOINC `($__internal_0_$__cuda_sm20_div_u16) ;  /* 0x0000001000147944 */ /* 0x000fea0003c00000 */
[----:B------:R-:W-:Y:S01]  /*0290*/  LOP3.LUT R2, R6, 0xffff, RZ, 0xc0, !PT ;  /* 0x0000ffff06027812 */ /* 0x000fe200078ec0ff */
[----:B------:R-:W-:Y:S01]  /*02a0*/  UISETP.GE.U32.AND UP0, UPT, UR4, UR6, UPT ;  /* 0x000000060400728c */ /* 0x000fe2000bf06070 */
[----:B------:R-:W-:Y:S02]  /*02b0*/  UMOV UR7, URZ ;  /* 0x000000ff00077c82 */ /* 0x000fe40008000000 */
[----:B------:R-:W-:Y:S01]  /*02c0*/  LOP3.LUT R3, R2, 0x1, RZ, 0xc0, !PT ;  /* 0x0000000102037812 */ /* 0x000fe200078ec0ff */
[----:B------:R-:W-:Y:S01]  /*02d0*/  UISETP.GE.U32.AND.EX UP0, UPT, UR5, URZ, UPT, UP0 ;  /* 0x000000ff0500728c */ /* 0x000fe2000bf06100 */
[----:B------:R-:W-:Y:S02]  /*02e0*/  UMOV UR6, URZ ;  /* 0x000000ff00067c82 */ /* 0x000fe40008000000 */
[----:B------:R-:W-:Y:S02]  /*02f0*/  ISETP.NE.U32.AND P0, PT, R3, 0x1, PT ;  /* 0x000000010300780c */ /* 0x000fe40003f05070 */
[----:B------:R-:W0:Y:S02]  /*0300*/  S2R R3, SR_TID.X ;  /* 0x0000000000037919 */ /* 0x000e240000002100 */
[----:B------:R-:W-:-:S02]  /*0310*/  ISETP.NE.U32.AND.EX P0, PT, RZ, RZ, PT, P0 ;  /* 0x000000ffff00720c */ /* 0x000fc40003f05100 */
[----:B------:R-:W-:Y:S11]  /*0320*/  BRA.U !UP0, `(.L_x_1) ;  /* 0x0000000908407547 */ /* 0x000ff6000b800000 */
[----:B------:R-:W1:Y:S01]  /*0330*/  LDCU UR13, c[0x0][0xfd8] ;  /* 0x0001fb00ff0d77ac */ /* 0x000e620008000800 */
[----:B------:R-:W-:Y:S01]  /*0340*/  UMOV UR6, URZ ;  /* 0x000000ff00067c82 */ /* 0x000fe20008000000 */
[----:B------:R-:W-:Y:S01]  /*0350*/  UMOV UR7, URZ ;  /* 0x000000ff00077c82 */ /* 0x000fe20008000000 */
[----:B------:R-:W-:Y:S01]  /*0360*/  UMOV UR4, URZ ;  /* 0x000000ff00047c82 */ /* 0x000fe20008000000 */
[----:B------:R-:W-:-:S05]  /*0370*/  UMOV UR5, URZ ;  /* 0x000000ff00057c82 */ /* 0x000fca0008000000 */
.L_x_2:
[----:B------:R-:W2:Y:S01]  /*0380*/  LDC.64 R12, c[0x0][0xfd0] ;  /* 0x0003f400ff0c7b82 */ /* 0x000ea20000000a00 */
[----:B0-----:R-:W-:-:S04]  /*0390*/  IADD3 R17, P2, PT, R3, UR6, RZ ;  /* 0x0000000603117c10 */ /* 0x001fc8000ff5e0ff */
[C---:B------:R-:W-:Y:S01]  /*03a0*/  ISETP.GE.U32.AND P1, PT, R17.reuse, UR17, PT ;  /* 0x0000001111007c0c */ /* 0x040fe2000bf26070 */
[----:B------:R-:W-:Y:S01]  /*03b0*/  IMAD.X R16, RZ, RZ, UR7, P2 ;  /* 0x00000007ff107e24 */ /* 0x000fe200090e06ff */
[----:B------:R-:W-:-:S04]  /*03c0*/  IADD3 R14, P2, PT, R17, UR16, RZ ;  /* 0x00000010110e7c10 */ /* 0x000fc8000ff5e0ff */
[----:B------:R-:W-:Y:S01]  /*03d0*/  IADD3 R7, P3, PT, R14, UR16, RZ ;  /* 0x000000100e077c10 */ /* 0x000fe2000ff7e0ff */
[----:B------:R-:W-:Y:S01]  /*03e0*/  IMAD.X R15, RZ, RZ, R16, P2 ;  /* 0x000000ffff0f7224 */ /* 0x000fe200010e0610 */
[----:B------:R-:W-:Y:S02]  /*03f0*/  ISETP.GE.AND.EX P1, PT, R16, UR18, PT, P1 ;  /* 0x0000001210007c0c */ /* 0x000fe4000bf26310 */
[C---:B------:R-:W-:Y:S01]  /*0400*/  IADD3 R5, P5, PT, R7.reuse, UR16, RZ ;  /* 0x0000001007057c10 */ /* 0x040fe2000ffbe0ff */
[----:B------:R-:W-:Y:S01]  /*0410*/  IMAD.X R6, RZ, RZ, R15, P3 ;  /* 0x000000ffff067224 */ /* 0x000fe200018e060f */
[----:B------:R-:W-:Y:S02]  /*0420*/  ISETP.GE.U32.AND P3, PT, R7, UR17, PT ;  /* 0x0000001107007c0c */ /* 0x000fe4000bf66070 */
[----:B------:R-:W-:Y:S01]  /*0430*/  ISETP.GE.U32.AND P2, PT, R14, UR17, PT ;  /* 0x000000110e007c0c */ /* 0x000fe2000bf46070 */
[----:B------:R-:W-:Y:S01]  /*0440*/  IMAD.X R18, RZ, RZ, R6, P5 ;  /* 0x000000ffff127224 */ /* 0x000fe200028e0606 */
[----:B--2---:R0:W2:Y:S01]  /*0450*/  LDG.E.U16 R4, desc[UR14][R12.64] ;  /* 0x0000000e0c047981 */ /* 0x0040a2000c1e1500 */
[----:B------:R-:W-:-:S02]  /*0460*/  ISETP.GE.AND.EX P3, PT, R6, UR18, PT, P3 ;  /* 0x0000001206007c0c */ /* 0x000fc4000bf66330 */
[----:B------:R-:W-:Y:S02]  /*0470*/  ISETP.GE.AND.EX P2, PT, R15, UR18, PT, P2 ;  /* 0x000000120f007c0c */ /* 0x000fe4000bf46320 */
[----:B------:R-:W-:Y:S02]  /*0480*/  ISETP.GE.U32.AND P4, PT, R5, UR17, PT ;  /* 0x0000001105007c0c */ /* 0x000fe4000bf86070 */
[C---:B------:R-:W-:Y:S02]  /*0490*/  @!P1 LEA R22, P5, R17.reuse, UR8, 0x1 ;  /* 0x0000000811169c11 */ /* 0x040fe4000f8a08ff */
[----:B------:R-:W-:Y:S02]  /*04a0*/  ISETP.GE.AND.EX P4, PT, R18, UR18, PT, P4 ;  /* 0x0000001212007c0c */ /* 0x000fe4000bf86340 */
[----:B------:R-:W-:Y:S02]  /*04b0*/  @!P1 LEA.HI.X R23, R17, UR9, R16, 0x1, P5 ;  /* 0x0000000911179c11 */ /* 0x000fe4000a8f0c10 */
[----:B------:R-:W-:-:S02]  /*04c0*/  PRMT R20, RZ, 0x7610, R20 ;  /* 0x00007610ff147816 */ /* 0x000fc40000000014 */
[C---:B------:R-:W-:Y:S02]  /*04d0*/  @!P3 LEA R10, P5, R7.reuse, UR8, 0x1 ;  /* 0x00000008070abc11 */ /* 0x040fe4000f8a08ff */
[C---:B------:R-:W-:Y:S02]  /*04e0*/  @!P2 LEA R8, P6, R14.reuse, UR8, 0x1 ;  /* 0x000000080e08ac11 */ /* 0x040fe4000f8c08ff */
[----:B------:R-:W-:Y:S01]  /*04f0*/  PRMT R21, RZ, 0x7610, R21 ;  /* 0x00007610ff157816 */ /* 0x000fe20000000015 */
[----:B------:R-:W3:Y:S01]  /*0500*/  @!P1 LDG.E.U16 R20, desc[UR14][R22.64] ;  /* 0x0000000e16149981 */ /* 0x000ee2000c1e1500 */
[----:B------:R-:W-:Y:S02]  /*0510*/  @!P3 LEA.HI.X R11, R7, UR9, R6, 0x1, P5 ;  /* 0x00000009070bbc11 */ /* 0x000fe4000a8f0c06 */
[----:B------:R-:W-:Y:S02]  /*0520*/  @!P2 LEA.HI.X R9, R14, UR9, R15, 0x1, P6 ;  /* 0x000000090e09ac11 */ /* 0x000fe4000b0f0c0f */
[----:B------:R-:W-:Y:S01]  /*0530*/  PRMT R24, RZ, 0x7610, R24 ;  /* 0x00007610ff187816 */ /* 0x000fe20000000018 */
[----:B------:R-:W4:Y:S01]  /*0540*/  @!P3 LDG.E.U16 R21, desc[UR14][R10.64] ;  /* 0x0000000e0a15b981 */ /* 0x000f22000c1e1500 */
[----:B0-----:R-:W-:-:S02]  /*0550*/  @!P4 LEA R12, P6, R5, UR8, 0x1 ;  /* 0x00000008050ccc11 */ /* 0x001fc4000f8c08ff */
[----:B------:R-:W-:Y:S02]  /*0560*/  PRMT R19, RZ, 0x7610, R19 ;  /* 0x00007610ff137816 */ /* 0x000fe40000000013 */
[----:B------:R-:W-:Y:S01]  /*0570*/  @!P4 LEA.HI.X R13, R5, UR9, R18, 0x1, P6 ;  /* 0x00000009050dcc11 */ /* 0x000fe2000b0f0c12 */
[----:B------:R-:W5:Y:S04]  /*0580*/  @!P2 LDG.E.U16 R24, desc[UR14][R8.64] ;  /* 0x0000000e0818a981 */ /* 0x000f68000c1e1500 */
[----:B------:R0:W5:Y:S01]  /*0590*/  @!P4 LDG.E.U16 R19, desc[UR14][R12.64] ;  /* 0x0000000e0c13c981 */ /* 0x000162000c1e1500 */
[----:B------:R-:W-:-:S05]  /*05a0*/  IADD3 RZ, P5, PT, R14, UR16, RZ ;  /* 0x000000100eff7c10 */ /* 0x000fca000ffbe0ff */
[----:B------:R-:W-:Y:S01]  /*05b0*/  IMAD.X R26, RZ, RZ, R15, P5 ;  /* 0x000000ffff1a7224 */ /* 0x000fe200028e060f */
[----:B------:R-:W-:-:S04]  /*05c0*/  @!P3 LEA R6, P5, R7, UR10, 0x1 ;  /* 0x0000000a0706bc11 */ /* 0x000fc8000f8a08ff */
[----:B------:R-:W-:Y:S02]  /*05d0*/  @!P3 LEA.HI.X R7, R7, UR11, R26, 0x1, P5 ;  /* 0x0000000b0707bc11 */ /* 0x000fe4000a8f0c1a */
[C---:B0-----:R-:W-:Y:S01]  /*05e0*/  @!P1 LEA R12, P5, R17.reuse, UR10, 0x1 ;  /* 0x0000000a110c9c11 */ /* 0x041fe2000f8a08ff */
[----:B------:R-:W0:Y:S03]  /*05f0*/  LDC.64 R8, c[0x0][0xfd0] ;  /* 0x0003f400ff087b82 */ /* 0x000e260000000a00 */
[----:B------:R-:W-:Y:S01]  /*0600*/  @!P1 LEA.HI.X R13, R17, UR11, R16, 0x1, P5 ;  /* 0x0000000b110d9c11 */ /* 0x000fe2000a8f0c10 */
[----:B------:R-:W-:Y:S01]  /*0610*/  USHF.L.U32 UR12, UR16, 0x2, URZ ;  /* 0x00000002100c7899 */ /* 0x000fe200080006ff */
[----:B--2---:R-:W-:-:S04]  /*0620*/  IMAD.U32 R4, R4, 0x10000, RZ ;  /* 0x0001000004047824 */ /* 0x004fc800078e00ff */
[----:B-1----:R-:W-:-:S06]  /*0630*/  FMUL.FTZ R22, R4, UR13 ;  /* 0x0000000d04167c20 */ /* 0x002fcc0008410000 */
[----:B------:R-:W1:Y:S01]  /*0640*/  MUFU.RCP R22, R22 ;  /* 0x0000001600167308 */ /* 0x000e620000001000 */
[----:B------:R-:W-:Y:S01]  /*0650*/  @!P4 LEA R4, P6, R5, UR10, 0x1 ;  /* 0x0000000a0504cc11 */ /* 0x000fe2000f8c08ff */
[----:B---3--:R-:W-:Y:S02]  /*0660*/  IMAD.U32 R20, R20, 0x10000, RZ ;  /* 0x0001000014147824 */ /* 0x008fe400078e00ff */
[----:B----4-:R-:W-:Y:S02]  /*0670*/  IMAD.U32 R21, R21, 0x10000, RZ ;  /* 0x0001000015157824 */ /* 0x010fe400078e00ff */
[-C--:B-1----:R-:W-:Y:S02]  /*0680*/  FMUL.FTZ R20, R20, R22.reuse ;  /* 0x0000001614147220 */ /* 0x082fe40000410000 */
[----:B------:R-:W-:Y:S01]  /*0690*/  FMUL.FTZ R21, R21, R22 ;  /* 0x0000001615157220 */ /* 0x000fe20000410000 */
[----:B-----5:R-:W-:Y:S01]  /*06a0*/  IMAD.U32 R24, R24, 0x10000, RZ ;  /* 0x0001000018187824 */ /* 0x020fe200078e00ff */
[----:B------:R-:W-:-:S02]  /*06b0*/  @!P4 LEA.HI.X R5, R5, UR11, R18, 0x1, P6 ;  /* 0x0000000b0505cc11 */ /* 0x000fc4000b0f0c12 */
[----:B------:R-:W-:Y:S01]  /*06c0*/  F2FP.BF16.F32.PACK_AB R20, RZ, R20 ;  /* 0x00000014ff14723e */ /* 0x000fe200000010ff */
[----:B------:R-:W-:Y:S02]  /*06d0*/  IMAD.U32 R19, R19, 0x10000, RZ ;  /* 0x0001000013137824 */ /* 0x000fe400078e00ff */
[-C--:B------:R-:W-:Y:S01]  /*06e0*/  FMUL.FTZ R24, R24, R22.reuse ;  /* 0x0000001618187220 */ /* 0x080fe20000410000 */
[C---:B------:R-:W-:Y:S02]  /*06f0*/  @!P2 LEA R18, P5, R14.reuse, UR10, 0x1 ;  /* 0x0000000a0e12ac11 */ /* 0x040fe4000f8a08ff */
[----:B------:R-:W-:Y:S01]  /*0700*/  F2FP.BF16.F32.PACK_AB R21, RZ, R21 ;  /* 0x00000015ff15723e */ /* 0x000fe200000010ff */
[----:B------:R-:W-:Y:S01]  /*0710*/  FMUL.FTZ R10, R19, R22 ;  /* 0x00000016130a7220 */ /* 0x000fe20000410000 */
[----:B------:R-:W-:Y:S01]  /*0720*/  F2FP.BF16.F32.PACK_AB R24, RZ, R24 ;  /* 0x00000018ff18723e */ /* 0x000fe200000010ff */
[----:B------:R1:W-:Y:S01]  /*0730*/  @!P1 STG.E.U16 desc[UR14][R12.64], R20 ;  /* 0x000000140c009986 */ /* 0x0003e2000c10150e */
[----:B------:R-:W-:-:S02]  /*0740*/  @!P2 LEA.HI.X R19, R14, UR11, R15, 0x1, P5 ;  /* 0x0000000b0e13ac11 */ /* 0x000fc4000a8f0c0f */
[----:B------:R-:W-:-:S03]  /*0750*/  F2FP.BF16.F32.PACK_AB R10, RZ, R10 ;  /* 0x0000000aff0a723e */ /* 0x000fc600000010ff */
[----:B------:R2:W-:Y:S01]  /*0760*/  @!P2 STG.E.U16 desc[UR14][R18.64], R24 ;  /* 0x000000181200a986 */ /* 0x0005e2000c10150e */
[----:B-1----:R-:W-:Y:S02]  /*0770*/  PRMT R13, R21, 0x7610, R13 ;  /* 0x00007610150d7816 */ /* 0x002fe4000000000d */
[----:B------:R-:W-:-:S03]  /*0780*/  IADD3 R11, P2, PT, R14, UR12, RZ ;  /* 0x0000000c0e0b7c10 */ /* 0x000fc6000ff5e0ff */
[----:B------:R1:W-:Y:S01]  /*0790*/  @!P3 STG.E.U16 desc[UR14][R6.64], R13 ;  /* 0x0000000d0600b986 */ /* 0x0003e2000c10150e */
[----:B------:R-:W-:Y:S01]  /*07a0*/  IADD3 R21, P1, PT, R17, UR12, RZ ;  /* 0x0000000c11157c10 */ /* 0x000fe2000ff3e0ff */
[----:B--2---:R-:W-:Y:S01]  /*07b0*/  IMAD.X R18, RZ, RZ, R15, P2 ;  /* 0x000000ffff127224 */ /* 0x004fe200010e060f */
[----:B-1----:R-:W-:-:S05]  /*07c0*/  PRMT R7, R10, 0x7610, R7 ;  /* 0x000076100a077816 */ /* 0x002fca0000000007 */
[----:B------:R1:W-:Y:S01]  /*07d0*/  @!P4 STG.E.U16 desc[UR14][R4.64], R7 ;  /* 0x000000070400c986 */ /* 0x0003e2000c10150e */
[C---:B------:R-:W-:Y:S01]  /*07e0*/  IADD3 R14, P4, PT, R11.reuse, UR16, RZ ;  /* 0x000000100b0e7c10 */ /* 0x040fe2000ff9e0ff */
[----:B------:R-:W-:Y:S01]  /*07f0*/  IMAD.X R10, RZ, RZ, R16, P1 ;  /* 0x000000ffff0a7224 */ /* 0x000fe200008e0610 */
[----:B------:R-:W-:Y:S01]  /*0800*/  ISETP.GE.U32.AND P2, PT, R11, UR17, PT ;  /* 0x000000110b007c0c */ /* 0x000fe2000bf46070 */
[----:B0-----:R0:W2:Y:S01]  /*0810*/  LDG.E.U16 R8, desc[UR14][R8.64] ;  /* 0x0000000e08087981 */ /* 0x0010a2000c1e1500 */
[----:B------:R-:W-:Y:S01]  /*0820*/  ISETP.GE.U32.AND P1, PT, R21, UR17, PT ;  /* 0x0000001115007c0c */ /* 0x000fe2000bf26070 */
[----:B------:R-:W-:Y:S01]  /*0830*/  IMAD.X R17, RZ, RZ, R18, P4 ;  /* 0x000000ffff117224 */ /* 0x000fe200020e0612 */
[----:B------:R-:W-:Y:S02]  /*0840*/  IADD3 R16, P4, PT, R14, UR16, RZ ;  /* 0x000000100e107c10 */ /* 0x000fe4000ff9e0ff */
[----:B------:R-:W-:Y:S02]  /*0850*/  ISETP.GE.AND.EX P2, PT, R18, UR18, PT, P2 ;  /* 0x0000001212007c0c */ /* 0x000fe4000bf46320 */
[----:B------:R-:W-:Y:S01]  /*0860*/  ISETP.GE.AND.EX P1, PT, R10, UR18, PT, P1 ;  /* 0x000000120a007c0c */ /* 0x000fe2000bf26310 */
[----:B------:R-:W-:Y:S01]  /*0870*/  IMAD.X R15, RZ, RZ, R17, P4 ;  /* 0x000000ffff0f7224 */ /* 0x000fe200020e0611 */
[----:B------:R-:W-:-:S02]  /*0880*/  ISETP.GE.U32.AND P3, PT, R14, UR17, PT ;  /* 0x000000110e007c0c */ /* 0x000fc4000bf66070 */
[----:B------:R-:W-:Y:S02]  /*0890*/  ISETP.GE.U32.AND P5, PT, R16, UR17, PT ;  /* 0x0000001110007c0c */ /* 0x000fe4000bfa6070 */
[----:B------:R-:W-:Y:S02]  /*08a0*/  ISETP.GE.AND.EX P3, PT, R17, UR18, PT, P3 ;  /* 0x0000001211007c0c */ /* 0x000fe4000bf66330 */
[----:B------:R-:W-:-:S03]  /*08b0*/  ISETP.GE.AND.EX P4, PT, R15, UR18, PT, P5 ;  /* 0x000000120f007c0c */ /* 0x000fc6000bf86350 */
[----:B------:R-:W-:Y:S02]  /*08c0*/  @!P2 LEA R12, P5, R11, UR8, 0x1 ;  /* 0x000000080b0cac11 */ /* 0x000fe4000f8a08ff */
[----:B------:R-:W-:Y:S02]  /*08d0*/  @!P1 LEA R22, P6, R21, UR8, 0x1 ;  /* 0x0000000815169c11 */ /* 0x000fe4000f8c08ff */
[----:B------:R-:W-:Y:S02]  /*08e0*/  PRMT R20, RZ, 0x7610, R20 ;  /* 0x00007610ff147816 */ /* 0x000fe40000000014 */
[----:B------:R-:W-:Y:S02]  /*08f0*/  @!P2 LEA.HI.X R13, R11, UR9, R18, 0x1, P5 ;  /* 0x000000090b0dac11 */ /* 0x000fe4000a8f0c12 */
[----:B------:R-:W-:Y:S02]  /*0900*/  @!P1 LEA.HI.X R23, R21, UR9, R10, 0x1, P6 ;  /* 0x0000000915179c11 */ /* 0x000fe4000b0f0c0a */
[----:B-1----:R-:W-:Y:S01]  /*0910*/  @!P3 LEA R4, P6, R14, UR8, 0x1 ;  /* 0x000000080e04bc11 */ /* 0x002fe2000f8c08ff */
[----:B------:R-:W3:Y:S01]  /*0920*/  @!P2 LDG.E.U16 R20, desc[UR14][R12.64] ;  /* 0x0000000e0c14a981 */ /* 0x000ee2000c1e1500 */
[----:B0-----:R-:W-:-:S02]  /*0930*/  PRMT R9, RZ, 0x7610, R9 ;  /* 0x00007610ff097816 */ /* 0x001fc40000000009 */
[----:B------:R-:W-:Y:S02]  /*0940*/  @!P4 LEA R6, P5, R16, UR8, 0x1 ;  /* 0x000000081006cc11 */ /* 0x000fe4000f8a08ff */
[----:B------:R-:W-:Y:S02]  /*0950*/  PRMT R21, RZ, 0x7610, R21 ;  /* 0x00007610ff157816 */ /* 0x000fe40000000015 */
[----:B------:R-:W-:Y:S01]  /*0960*/  @!P3 LEA.HI.X R5, R14, UR9, R17, 0x1, P6 ;  /* 0x000000090e05bc11 */ /* 0x000fe2000b0f0c11 */
[----:B------:R0:W4:Y:S01]  /*0970*/  @!P1 LDG.E.U16 R9, desc[UR14][R22.64] ;  /* 0x0000000e16099981 */ /* 0x000122000c1e1500 */
[----:B------:R-:W-:Y:S02]  /*0980*/  PRMT R19, RZ, 0x7610, R19 ;  /* 0x00007610ff137816 */ /* 0x000fe40000000013 */
[----:B------:R-:W-:Y:S01]  /*0990*/  @!P4 LEA.HI.X R7, R16, UR9, R15, 0x1, P5 ;  /* 0x000000091007cc11 */ /* 0x000fe2000a8f0c0f */
[----:B------:R-:W5:Y:S04]  /*09a0*/  @!P3 LDG.E.U16 R21, desc[UR14][R4.64] ;  /* 0x0000000e0415b981 */ /* 0x000f68000c1e1500 */
[----:B------:R3:W5:Y:S01]  /*09b0*/  @!P4 LDG.E.U16 R19, desc[UR14][R6.64] ;  /* 0x0000000e0613c981 */ /* 0x000762000c1e1500 */
[----:B------:R-:W-:-:S04]  /*09c0*/  UIADD3 UR4, UP0, UPT, UR4, 0x2, URZ ;  /* 0x0000000204047890 */ /* 0x000fc8000ff1e0ff */
[----:B------:R-:W-:Y:S01]  /*09d0*/  UIADD3.X UR5, UPT, UPT, URZ, UR5, URZ, UP0, !UPT ;  /* 0x00000005ff057290 */ /* 0x000fe200087fe4ff */
[----:B--2---:R-:W-:-:S04]  /*09e0*/  IMAD.U32 R8, R8, 0x10000, RZ ;  /* 0x0001000008087824 */ /* 0x004fc800078e00ff */
[----:B0-----:R-:W-:Y:S01]  /*09f0*/  FMUL.FTZ R22, R8, UR13 ;  /* 0x0000000d08167c20 */ /* 0x001fe20008410000 */
[----:B------:R-:W-:-:S05]  /*0a00*/  VIADD R8, R3, UR6 ;  /* 0x0000000603087c36 */ /* 0x000fca0008000000 */
[----:B------:R-:W0:Y:S01]  /*0a10*/  MUFU.RCP R22, R22 ;  /* 0x0000001600167308 */ /* 0x000e220000001000 */
[----:B------:R-:W-:-:S05]  /*0a20*/  VIADD R25, R8, UR12 ;  /* 0x0000000c08197c36 */ /* 0x000fca0008000000 */
[----:B------:R-:W-:-:S04]  /*0a30*/  @!P1 LEA R12, P5, R25, UR10, 0x1 ;  /* 0x0000000a190c9c11 */ /* 0x000fc8000f8a08ff */
[----:B------:R-:W-:Y:S02]  /*0a40*/  @!P1 LEA.HI.X R13, R25, UR11, R10, 0x1, P5 ;  /* 0x0000000b190d9c11 */ /* 0x000fe4000a8f0c0a */
[----:B------:R-:W-:Y:S01]  /*0a50*/  @!P2 LEA R8, P6, R11, UR10, 0x1 ;  /* 0x0000000a0b08ac11 */ /* 0x000fe2000f8c08ff */
[----:B---3--:R-:W-:-:S04]  /*0a60*/  IMAD.U32 R7, R20, 0x10000, RZ ;  /* 0x0001000014077824 */ /* 0x008fc800078e00ff */
[----:B0-----:R-:W-:Y:S01]  /*0a70*/  FMUL.FTZ R10, R7, R22 ;  /* 0x00000016070a7220 */ /* 0x001fe20000410000 */
[----:B----4-:R-:W-:-:S04]  /*0a80*/  IMAD.U32 R23, R9, 0x10000, RZ ;  /* 0x0001000009177824 */ /* 0x010fc800078e00ff */
[----:B------:R-:W-:Y:S01]  /*0a90*/  F2FP.BF16.F32.PACK_AB R10, RZ, R10 ;  /* 0x0000000aff0a723e */ /* 0x000fe200000010ff */
[----:B-----5:R-:W-:Y:S02]  /*0aa0*/  IMAD.U32 R21, R21, 0x10000, RZ ;  /* 0x0001000015157824 */ /* 0x020fe400078e00ff */
[-C--:B------:R-:W-:Y:S01]  /*0ab0*/  FMUL.FTZ R23, R23, R22.reuse ;  /* 0x0000001617177220 */ /* 0x080fe20000410000 */
[----:B------:R-:W-:Y:S01]  /*0ac0*/  IMAD.U32 R19, R19, 0x10000, RZ ;  /* 0x0001000013137824 */ /* 0x000fe200078e00ff */
[----:B------:R-:W-:Y:S01]  /*0ad0*/  @!P2 LEA.HI.X R9, R11, UR11, R18, 0x1, P6 ;  /* 0x0000000b0b09ac11 */ /* 0x000fe2000b0f0c12 */
[-C--:B------:R-:W-:Y:S01]  /*0ae0*/  FMUL.FTZ R21, R21, R22.reuse ;  /* 0x0000001615157220 */ /* 0x080fe20000410000 */
[----:B------:R-:W-:Y:S01]  /*0af0*/  @!P3 LEA R4, P6, R14, UR10, 0x1 ;  /* 0x0000000a0e04bc11 */ /* 0x000fe2000f8c08ff */
[----:B------:R-:W-:Y:S01]  /*0b00*/  FMUL.FTZ R19, R19, R22 ;  /* 0x0000001613137220 */ /* 0x000fe20000410000 */
[----:B------:R-:W-:Y:S02]  /*0b10*/  @!P4 LEA R6, P5, R16, UR10, 0x1 ;  /* 0x0000000a1006cc11 */ /* 0x000fe4000f8a08ff */
[----:B------:R-:W-:Y:S01]  /*0b20*/  PRMT R11, R10, 0x7610, R11 ;  /* 0x000076100a0b7816 */ /* 0x000fe2000000000b */
[----:B------:R-:W-:Y:S01]  /*0b30*/  VIADD R10, R2, 0x1 ;  /* 0x00000001020a7836 */ /* 0x000fe20000000000 */
[----:B------:R-:W-:-:S02]  /*0b40*/  F2FP.BF16.F32.PACK_AB R23, RZ, R23 ;  /* 0x00000017ff17723e */ /* 0x000fc400000010ff */
[----:B------:R-:W-:Y:S02]  /*0b50*/  @!P3 LEA.HI.X R5, R14, UR11, R17, 0x1, P6 ;  /* 0x0000000b0e05bc11 */ /* 0x000fe4000b0f0c11 */
[----:B------:R-:W-:Y:S02]  /*0b60*/  F2FP.BF16.F32.PACK_AB R21, RZ, R21 ;  /* 0x00000015ff15723e */ /* 0x000fe400000010ff */
[----:B------:R-:W-:Y:S02]  /*0b70*/  @!P4 LEA.HI.X R7, R16, UR11, R15, 0x1, P5 ;  /* 0x0000000b1007cc11 */ /* 0x000fe4000a8f0c0f */
[----:B------:R-:W-:Y:S01]  /*0b80*/  F2FP.BF16.F32.PACK_AB R19, RZ, R19 ;  /* 0x00000013ff13723e */ /* 0x000fe200000010ff */
[----:B------:R2:W-:Y:S01]  /*0b90*/  @!P1 STG.E.U16 desc[UR14][R12.64], R23 ;  /* 0x000000170c009986 */ /* 0x0005e2000c10150e */
[----:B------:R-:W-:-:S03]  /*0ba0*/  LOP3.LUT R10, R10, 0x1fffe, RZ, 0xc0, !PT ;  /* 0x0001fffe0a0a7812 */ /* 0x000fc600078ec0ff */
[----:B------:R2:W-:Y:S01]  /*0bb0*/  @!P2 STG.E.U16 desc[UR14][R8.64], R11 ;  /* 0x0000000b0800a986 */ /* 0x0005e2000c10150e */
[----:B------:R-:W-:-:S03]  /*0bc0*/  ISETP.NE.U32.AND P1, PT, R10, UR4, PT ;  /* 0x000000040a007c0c */ /* 0x000fc6000bf25070 */
[----:B------:R2:W-:Y:S04]  /*0bd0*/  @!P3 STG.E.U16 desc[UR14][R4.64], R21 ;  /* 0x000000150400b986 */ /* 0x0005e8000c10150e */
[----:B------:R2:W-:Y:S01]  /*0be0*/  @!P4 STG.E.U16 desc[UR14][R6.64], R19 ;  /* 0x000000130600c986 */ /* 0x0005e2000c10150e */
[----:B------:R-:W-:Y:S01]  /*0bf0*/  ISETP.NE.AND.EX P1, PT, RZ, UR5, PT, P1 ;  /* 0x00000005ff007c0c */ /* 0x000fe2000bf25310 */
[----:B------:R-:W-:-:S04]  /*0c00*/  ULEA UR6, UP0, UR12, UR6, 0x1 ;  /* 0x000000060c067291 */ /* 0x000fc8000f8008ff */
[----:B------:R-:W-:-:S08]  /*0c10*/  ULEA.HI.X UR7, UR12, UR7, URZ, 0x1, UP0 ;  /* 0x000000070c077291 */ /* 0x000fd000080f0cff */
[----:B--2---:R-:W-:Y:S05]  /*0c20*/  @P1 BRA `(.L_x_2) ;  /* 0xfffffff400d41947 */ /* 0x004fea000383ffff */
.L_x_1:
[----:B------:R-:W-:Y:S05]  /*0c30*/  @!P0 EXIT ;  /* 0x000000000000894d */ /* 0x000fea0003800000 */
[----:B------:R-:W1:Y:S01]  /*0c40*/  LDC.64 R12, c[0x0][0xfd0] ;  /* 0x0003f400ff0c7b82 */ /* 0x000e620000000a00 */
[----:B0-----:R-:W-:Y:S01]  /*0c50*/  IADD3 R20, P0, PT, R3, UR6, RZ ;  /* 0x0000000603147c10 */ /* 0x001fe2000ff1e0ff */
[----:B------:R-:W0:Y:S03]  /*0c60*/  LDCU UR4, c[0x0][0xfd8] ;  /* 0x0001fb00ff0477ac */ /* 0x000e260008000800 */
[C---:B------:R-:W-:Y:S01]  /*0c70*/  IADD3 R6, P2, PT, R20.reuse, UR16, RZ ;  /* 0x0000001014067c10 */ /* 0x040fe2000ff5e0ff */
[----:B------:R-:W-:Y:S01]  /*0c80*/  IMAD.X R21, RZ, RZ, UR7, P0 ;  /* 0x00000007ff157e24 */ /* 0x000fe200080e06ff */
[----:B------:R-:W-:Y:S02]  /*0c90*/  ISETP.GE.U32.AND P0, PT, R20, UR17, PT ;  /* 0x0000001114007c0c */ /* 0x000fe4000bf06070 */
[C---:B------:R-:W-:Y:S01]  /*0ca0*/  IADD3 R8, P3, PT, R6.reuse, UR16, RZ ;  /* 0x0000001006087c10 */ /* 0x040fe2000ff7e0ff */
[----:B------:R-:W-:Y:S01]  /*0cb0*/  IMAD.X R7, RZ, RZ, R21, P2 ;  /* 0x000000ffff077224 */ /* 0x000fe200010e0615 */
[----:B------:R-:W-:-:S02]  /*0cc0*/  ISETP.GE.U32.AND P1, PT, R6, UR17, PT ;  /* 0x0000001106007c0c */ /* 0x000fc4000bf26070 */
[----:B------:R-:W-:Y:S01]  /*0cd0*/  ISETP.GE.AND.EX P0, PT, R21, UR18, PT, P0 ;  /* 0x0000001215007c0c */ /* 0x000fe2000bf06300 */
[----:B------:R-:W-:Y:S01]  /*0ce0*/  IMAD.X R9, RZ, RZ, R7, P3 ;  /* 0x000000ffff097224 */ /* 0x000fe200018e0607 */
[C---:B------:R-:W-:Y:S02]  /*0cf0*/  ISETP.GE.U32.AND P2, PT, R8.reuse, UR17, PT ;  /* 0x0000001108007c0c */ /* 0x040fe4000bf46070 */
[----:B------:R-:W-:Y:S02]  /*0d00*/  ISETP.GE.AND.EX P1, PT, R7, UR18, PT, P1 ;  /* 0x0000001207007c0c */ /* 0x000fe4000bf26310 */
[----:B------:R-:W-:Y:S01]  /*0d10*/  ISETP.GE.AND.EX P2, PT, R9, UR18, PT, P2 ;  /* 0x0000001209007c0c */ /* 0x000fe2000bf46320 */
[----:B-1----:R1:W2:Y:S01]  /*0d20*/  LDG.E.U16 R16, desc[UR14][R12.64] ;  /* 0x0000000e0c107981 */ /* 0x0022a2000c1e1500 */
[----:B------:R-:W-:Y:S02]  /*0d30*/  IADD3 R4, P4, PT, R8, UR16, RZ ;  /* 0x0000001008047c10 */ /* 0x000fe4000ff9e0ff */
[----:B------:R-:W-:-:S02]  /*0d40*/  PRMT R17, RZ, 0x7610, R17 ;  /* 0x00007610ff117816 */ /* 0x000fc40000000011 */
[----:B------:R-:W-:Y:S01]  /*0d50*/  ISETP.GE.U32.AND P3, PT, R4, UR17, PT ;  /* 0x0000001104007c0c */ /* 0x000fe2000bf66070 */
[----:B------:R-:W-:Y:S01]  /*0d60*/  IMAD.X R5, RZ, RZ, R9, P4 ;  /* 0x000000ffff057224 */ /* 0x000fe200020e0609 */
[----:B------:R-:W-:Y:S02]  /*0d70*/  @!P0 LEA R10, P4, R20, UR8, 0x1 ;  /* 0x00000008140a8c11 */ /* 0x000fe4000f8808ff */
[----:B------:R-:W-:Y:S02]  /*0d80*/  PRMT R18, RZ, 0x7610, R18 ;  /* 0x00007610ff127816 */ /* 0x000fe40000000012 */
[----:B-1----:R-:W-:Y:S02]  /*0d90*/  @!P1 LEA R12, P5, R6, UR8, 0x1 ;  /* 0x00000008060c9c11 */ /* 0x002fe4000f8a08ff */
[----:B------:R-:W-:Y:S02]  /*0da0*/  @!P0 LEA.HI.X R11, R20, UR9, R21, 0x1, P4 ;  /* 0x00000009140b8c11 */ /* 0x000fe4000a0f0c15 */
[----:B------:R-:W-:-:S02]  /*0db0*/  ISETP.GE.AND.EX P3, PT, R5, UR18, PT, P3 ;  /* 0x0000001205007c0c */ /* 0x000fc4000bf66330 */
[----:B------:R-:W-:Y:S01]  /*0dc0*/  @!P2 LEA R2, P4, R8, UR8, 0x1 ;  /* 0x000000080802ac11 */ /* 0x000fe2000f8808ff */
[----:B------:R1:W3:Y:S01]  /*0dd0*/  @!P0 LDG.E.U16 R17, desc[UR14][R10.64] ;  /* 0x0000000e0a118981 */ /* 0x0002e2000c1e1500 */
[----:B------:R-:W-:Y:S02]  /*0de0*/  @!P1 LEA.HI.X R13, R6, UR9, R7, 0x1, P5 ;  /* 0x00000009060d9c11 */ /* 0x000fe4000a8f0c07 */
[----:B------:R-:W-:Y:S02]  /*0df0*/  PRMT R19, RZ, 0x7610, R19 ;  /* 0x00007610ff137816 */ /* 0x000fe40000000013 */
[----:B------:R-:W-:Y:S01]  /*0e00*/  @!P2 LEA.HI.X R3, R8, UR9, R9, 0x1, P4 ;  /* 0x000000090803ac11 */ /* 0x000fe2000a0f0c09 */
[----:B------:R4:W5:Y:S04]  /*0e10*/  @!P1 LDG.E.U16 R18, desc[UR14][R12.64] ;  /* 0x0000000e0c129981 */ /* 0x000968000c1e1500 */
[----:B------:R0:W5:Y:S01]  /*0e20*/  @!P2 LDG.E.U16 R19, desc[UR14][R2.64] ;  /* 0x0000000e0213a981 */ /* 0x000162000c1e1500 */
[----:B------:R-:W-:-:S04]  /*0e30*/  @!P3 LEA R14, P4, R4, UR8, 0x1 ;  /* 0x00000008040ebc11 */ /* 0x000fc8000f8808ff */
[----:B------:R-:W-:-:S05]  /*0e40*/  @!P3 LEA.HI.X R15, R4, UR9, R5, 0x1, P4 ;  /* 0x00000009040fbc11 */ /* 0x000fca000a0f0c05 */
[----:B------:R5:W5:Y:S01]  /*0e50*/  @!P3 LDG.E.U16 R0, desc[UR14][R14.64] ;  /* 0x0000000e0e00b981 */ /* 0x000b62000c1e1500 */
[----:B-1----:R-:W-:Y:S02]  /*0e60*/  @!P0 LEA R10, P4, R20, UR10, 0x1 ;  /* 0x0000000a140a8c11 */ /* 0x002fe4000f8808ff */
[----:B----4-:R-:W-:Y:S02]  /*0e70*/  @!P2 LEA R12, P5, R8, UR10, 0x1 ;  /* 0x0000000a080cac11 */ /* 0x010fe4000f8a08ff */
[----:B------:R-:W-:Y:S02]  /*0e80*/  @!P0 LEA.HI.X R11, R20, UR11, R21, 0x1, P4 ;  /* 0x0000000b140b8c11 */ /* 0x000fe4000a0f0c15 */
[----:B0-----:R-:W-:-:S04]  /*0e90*/  @!P1 LEA R2, P4, R6, UR10, 0x1 ;  /* 0x0000000a06029c11 */ /* 0x001fc8000f8808ff */
[----:B------:R-:W-:Y:S01]  /*0ea0*/  @!P1 LEA.HI.X R3, R6, UR11, R7, 0x1, P4 ;  /* 0x0000000b06039c11 */ /* 0x000fe2000a0f0c07 */
[----:B--2---:R-:W-:-:S04]  /*0eb0*/  IMAD.U32 R16, R16, 0x10000, RZ ;  /* 0x0001000010107824 */ /* 0x004fc800078e00ff */
[----:B------:R-:W-:-:S06]  /*0ec0*/  FMUL.FTZ R16, R16, UR4 ;  /* 0x0000000410107c20 */ /* 0x000fcc0008410000 */
[----:B------:R-:W0:Y:S01]  /*0ed0*/  MUFU.RCP R16, R16 ;  /* 0x0000001000107308 */ /* 0x000e220000001000 */
[----:B---3--:R-:W-:Y:S02]  /*0ee0*/  IMAD.U32 R17, R17, 0x10000, RZ ;  /* 0x0001000011117824 */ /* 0x008fe400078e00ff */
[----:B-----5:R-:W-:Y:S02]  /*0ef0*/  IMAD.U32 R13, R18, 0x10000, RZ ;  /* 0x00010000120d7824 */ /* 0x020fe400078e00ff */
[----:B------:R-:W-:Y:S02]  /*0f00*/  IMAD.U32 R19, R19, 0x10000, RZ ;  /* 0x0001000013137824 */ /* 0x000fe400078e00ff */
[-C--:B0-----:R-:W-:Y:S01]  /*0f10*/  FMUL.FTZ R17, R17, R16.reuse ;  /* 0x0000001011117220 */ /* 0x081fe20000410000 */
[-C--:B------:R-:W-:Y:S01]  /*0f20*/  FMUL.FTZ R14, R13, R16.reuse ;  /* 0x000000100d0e7220 */ /* 0x080fe20000410000 */
[----:B------:R-:W-:-:S03]  /*0f30*/  FMUL.FTZ R19, R19, R16 ;  /* 0x0000001013137220 */ /* 0x000fc60000410000 */
[----:B------:R-:W-:Y:S02]  /*0f40*/  F2FP.BF16.F32.PACK_AB R17, RZ, R17 ;  /* 0x00000011ff11723e */ /* 0x000fe400000010ff */
[----:B------:R-:W-:Y:S02]  /*0f50*/  F2FP.BF16.F32.PACK_AB R14, RZ, R14 ;  /* 0x0000000eff0e723e */ /* 0x000fe400000010ff */
[----:B------:R-:W-:Y:S02]  /*0f60*/  @!P2 LEA.HI.X R13, R8, UR11, R9, 0x1, P5 ;  /* 0x0000000b080dac11 */ /* 0x000fe4000a8f0c09 */
[----:B------:R-:W-:Y:S01]  /*0f70*/  F2FP.BF16.F32.PACK_AB R19, RZ, R19 ;  /* 0x00000013ff13723e */ /* 0x000fe200000010ff */
[----:B------:R0:W-:Y:S01]  /*0f80*/  @!P0 STG.E.U16 desc[UR14][R10.64], R17 ;  /* 0x000000110a008986 */ /* 0x0001e2000c10150e */
[----:B------:R-:W-:-:S03]  /*0f90*/  IMAD.U32 R7, R0, 0x10000, RZ ;  /* 0x0001000000077824 */ /* 0x000fc600078e00ff */
[----:B------:R0:W-:Y:S01]  /*0fa0*/  @!P1 STG.E.U16 desc[UR14][R2.64], R14 ;  /* 0x0000000e02009986 */ /* 0x0001e2000c10150e */
[----:B------:R-:W-:-:S03]  /*0fb0*/  FMUL.FTZ R7, R7, R16 ;  /* 0x0000001007077220 */ /* 0x000fc60000410000 */
[----:B------:R0:W-:Y:S01]  /*0fc0*/  @!P2 STG.E.U16 desc[UR14][R12.64], R19 ;  /* 0x000000130c00a986 */ /* 0x0001e2000c10150e */
[----:B------:R-:W-:Y:S05]  /*0fd0*/  @P3 EXIT ;  /* 0x000000000000394d */ /* 0x000fea0003800000 */
[C---:B0-----:R-:W-:Y:S02]  /*0fe0*/  LEA R2, P0, R4.reuse, UR10, 0x1 ;  /* 0x0000000a04027c11 */ /* 0x041fe4000f8008ff */
[----:B------:R-:W-:Y:S02]  /*0ff0*/  F2FP.BF16.F32.PACK_AB R7, RZ, R7 ;  /* 0x00000007ff07723e */ /* 0x000fe400000010ff */
[----:B------:R-:W-:-:S05]  /*1000*/  LEA.HI.X R3, R4, UR11, R5, 0x1, P0 ;  /* 0x0000000b04037c11 */ /* 0x000fca00080f0c05 */
[----:B------:R-:W-:Y:S01]  /*1010*/  STG.E.U16 desc[UR14][R2.64], R7 ;  /* 0x0000000702007986 */ /* 0x000fe2000c10150e */
[----:B------:R-:W-:Y:S05]  /*1020*/  EXIT ;  /* 0x000000000000794d */ /* 0x000fea0003800000 */
.L_x_0:
[----:B------:R-:W1:Y:S02]  /*1030*/  S2R R5, SR_TID.X ;  /* 0x0000000000057919 */ /* 0x000e640000002100 */
[----:B-1----:R-:W-:-:S03]  /*1040*/  IMAD.WIDE.U32 R2, R5, 0x4, RZ ;  /* 0x0000000405027825 */ /* 0x002fc600078e00ff */
[----:B------:R-:W-:-:S04]  /*1050*/  ISETP.GE.U32.AND P0, PT, R2, UR19, PT ;  /* 0x0000001302007c0c */ /* 0x000fc8000bf06070 */
[----:B------:R-:W-:-:S13]  /*1060*/  ISETP.GE.AND.EX P0, PT, R3, UR12, PT, P0 ;  /* 0x0000000c03007c0c */ /* 0x000fda000bf06300 */
[----:B0-----:R-:W-:Y:S05]  /*1070*/  @P0 EXIT ;  /* 0x000000000000094d */ /* 0x001fea0003800000 */
[----:B------:R-:W0:Y:S01]  /*1080*/  LDC.64 R2, c[0x0][0xfd0] ;  /* 0x0003f400ff027b82 */ /* 0x000e220000000a00 */
[----:B------:R-:W-:Y:S01]  /*1090*/  IMAD.MOV.U32 R0, RZ, RZ, RZ ;  /* 0x000000ffff007224 */ /* 0x000fe200078e00ff */
[----:B------:R-:W1:Y:S01]  /*10a0*/  LDCU UR4, c[0x0][0x360] ;  /* 0x00006c00ff0477ac */ /* 0x000e620008000800 */
[----:B------:R-:W2:Y:S05]  /*10b0*/  LDCU UR5, c[0x0][0xfd8] ;  /* 0x0001fb00ff0577ac */ /* 0x000eaa0008000800 */
.L_x_3:
[----:B0-----:R-:W3:Y:S01]  /*10c0*/  LDG.E.U16 R4, desc[UR14][R2.64] ;  /* 0x0000000e02047981 */ /* 0x001ee2000c1e1500 */
[C---:B------:R-:W-:Y:S01]  /*10d0*/  IMAD.SHL.U32 R12, R5.reuse, 0x8, RZ ;  /* 0x00000008050c7824 */ /* 0x040fe200078e00ff */
[----:B------:R-:W-:-:S04]  /*10e0*/  SHF.L.U64.HI R13, R5, 0x3, R0 ;  /* 0x00000003050d7819 */ /* 0x000fc80000010200 */
[----:B------:R-:W-:-:S04]  /*10f0*/  IADD3 R6, P0, PT, R12, UR8, RZ ;  /* 0x000000080c067c10 */ /* 0x000fc8000ff1e0ff */
[----:B------:R-:W-:-:S06]  /*1100*/  IADD3.X R7, PT, PT, R13, UR9, RZ, P0, !PT ;  /* 0x000000090d077c10 */ /* 0x000fcc00087fe4ff */
[----:B------:R-:W4:Y:S01]  /*1110*/  LDG.E.64 R6, desc[UR14][R6.64] ;  /* 0x0000000e06067981 */ /* 0x000f22000c1e1b00 */
[----:B---3--:R-:W-:-:S04]  /*1120*/  IMAD.U32 R4, R4, 0x10000, RZ ;  /* 0x0001000004047824 */ /* 0x008fc800078e00ff */
[----:B--2---:R-:W-:-:S06]  /*1130*/  FMUL.FTZ R9, R4, UR5 ;  /* 0x0000000504097c20 */ /* 0x004fcc0008410000 */
[----:B------:R-:W0:Y:S01]  /*1140*/  MUFU.RCP R9, R9 ;  /* 0x0000000900097308 */ /* 0x000e220000001000 */
[C---:B----4-:R-:W-:Y:S01]  /*1150*/  PRMT R4, R6.reuse, 0x7632, R4 ;  /* 0x0000763206047816 */ /* 0x050fe20000000004 */
[----:B------:R-:W-:Y:S01]  /*1160*/  IMAD.U32 R10, R6, 0x10000, RZ ;  /* 0x00010000060a7824 */ /* 0x000fe200078e00ff */
[C---:B------:R-:W-:Y:S01]  /*1170*/  PRMT R8, R7.reuse, 0x7632, R8 ;  /* 0x0000763207087816 */ /* 0x040fe20000000008 */
[----:B------:R-:W-:Y:S01]  /*1180*/  IMAD.U32 R11, R7, 0x10000, RZ ;  /* 0x00010000070b7824 */ /* 0x000fe200078e00ff */
[----:B------:R-:W-:Y:S01]  /*1190*/  IADD3 R6, P0, PT, R12, UR10, RZ ;  /* 0x0000000a0c067c10 */ /* 0x000fe2000ff1e0ff */
[----:B------:R-:W-:Y:S02]  /*11a0*/  IMAD.U32 R4, R4, 0x10000, RZ ;  /* 0x0001000004047824 */ /* 0x000fe400078e00ff */
[----:B------:R-:W-:Y:S02]  /*11b0*/  IMAD.U32 R8, R8, 0x10000, RZ ;  /* 0x0001000008087824 */ /* 0x000fe400078e00ff */
[-C--:B0-----:R-:W-:Y:S01]  /*11c0*/  FMUL.FTZ R10, R10, R9.reuse ;  /* 0x000000090a0a7220 */ /* 0x081fe20000410000 */
[-C--:B------:R-:W-:Y:S01]  /*11d0*/  FMUL.FTZ R7, R4, R9.reuse ;  /* 0x0000000904077220 */ /* 0x080fe20000410000 */
[-C--:B------:R-:W-:Y:S01]  /*11e0*/  FMUL.FTZ R11, R11, R9.reuse ;  /* 0x000000090b0b7220 */ /* 0x080fe20000410000 */
[----:B------:R-:W-:-:S03]  /*11f0*/  FMUL.FTZ R8, R8, R9 ;  /* 0x0000000908087220 */ /* 0x000fc60000410000 */
[----:B------:R-:W-:Y:S02]  /*1200*/  F2FP.BF16.F32.PACK_AB R10, R7, R10 ;  /* 0x0000000a070a723e */ /* 0x000fe400000010ff */
[----:B------:R-:W-:Y:S02]  /*1210*/  IADD3.X R7, PT, PT, R13, UR11, RZ, P0, !PT ;  /* 0x0000000b0d077c10 */ /* 0x000fe400087fe4ff */
[----:B-1----:R-:W-:Y:S02]  /*1220*/  IADD3 R5, P0, PT, R5, UR4, RZ ;  /* 0x0000000405057c10 */ /* 0x002fe4000ff1e0ff */
[----:B------:R-:W-:-:S03]  /*1230*/  F2FP.BF16.F32.PACK_AB R11, R8, R11 ;  /* 0x0000000b080b723e */ /* 0x000fc600000010ff */
[C---:B------:R-:W-:Y:S02]  /*1240*/  IMAD.SHL.U32 R4, R5.reuse, 0x4, RZ ;  /* 0x0000000405047824 */ /* 0x040fe400078e00ff */
[----:B------:R-:W-:Y:S01]  /*1250*/  IMAD.X R0, RZ, RZ, R0, P0 ;  /* 0x000000ffff007224 */ /* 0x000fe200000e0600 */
[----:B------:R3:W-:Y:S01]  /*1260*/  STG.E.64 desc[UR14][R6.64], R10 ;  /* 0x0000000a06007986 */ /* 0x0007e2000c101b0e */
[C---:B------:R-:W-:Y:S02]  /*1270*/  LOP3.LUT P0, RZ, R5.reuse, 0xffffc000, RZ, 0xc0, !PT ;  /* 0xffffc00005ff7812 */ /* 0x040fe4000780c0ff */
[----:B------:R-:W-:Y:S02]  /*1280*/  ISETP.LT.U32.AND P1, PT, R4, UR19, PT ;  /* 0x0000001304007c0c */ /* 0x000fe4000bf21070 */
[----:B------:R-:W-:Y:S02]  /*1290*/  SHF.L.U64.HI R4, R5, 0x2, R0 ;  /* 0x0000000205047819 */ /* 0x000fe40000010200 */
[----:B------:R-:W-:-:S02]  /*12a0*/  LOP3.LUT P0, RZ, R0, 0x3fffffff, RZ, 0xc0, P0 ;  /* 0x3fffffff00ff7812 */ /* 0x000fc4000000c0ff */
[----:B------:R-:W-:-:S13]  /*12b0*/  ISETP.LT.AND.EX P1, PT, R4, UR12, PT, P1 ;  /* 0x0000000c04007c0c */ /* 0x000fda000bf21310 */
[----:B---3--:R-:W-:Y:S05]  /*12c0*/  @!P0 BRA P1, `(.L_x_3) ;  /* 0xfffffffc007c8947 */ /* 0x008fea000083ffff */
[----:B------:R-:W-:Y:S05]  /*12d0*/  EXIT ;  /* 0x000000000000794d */ /* 0x000fea0003800000 */
        .weak           $__internal_0_$__cuda_sm20_div_u16
        .type           $__internal_0_$__cuda_sm20_div_u16,@function
        .size           $__internal_0_$__cuda_sm20_div_u16,(.L_x_714 - $__internal_0_$__cuda_sm20_div_u16)
$__internal_0_$__cuda_sm20_div_u16:
[----:B------:R-:W0:Y:S01]  /*12e0*/  I2F.U16 R2, UR13 ;  /* 0x0000000d00027d06 */ /* 0x000e220008101000 */
[----:B------:R-:W-:Y:S01]  /*12f0*/  IMAD.MOV.U32 R3, RZ, RZ, 0x4b800000 ;  /* 0x4b800000ff037424 */ /* 0x000fe200078e00ff */
[C---:B0-----:R-:W-:Y:S02]  /*1300*/  FSETP.GEU.AND P1, PT, |R2|.reuse, 1.175494350822287508e-38, PT ;  /* 0x008000000200780b */ /* 0x041fe40003f2e200 */
[----:B------:R-:W-:Y:S02]  /*1310*/  FSETP.GT.AND P0, PT, |R2|, 8.50705917302346158658e+37, PT ;  /* 0x7e8000000200780b */ /* 0x000fe40003f04200 */
[----:B------:R-:W-:-:S04]  /*1320*/  FSEL R3, R3, 1, !P1 ;  /* 0x3f80000003037808 */ /* 0x000fc80004800000 */
[----:B------:R-:W-:Y:S02]  /*1330*/  FSEL R3, R3, 0.25, !P0 ;  /* 0x3e80000003037808 */ /* 0x000fe40004000000 */
[----:B------:R-:W-:-:S03]  /*1340*/  ISETP.NE.U32.AND P0, PT, RZ, UR13, PT ;  /* 0x0000000dff007c0c */ /* 0x000fc6000bf05070 */
[----:B------:R-:W-:Y:S01]  /*1350*/  FMUL R4, R2, R3 ;  /* 0x0000000302047220 */ /* 0x000fe20000400000 */
[----:B------:R-:W-:-:S05]  /*1360*/  I2FP.F32.U32.RZ R2, UR7 ;  /* 0x0000000700027c45 */ /* 0x000fca000820d000 */
[----:B------:R-:W0:Y:S02]  /*1370*/  MUFU.RCP R4, R4 ;  /* 0x0000000400047308 */ /* 0x000e240000001000 */
[----:B0-----:R-:W-:-:S04]  /*1380*/  FMUL R3, R3, R4 ;  /* 0x0000000403037220 */ /* 0x001fc80000400000 */
[----:B------:R-:W-:-:S04]  /*1390*/  VIADD R3, R3, 0x2 ;  /* 0x0000000203037836 */ /* 0x000fc80000000000 */
[----:B------:R-:W-:Y:S01]  /*13a0*/  FMUL.RZ R5, R2, R3 ;  /* 0x0000000302057220 */ /* 0x000fe2000040c000 */
[----:B------:R-:W-:Y:S02]  /*13b0*/  IMAD.MOV.U32 R2, RZ, RZ, R7 ;  /* 0x000000ffff027224 */ /* 0x000fe400078e0007 */
[----:B------:R-:W-:-:S03]  /*13c0*/  IMAD.MOV.U32 R3, RZ, RZ, 0x0 ;  /* 0x00000000ff037424 */ /* 0x000fc600078e00ff */
[----:B------:R-:W0:Y:S02]  /*13d0*/  F2I.U32.TRUNC.NTZ R5, R5 ;  /* 0x0000000500057305 */ /* 0x000e24000020f000 */
[----:B0-----:R-:W-:Y:S01]  /*13e0*/  LOP3.LUT R6, R5, 0xffff, RZ, 0xc0, !PT ;  /* 0x0000ffff05067812 */ /* 0x001fe200078ec0ff */
[----:B------:R-:W-:Y:S01]  /*13f0*/  @!P0 IMAD.MOV.U32 R6, RZ, RZ, -0x1 ;  /* 0xffffffffff068424 */ /* 0x000fe200078e00ff */
[----:B------:R-:W-:Y:S06]  /*1400*/  RET.REL.NODEC R2 `(_ZN2at6native63_GLOBAL__N__862fb238_30_ForeachBinaryOpScalarTensor_cu_64fe0ca525multi_tensor_apply_kernelINS1_18TensorListMetadataILi2EEENS1_27BinaryOpScalarTensorFunctorIN3c108BFloat16ELi2ELi1ELi1EEEJSt7dividesIfEPS7_fEEEvT_T0_DpT1_) ;  /* 0xffffffe802fc7950 */ /* 0x000fec0003c3ffff */
.L_x_4:
[----:B------:R-:W-:-:S00]  /*1410*/  BRA `(.L_x_4) ;  /* 0xfffffffc00fc7947 */ /* 0x000fc0000383ffff */
[----:B------:R-:W-:-:S00]  /*1420*/  NOP ;  /* 0x0000000000007918 */ /* 0x000fc00000000000 */
        /* <DEDUP_REMOVED lines=13> */
.L_x_714:


//--------------------- .text._ZN2at6native63_GLOBAL__N__862fb238_30_ForeachBinaryOpScalarTensor_cu_64fe0ca525multi_tensor_apply_kernelINS1_18TensorListMetadataILi2EEENS1_27BinaryOpScalarTensorFunctorIN3c104HalfELi2ELi1ELi1EEEJSt7dividesIfEPS7_fEEEvT_T0_DpT1_ --------------------------
	.section	.text._ZN2at6native63_GLOBAL__N__862fb238_30_ForeachBinaryOpScalarTensor_cu_64fe0ca525multi_tensor_apply_kernelINS1_18TensorListMetadataILi2EEENS1_27BinaryOpScalarTensorFunctorIN3c104HalfELi2ELi1ELi1EEEJSt7dividesIfEPS7_fEEEvT_T0_DpT1_,"ax",@progbits
	.align	128
.text._ZN2at6native63_GLOBAL__N__862fb238_30_ForeachBinaryOpScalarTensor_cu_64fe0ca525multi_tensor_apply_kernelINS1_18TensorListMetadataILi2EEENS1_27BinaryOpScalarTensorFunctorIN3c104HalfELi2ELi1ELi1EEEJSt7dividesIfEPS7_fEEEvT_T0_DpT1_:
        .type           _ZN2at6native63_GLOBAL__N__862fb238_30_ForeachBinaryOpScalarTensor_cu_64fe0ca525multi_tensor_apply_kernelINS1_18TensorListMetadataILi2EEENS1_27BinaryOpScalarTensorFunctorIN3c104HalfELi2ELi1ELi1EEEJSt7dividesIfEPS7_fEEEvT_T0_DpT1_,@function
        .size           _ZN2at6native63_GLOBAL__N__862fb238_30_ForeachBinaryOpScalarTensor_cu_64fe0ca525multi_tensor_apply_kernelINS1_18TensorListMetadataILi2EEENS1_27BinaryOpScalarTensorFunctorIN3c104HalfELi2ELi1ELi1EEEJSt7dividesIfEPS7_fEEEvT_T0_DpT1_,(.L_x_716 - _ZN2at6native63_GLOBAL__N__862fb238_30_ForeachBinaryOpScalarTensor_cu_64fe0ca525multi_tensor_apply_kernelINS1_18TensorListMetadataILi2EEENS1_27BinaryOpScalarTensorFunctorIN3c104HalfELi2ELi1ELi1EEEJSt7dividesIfEPS7_fEEEvT_T0_DpT1_)
        .other          _ZN2at6native63_GLOBAL__N__862fb238_30_ForeachBinaryOpScalarTensor_cu_64fe0ca525multi_tensor_apply_kernelINS1_18TensorListMetadataILi2EEENS1_27BinaryOpScalarTensorFunctorIN3c104HalfELi2ELi1ELi1EEEJSt7dividesIfEPS7_fEEEvT_T0_DpT1_,@"STO_CUDA_ENTRY STV_DEFAULT"
_ZN2at6native63_GLOBAL__N__862fb238_30_ForeachBinaryOpScalarTensor_cu_64fe0ca525multi_tensor_apply_kernelINS1_18TensorListMetadataILi2EEENS1_27BinaryOpScalarTensorFunctorIN3c104HalfELi2ELi1ELi1EEEJSt7dividesIfEPS7_fEEEvT_T0_DpT1_:
        /* <DEDUP_REMOVED lines=40> */
[----:B------:R-:W-:Y:S05]  /*0280*/  CALL.REL.NOINC `($__internal_1_$__cuda_sm20_div_u16) ;  /* 0x00000010000c7944 */ /* 0x000fea0003c00000 */
        /* <DEDUP_REMOVED lines=15> */
.L_x_7:
        /* <DEDUP_REMOVED lines=42> */
[----:B--2---:R-:W-:-:S05]  /*0620*/  HADD2.F32 R4, -RZ, R4.H0_H0 ;  /* 0x20000004ff047230 */ /* 0x004fca0000004100 */
[----:B-1----:R-:W-:-:S06]  /*0630*/  FMUL.FTZ R22, R4, UR13 ;  /* 0x0000000d04167c20 */ /* 0x002fcc0008410000 */
[----:B------:R-:W1:Y:S01]  /*0640*/  MUFU.RCP R22, R22 ;  /* 0x0000001600167308 */ /* 0x000e620000001000 */
[----:B------:R-:W-:Y:S01]  /*0650*/  @!P4 LEA R4, P6, R5, UR10, 0x1 ;  /* 0x0000000a0504cc11 */ /* 0x000fe2000f8c08ff */
[----:B---3--:R-:W-:Y:S02]  /*0660*/  HADD2.F32 R20, -RZ, R20.H0_H0 ;  /* 0x20000014ff147230 */ /* 0x008fe40000004100 */
[----:B----4-:R-:W-:-:S03]  /*0670*/  HADD2.F32 R21, -RZ, R21.H0_H0 ;  /* 0x20000015ff157230 */ /* 0x010fc60000004100 */
[-C--:B-1----:R-:W-:Y:S01]  /*0680*/  FMUL.FTZ R20, R20, R22.reuse ;  /* 0x0000001614147220 */ /* 0x082fe20000410000 */
[----:B-----5:R-:W-:Y:S02]  /*0690*/  HADD2.F32 R24, -RZ, R24.H0_H0 ;  /* 0x20000018ff187230 */ /* 0x020fe40000004100 */
[-C--:B------:R-:W-:Y:S01]  /*06a0*/  FMUL.FTZ R21, R21, R22.reuse ;  /* 0x0000001615157220 */ /* 0x080fe20000410000 */
[----:B------:R-:W-:Y:S01]  /*06b0*/  @!P4 LEA.HI.X R5, R5, UR11, R18, 0x1, P6 ;  /* 0x0000000b0505cc11 */ /* 0x000fe2000b0f0c12 */
[----:B------:R-:W-:Y:S02]  /*06c0*/  HADD2.F32 R19, -RZ, R19.H0_H0 ;  /* 0x20000013ff137230 */ /* 0x000fe40000004100 */
[----:B------:R-:W-:Y:S01]  /*06d0*/  FMUL.FTZ R24, R24, R22 ;  /* 0x0000001618187220 */ /* 0x000fe20000410000 */
[----:B------:R-:W-:Y:S02]  /*06e0*/  F2FP.F16.F32.PACK_AB R20, RZ, R20 ;  /* 0x00000014ff14723e */ /* 0x000fe400000000ff */
[----:B------:R-:W-:Y:S01]  /*06f0*/  @!P2 LEA R18, P5, R14, UR10, 0x1 ;  /* 0x0000000a0e12ac11 */ /* 0x000fe2000f8a08ff */
[----:B------:R-:W-:Y:S01]  /*0700*/  FMUL.FTZ R10, R19, R22 ;  /* 0x00000016130a7220 */ /* 0x000fe20000410000 */
[----:B------:R-:W-:Y:S01]  /*0710*/  F2FP.F16.F32.PACK_AB R21, RZ, R21 ;  /* 0x00000015ff15723e */ /* 0x000fe200000000ff */
[----:B------:R1:W-:Y:S01]  /*0720*/  @!P1 STG.E.U16 desc[UR14][R12.64], R20 ;  /* 0x000000140c009986 */ /* 0x0003e2000c10150e */
[----:B------:R-:W-:-:S02]  /*0730*/  F2FP.F16.F32.PACK_AB R24, RZ, R24 ;  /* 0x00000018ff18723e */ /* 0x000fc400000000ff */
[----:B------:R-:W-:Y:S02]  /*0740*/  @!P2 LEA.HI.X R19, R14, UR11, R15, 0x1, P5 ;  /* 0x0000000b0e13ac11 */ /* 0x000fe4000a8f0c0f */
[----:B------:R-:W-:-:S03]  /*0750*/  F2FP.F16.F32.PACK_AB R10, RZ, R10 ;  /* 0x0000000aff0a723e */ /* 0x000fc600000000ff */
        /* <DEDUP_REMOVED lines=40> */
[----:B--2---:R-:W-:-:S05]  /*09e0*/  HADD2.F32 R8, -RZ, R8.H0_H0 ;  /* 0x20000008ff087230 */ /* 0x004fca0000004100 */
[----:B0-----:R-:W-:Y:S01]  /*09f0*/  FMUL.FTZ R22, R8, UR13 ;  /* 0x0000000d08167c20 */ /* 0x001fe20008410000 */
[----:B------:R-:W-:-:S05]  /*0a00*/  VIADD R8, R3, UR6 ;  /* 0x0000000603087c36 */ /* 0x000fca0008000000 */
[----:B------:R-:W0:Y:S01]  /*0a10*/  MUFU.RCP R22, R22 ;  /* 0x0000001600167308 */ /* 0x000e220000001000 */
[----:B------:R-:W-:-:S05]  /*0a20*/  VIADD R25, R8, UR12 ;  /* 0x0000000c08197c36 */ /* 0x000fca0008000000 */
[----:B------:R-:W-:-:S04]  /*0a30*/  @!P1 LEA R12, P5, R25, UR10, 0x1 ;  /* 0x0000000a190c9c11 */ /* 0x000fc8000f8a08ff */
[----:B------:R-:W-:Y:S01]  /*0a40*/  @!P1 LEA.HI.X R13, R25, UR11, R10, 0x1, P5 ;  /* 0x0000000b190d9c11 */ /* 0x000fe2000a8f0c0a */
[----:B---3--:R-:W-:Y:S01]  /*0a50*/  HADD2.F32 R7, -RZ, R20.H0_H0 ;  /* 0x20000014ff077230 */ /* 0x008fe20000004100 */
[----:B------:R-:W-:-:S04]  /*0a60*/  @!P2 LEA R8, P6, R11, UR10, 0x1 ;  /* 0x0000000a0b08ac11 */ /* 0x000fc8000f8c08ff */
[----:B0-----:R-:W-:Y:S01]  /*0a70*/  FMUL.FTZ R10, R7, R22 ;  /* 0x00000016070a7220 */ /* 0x001fe20000410000 */
[----:B----4-:R-:W-:Y:S02]  /*0a80*/  HADD2.F32 R23, -RZ, R9.H0_H0 ;  /* 0x20000009ff177230 */ /* 0x010fe40000004100 */
[----:B-----5:R-:W-:-:S03]  /*0a90*/  HADD2.F32 R21, -RZ, R21.H0_H0 ;  /* 0x20000015ff157230 */ /* 0x020fc60000004100 */
[----:B------:R-:W-:Y:S01]  /*0aa0*/  FMUL.FTZ R23, R23, R22 ;  /* 0x0000001617177220 */ /* 0x000fe20000410000 */
[----:B------:R-:W-:Y:S01]  /*0ab0*/  F2FP.F16.F32.PACK_AB R10, RZ, R10 ;  /* 0x0000000aff0a723e */ /* 0x000fe200000000ff */
[----:B------:R-:W-:Y:S01]  /*0ac0*/  HADD2.F32 R19, -RZ, R19.H0_H0 ;  /* 0x20000013ff137230 */ /* 0x000fe20000004100 */
[----:B------:R-:W-:Y:S01]  /*0ad0*/  @!P2 LEA.HI.X R9, R11, UR11, R18, 0x1, P6 ;  /* 0x0000000b0b09ac11 */ /* 0x000fe2000b0f0c12 */
[-C--:B------:R-:W-:Y:S01]  /*0ae0*/  FMUL.FTZ R21, R21, R22.reuse ;  /* 0x0000001615157220 */ /* 0x080fe20000410000 */
[----:B------:R-:W-:Y:S02]  /*0af0*/  @!P3 LEA R4, P6, R14, UR10, 0x1 ;  /* 0x0000000a0e04bc11 */ /* 0x000fe4000f8c08ff */
[----:B------:R-:W-:Y:S01]  /*0b00*/  FMUL.FTZ R19, R19, R22 ;  /* 0x0000001613137220 */ /* 0x000fe20000410000 */
[----:B------:R-:W-:Y:S02]  /*0b10*/  @!P4 LEA R6, P5, R16, UR10, 0x1 ;  /* 0x0000000a1006cc11 */ /* 0x000fe4000f8a08ff */
[----:B------:R-:W-:Y:S01]  /*0b20*/  PRMT R11, R10, 0x7610, R11 ;  /* 0x000076100a0b7816 */ /* 0x000fe2000000000b */
[----:B------:R-:W-:Y:S01]  /*0b30*/  VIADD R10, R2, 0x1 ;  /* 0x00000001020a7836 */ /* 0x000fe20000000000 */
[----:B------:R-:W-:-:S02]  /*0b40*/  F2FP.F16.F32.PACK_AB R23, RZ, R23 ;  /* 0x00000017ff17723e */ /* 0x000fc400000000ff */
[----:B------:R-:W-:Y:S02]  /*0b50*/  @!P3 LEA.HI.X R5, R14, UR11, R17, 0x1, P6 ;  /* 0x0000000b0e05bc11 */ /* 0x000fe4000b0f0c11 */
[----:B------:R-:W-:Y:S02]  /*0b60*/  F2FP.F16.F32.PACK_AB R21, RZ, R21 ;  /* 0x00000015ff15723e */ /* 0x000fe400000000ff */
[----:B------:R-:W-:Y:S02]  /*0b70*/  @!P4 LEA.HI.X R7, R16, UR11, R15, 0x1, P5 ;  /* 0x0000000b1007cc11 */ /* 0x000fe4000a8f0c0f */
[----:B------:R-:W-:Y:S01]  /*0b80*/  F2FP.F16.F32.PACK_AB R19, RZ, R19 ;  /* 0x00000013ff13723e */ /* 0x000fe200000000ff */
        /* <DEDUP_REMOVED lines=10> */
.L_x_6:
        /* <DEDUP_REMOVED lines=40> */
[----:B--2---:R-:W-:-:S05]  /*0eb0*/  HADD2.F32 R16, -RZ, R16.H0_H0 ;  /* 0x20000010ff107230 */ /* 0x004fca0000004100 */
[----:B------:R-:W-:-:S06]  /*0ec0*/  FMUL.FTZ R16, R16, UR4 ;  /* 0x0000000410107c20 */ /* 0x000fcc0008410000 */
[----:B------:R-:W0:Y:S01]  /*0ed0*/  MUFU.RCP R16, R16 ;  /* 0x0000001000107308 */ /* 0x000e220000001000 */
[----:B---3--:R-:W-:Y:S02]  /*0ee0*/  HADD2.F32 R17, -RZ, R17.H0_H0 ;  /* 0x20000011ff117230 */ /* 0x008fe40000004100 */
[----:B-----5:R-:W-:Y:S02]  /*0ef0*/  HADD2.F32 R13, -RZ, R18.H0_H0 ;  /* 0x20000012ff0d7230 */ /* 0x020fe40000004100 */
[----:B------:R-:W-:Y:S02]  /*0f00*/  HADD2.F32 R19, -RZ, R19.H0_H0 ;  /* 0x20000013ff137230 */ /* 0x000fe40000004100 */
[-C--:B0-----:R-:W-:Y:S01]  /*0f10*/  FMUL.FTZ R17, R17, R16.reuse ;  /* 0x0000001011117220 */ /* 0x081fe20000410000 */
[-C--:B------:R-:W-:Y:S02]  /*0f20*/  FMUL.FTZ R14, R13, R16.reuse ;  /* 0x000000100d0e7220 */ /* 0x080fe40000410000 */
[----:B------:R-:W-:-:S02]  /*0f30*/  FMUL.FTZ R19, R19, R16 ;  /* 0x0000001013137220 */ /* 0x000fc40000410000 */
[----:B------:R-:W-:Y:S02]  /*0f40*/  F2FP.F16.F32.PACK_AB R17, RZ, R17 ;  /* 0x00000011ff11723e */ /* 0x000fe400000000ff */
[----:B------:R-:W-:Y:S02]  /*0f50*/  F2FP.F16.F32.PACK_AB R14, RZ, R14 ;  /* 0x0000000eff0e723e */ /* 0x000fe400000000ff */
[----:B------:R-:W-:Y:S02]  /*0f60*/  @!P2 LEA.HI.X R13, R8, UR11, R9, 0x1, P5 ;  /* 0x0000000b080dac11 */ /* 0x000fe4000a8f0c09 */
[----:B------:R-:W-:Y:S01]  /*0f70*/  F2FP.F16.F32.PACK_AB R19, RZ, R19 ;  /* 0x00000013ff13723e */ /* 0x000fe200000000ff */
[----:B------:R-:W-:Y:S01]  /*0f80*/  HADD2.F32 R7, -RZ, R0.H0_H0 ;  /* 0x20000000ff077230 */ /* 0x000fe20000004100 */
[----:B------:R0:W-:Y:S04]  /*0f90*/  @!P0 STG.E.U16 desc[UR14][R10.64], R17 ;  /* 0x000000110a008986 */ /* 0x0001e8000c10150e */
[----:B------:R0:W-:Y:S01]  /*0fa0*/  @!P1 STG.E.U16 desc[UR14][R2.64], R14 ;  /* 0x0000000e02009986 */ /* 0x0001e2000c10150e */
[----:B------:R-:W-:-:S03]  /*0fb0*/  FMUL.FTZ R7, R7, R16 ;  /* 0x0000001007077220 */ /* 0x000fc60000410000 */
[----:B------:R0:W-:Y:S01]  /*0fc0*/  @!P2 STG.E.U16 desc[UR14][R12.64], R19 ;  /* 0x000000130c00a986 */ /* 0x0001e2000c10150e */
[----:B------:R-:W-:Y:S05]  /*0fd0*/  @P3 EXIT ;  /* 0x000000000000394d */ /* 0x000fea0003800000 */
[C---:B0-----:R-:W-:Y:S02]  /*0fe0*/  LEA R2, P0, R4.reuse, UR10, 0x1 ;  /* 0x0000000a04027c11 */ /* 0x041fe4000f8008ff */
[----:B------:R-:W-:Y:S02]  /*0ff0*/  F2FP.F16.F32.PACK_AB R7, RZ, R7 ;  /* 0x00000007ff07723e */ /* 0x000fe400000000ff */
[----:B------:R-:W-:-:S05]  /*1000*/  LEA.HI.X R3, R4, UR11, R5, 0x1, P0 ;  /* 0x0000000b04037c11 */ /* 0x000fca00080f0c05 */
[----:B------:R-:W-:Y:S01]  /*1010*/  STG.E.U16 desc[UR14][R2.64], R7 ;  /* 0x0000000702007986 */ /* 0x000fe2000c10150e */
[----:B------:R-:W-:Y:S05]  /*1020*/  EXIT ;  /* 0x000000000000794d */ /* 0x000fea0003800000 */
.L_x_5:
        /* <DEDUP_REMOVED lines=9> */
.L_x_8:
[----:B0-----:R-:W3:Y:S01]  /*10c0*/  LDG.E.U16 R0, desc[UR14][R2.64] ;  /* 0x0000000e02007981 */ /* 0x001ee2000c1e1500 */
[C---:B------:R-:W-:Y:S01]  /*10d0*/  IMAD.SHL.U32 R10, R12.reuse, 0x8, RZ ;  /* 0x000000080c0a7824 */ /* 0x040fe200078e00ff */
[----:B------:R-:W-:-:S04]  /*10e0*/  SHF.L.U64.HI R11, R12, 0x3, R13 ;  /* 0x000000030c0b7819 */ /* 0x000fc8000001020d */
[----:B------:R-:W-:-:S04]  /*10f0*/  IADD3 R4, P0, PT, R10, UR8, RZ ;  /* 0x000000080a047c10 */ /* 0x000fc8000ff1e0ff */
[----:B------:R-:W-:-:S06]  /*1100*/  IADD3.X R5, PT, PT, R11, UR9, RZ, P0, !PT ;  /* 0x000000090b057c10 */ /* 0x000fcc00087fe4ff */
[----:B------:R-:W4:Y:S01]  /*1110*/  LDG.E.64 R4, desc[UR14][R4.64] ;  /* 0x0000000e04047981 */ /* 0x000f22000c1e1b00 */
[----:B---3--:R-:W-:-:S05]  /*1120*/  HADD2.F32 R0, -RZ, R0.H0_H0 ;  /* 0x20000000ff007230 */ /* 0x008fca0000004100 */
[----:B--2---:R-:W-:-:S06]  /*1130*/  FMUL.FTZ R0, R0, UR5 ;  /* 0x0000000500007c20 */ /* 0x004fcc0008410000 */
[----:B------:R-:W0:Y:S01]  /*1140*/  MUFU.RCP R0, R0 ;  /* 0x0000000000007308 */ /* 0x000e220000001000 */
[--C-:B----4-:R-:W-:Y:S02]  /*1150*/  HADD2.F32 R6, -RZ, R4.reuse.H0_H0 ;  /* 0x20000004ff067230 */ /* 0x110fe40000004100 */
[----:B------:R-:W-:Y:S01]  /*1160*/  HADD2.F32 R7, -RZ, R4.H1_H1 ;  /* 0x30000004ff077230 */ /* 0x000fe20000004100 */
[----:B------:R-:W-:Y:S01]  /*1170*/  IADD3 R4, P0, PT, R10, UR10, RZ ;  /* 0x0000000a0a047c10 */ /* 0x000fe2000ff1e0ff */
[--C-:B------:R-:W-:Y:S02]  /*1180*/  HADD2.F32 R8, -RZ, R5.reuse.H0_H0 ;  /* 0x20000005ff087230 */ /* 0x100fe40000004100 */
[----:B------:R-:W-:Y:S01]  /*1190*/  HADD2.F32 R9, -RZ, R5.H1_H1 ;  /* 0x30000005ff097230 */ /* 0x000fe20000004100 */
[----:B------:R-:W-:Y:S02]  /*11a0*/  IADD3.X R5, PT, PT, R11, UR11, RZ, P0, !PT ;  /* 0x0000000b0b057c10 */ /* 0x000fe400087fe4ff */
[----:B-1----:R-:W-:Y:S01]  /*11b0*/  IADD3 R12, P0, PT, R12, UR4, RZ ;  /* 0x000000040c0c7c10 */ /* 0x002fe2000ff1e0ff */
[-C--:B0-----:R-:W-:Y:S01]  /*11c0*/  FMUL.FTZ R6, R6, R0.reuse ;  /* 0x0000000006067220 */ /* 0x081fe20000410000 */
[-C--:B------:R-:W-:Y:S01]  /*11d0*/  FMUL.FTZ R7, R7, R0.reuse ;  /* 0x0000000007077220 */ /* 0x080fe20000410000 */
[-C--:B------:R-:W-:Y:S01]  /*11e0*/  FMUL.FTZ R8, R8, R0.reuse ;  /* 0x0000000008087220 */ /* 0x080fe20000410000 */
[----:B------:R-:W-:Y:S01]  /*11f0*/  FMUL.FTZ R9, R9, R0 ;  /* 0x0000000009097220 */ /* 0x000fe20000410000 */
[----:B------:R-:W-:-:S02]  /*1200*/  IMAD.SHL.U32 R0, R12, 0x4, RZ ;  /* 0x000000040c007824 */ /* 0x000fc400078e00ff */
[----:B------:R-:W-:Y:S01]  /*1210*/  F2FP.F16.F32.PACK_AB R6, R7, R6 ;  /* 0x000000060706723e */ /* 0x000fe200000000ff */
[----:B------:R-:W-:Y:S01]  /*1220*/  IMAD.X R13, RZ, RZ, R13, P0 ;  /* 0x000000ffff0d7224 */ /* 0x000fe200000e060d */
[----:B------:R-:W-:Y:S02]  /*1230*/  F2FP.F16.F32.PACK_AB R7, R9, R8 ;  /* 0x000000080907723e */ /* 0x000fe400000000ff */
[----:B------:R-:W-:Y:S02]  /*1240*/  ISETP.LT.U32.AND P1, PT, R0, UR19, PT ;  /* 0x0000001300007c0c */ /* 0x000fe4000bf21070 */
[C---:B------:R-:W-:Y:S01]  /*1250*/  LOP3.LUT P0, RZ, R12.reuse, 0xffffc000, RZ, 0xc0, !PT ;  /* 0xffffc0000cff7812 */ /* 0x040fe2000780c0ff */
[----:B------:R3:W-:Y:S01]  /*1260*/  STG.E.64 desc[UR14][R4.64], R6 ;  /* 0x0000000604007986 */ /* 0x0007e2000c101b0e */
[----:B------:R-:W-:Y:S02]  /*1270*/  SHF.L.U64.HI R0, R12, 0x2, R13 ;  /* 0x000000020c007819 */ /* 0x000fe4000001020d */
[----:B------:R-:W-:-:S02]  /*1280*/  LOP3.LUT P0, RZ, R13, 0x3fffffff, RZ, 0xc0, P0 ;  /* 0x3fffffff0dff7812 */ /* 0x000fc4000000c0ff */
[----:B------:R-:W-:-:S13]  /*1290*/  ISETP.LT.AND.EX P1, PT, R0, UR12, PT, P1 ;  /* 0x0000000c00007c0c */ /* 0x000fda000bf21310 */
[----:B---3--:R-:W-:Y:S05]  /*12a0*/  @!P0 BRA P1, `(.L_x_8) ;  /* 0xfffffffc00848947 */ /* 0x008fea000083ffff */
[----:B------:R-:W-:Y:S05]  /*12b0*/  EXIT ;  /* 0x000000000000794d */ /* 0x000fea0003800000 */
        .weak           $__internal_1_$__cuda_sm20_div_u16
        .type           $__internal_1_$__cuda_sm20_div_u16,@function
        .size           $__internal_1_$__cuda_sm20_div_u16,(.L_x_716 - $__internal_1_$__cuda_sm20_div_u16)
$__internal_1_$__cuda_sm20_div_u16:
        /* <DEDUP_REMOVED lines=18> */
[----:B------:R-:W-:Y:S06]  /*13e0*/  RET.REL.NODEC R2 `(_ZN2at6native63_GLOBAL__N__862fb238_30_ForeachBinaryOpScalarTensor_cu_64fe0ca525multi_tensor_apply_kernelINS1_18TensorListMetadataILi2EEENS1_27BinaryOpScalarTensorFunctorIN3c104HalfELi2ELi1ELi1EEEJSt7dividesIfEPS7_fEEEvT_T0_DpT1_) ;  /* 0xffffffec02047950 */ /* 0x000fec0003c3ffff */
.L_x_9:
        /* <DEDUP_REMOVED lines=9> */
.L_x_716:


//--------------------- .text._ZN2at6native63_GLOBAL__N__862fb238_30_ForeachBinaryOpScalarTensor_cu_64fe0ca525multi_tensor_apply_kernelINS1_18TensorListMetadataILi2EEENS1_27BinaryOpScalarTensorFunctorIbLi2ELi1ELi1EEEJSt7dividesIbEPbbEEEvT_T0_DpT1_ --------------------------
	.section	.text._ZN2at6native63_GLOBAL__N__862fb238_30_ForeachBinaryOpScalarTensor_cu_64fe0ca525multi_tensor_apply_kernelINS1_18TensorListMetadataILi2EEENS1_27BinaryOpScalarTensorFunctorIbLi2ELi1ELi1EEEJSt7dividesIbEPbbEEEvT_T0_DpT1_,"ax",@progbits
	.align	128
.text._ZN2at6native63_GLOBAL__N__862fb238_30_ForeachBinaryOpScalarTensor_cu_64fe0ca525multi_tensor_apply_kernelINS1_18TensorListMetadataILi2EEENS1_27BinaryOpScalarTensorFunctorIbLi2ELi1ELi1EEEJSt7dividesIbEPbbEEEvT_T0_DpT1_:
        .type           _ZN2at6native63_GLOBAL__N__862fb238_30_ForeachBinaryOpScalarTensor_cu_64fe0ca525multi_tensor_apply_kernelINS1_18TensorListMetadataILi2EEENS1_27BinaryOpScalarTensorFunctorIbLi2ELi1ELi1EEEJSt7dividesIbEPbbEEEvT_T0_DpT1_,@function
        .size           _ZN2at6native63_GLOBAL__N__862fb238_30_ForeachBinaryOpScalarTensor_cu_64fe0ca525multi_tensor_apply_kernelINS1_18TensorListMetadataILi2EEENS1_27BinaryOpScalarTensorFunctorIbLi2ELi1ELi1EEEJSt7dividesIbEPbbEEEvT_T0_DpT1_,(.L_x_718 - _ZN2at6native63_GLOBAL__N__862fb238_30_ForeachBinaryOpScalarTensor_cu_64fe0ca525multi_tensor_apply_kernelINS1_18TensorListMetadataILi2EEENS1_27BinaryOpScalarTensorFunctorIbLi2ELi1ELi1EEEJSt7dividesIbEPbbEEEvT_T0_DpT1_)
        .other          _ZN2at6native63_GLOBAL__N__862fb238_30_ForeachBinaryOpScalarTensor_cu_64fe0ca525multi_tensor_apply_kernelINS1_18TensorListMetadataILi2EEENS1_27BinaryOpScalarTensorFunctorIbLi2ELi1ELi1EEEJSt7dividesIbEPbbEEEvT_T0_DpT1_,@"STO_CUDA_ENTRY STV_DEFAULT"
_ZN2at6native63_GLOBAL__N__862fb238_30_ForeachBinaryOpScalarTensor_cu_64fe0ca525multi_tensor_apply_kernelINS1_18TensorListMetadataILi2EEENS1_27BinaryOpScalarTensorFunctorIbLi2ELi1ELi1EEEJSt7dividesIbEPbbEEEvT_T0_DpT1_:
[----:B------:R-:W-:Y:S08]  /*0000*/  LDC R1, c[0x0][0x37c] ;  /* 0x0000df00ff017b82 */ /* 0x000ff00000000800 */
[----:B------:R-:W0:Y:S01]  /*0010*/  S2UR UR5, SR_CTAID.X ;  /* 0x00000000000579c3 */ /* 0x000e220000002500 */
[----:B------:R-:W1:Y:S01]  /*0020*/  LDCU.64 UR28, c[0x0][0x358] ;  /* 0x00006b00ff1c77ac */ /* 0x000e620008000a00 */
[----:B0-----:R-:W0:Y:S01]  /*0030*/  LDCU.U8 UR4, c[0x0][UR5+0x980] ;  /* 0x00013000050477ac */ /* 0x001e220008000000 */
[----:B------:R-:W-:-:S12]  /*0040*/  UIMAD UR5, UR5, 0x3, UR5 ;  /* 0x00000003050578a4 */ /* 0x000fd8000f8e0205 */
[----:B------:R-:W2:Y:S01]  /*0050*/  LDCU UR5, c[0x0][UR5+0xac0] ;  /* 0x00015800050577ac */ /* 0x000ea20008000800 */
[----:B0-----:R-:W-:-:S12]  /*0060*/  USHF.L.U32 UR4, UR4, 0x3, URZ ;  /* 0x0000000304047899 */ /* 0x001fd800080006ff */
[----:B------:R-:W0:Y:S01]  /*0070*/  LDCU.64 UR6, c[0x0][UR4+0x380] ;  /* 0x00007000040677ac */ /* 0x000e220008000a00 */
[----:B------:R-:W3:Y:S01]  /*0080*/  LDCU.64 UR10, c[0x0][UR4+0x580] ;  /* 0x0000b000040a77ac */ /* 0x000ee20008000a00 */
[----:B------:R-:W4:Y:S01]  /*0090*/  LDCU.64 UR8, c[0x0][UR4+0x780] ;  /* 0x0000f000040877ac */ /* 0x000f220008000a00 */
[----:B--2---:R-:W-:-:S04]  /*00a0*/  UIMAD.WIDE UR4, UR5, 0x10000, URZ ;  /* 0x00010000050478a5 */ /* 0x004fc8000f8e02ff */
[----:B0-----:R-:W-:Y:S02]  /*00b0*/  UIADD3 UR30, UP0, UPT, UR4, UR6, URZ ;  /* 0x00000006041e7290 */ /* 0x001fe4000ff1e0ff */
[----:B---3--:R-:W-:Y:S02]  /*00c0*/  UIADD3 UR27, UP1, UPT, UR4, UR10, URZ ;  /* 0x0000000a041b7290 */ /* 0x008fe4000ff3e0ff */
[----:B------:R-:W-:Y:S02]  /*00d0*/  UIADD3.X UR7, UPT, UPT, UR5, UR7, URZ, UP0, !UPT ;  /* 0x0000000705077290 */ /* 0x000fe400087fe4ff */
[----:B----4-:R-:W-:Y:S02]  /*00e0*/  UIADD3 UR12, UP2, UPT, -UR4, UR8, URZ ;  /* 0x00000008040c7290 */ /* 0x010fe4000ff5e1ff */
[----:B------:R-:W-:Y:S02]  /*00f0*/  ULOP3.LUT UR4, UR30, UR8, UR27, 0xfe, !UPT ;  /* 0x000000081e047292 */ /* 0x000fe4000f8efe1b */
[----:B------:R-:W-:-:S02]  /*0100*/  UIADD3.X UR10, UPT, UPT, UR5, UR11, URZ, UP1, !UPT ;  /* 0x0000000b050a7290 */ /* 0x000fc40008ffe4ff */
[----:B------:R-:W-:Y:S02]  /*0110*/  ULOP3.LUT UP0, URZ, UR4, 0x3, URZ, 0xc0, !UPT ;  /* 0x0000000304ff7892 */ /* 0x000fe4000f80c0ff */
[----:B------:R-:W-:-:S07]  /*0120*/  UIADD3.X UR5, UPT, UPT, ~UR5, UR9, URZ, UP2, !UPT ;  /* 0x0000000905057290 */ /* 0x000fce00097fe5ff */
[----:B-1----:R-:W-:Y:S05]  /*0130*/  BRA.U !UP0, `(.L_x_10) ;  /* 0x0000000d08c07547 */ /* 0x002fea000b800000 */
[----:B------:R-:W-:-:S04]  /*0140*/  UISETP.GE.U32.AND UP0, UPT, UR12, 0x1, UPT ;  /* 0x000000010c00788c */ /* 0x000fc8000bf06070 */
[----:B------:R-:W-:-:S06]  /*0150*/  UISETP.GE.AND.EX UP0, UPT, UR5, URZ, UPT, UP0 ;  /* 0x000000ff0500728c */ /* 0x000fcc000bf06300 */
[----:B------:R-:W-:-:S13]  /*0160*/  PLOP3.LUT P0, PT, PT, PT, UP0, 0x80, 0x8 ;  /* 0x000000000008781c */ /* 0x000fda0003f0f008 */
[----:B------:R-:W-:Y:S05]  /*0170*/  @!P0 EXIT ;  /* 0x000000000000894d */ /* 0x000fea0003800000 */
[----:B------:R-:W0:Y:S01]  /*0180*/  LDCU UR4, c[0x0][0x360] ;  /* 0x00006c00ff0477ac */ /* 0x000e220008000800 */
        /* <DEDUP_REMOVED lines=14> */
[----:B------:R-:W-:Y:S05]  /*0270*/  CALL.REL.NOINC `($__internal_2_$__cuda_sm20_div_u16) ;  /* 0x0000001000107944 */ /* 0x000fea0003c00000 */
[----:B------:R-:W-:Y:S01]  /*0280*/  UISETP.GE.U32.AND UP0, UPT, UR6, UR4, UPT ;  /* 0x000000040600728c */ /* 0x000fe2000bf06070 */
[----:B------:R-:W-:Y:S02]  /*0290*/  UMOV UR5, URZ ;  /* 0x000000ff00057c82 */ /* 0x000fe40008000000 */
[----:B------:R-:W-:Y:S01]  /*02a0*/  UMOV UR4, URZ ;  /* 0x000000ff00047c82 */ /* 0x000fe20008000000 */
[----:B------:R-:W-:-:S09]  /*02b0*/  UISETP.GE.U32.AND.EX UP0, UPT, UR8, URZ, UPT, UP0 ;  /* 0x000000ff0800728c */ /* 0x000fd2000bf06100 */
[----:B------:R-:W-:Y:S05]  /*02c0*/  BRA.U !UP0, `(.L_x_11) ;  /* 0x00000009087c7547 */ /* 0x000fea000b800000 */
[----:B------:R-:W0:Y:S01]  /*02d0*/  S2UR UR4, SR_CTAID.X ;  /* 0x00000000000479c3 */ /* 0x000e220000002500 */
[----:B------:R-:W1:Y:S01]  /*02e0*/  LDCU UR33, c[0x0][0x360] ;  /* 0x00006c00ff2177ac */ /* 0x000e620008000800 */
[----:B------:R-:W2:Y:S01]  /*02f0*/  S2R R2, SR_TID.X ;  /* 0x0000000000027919 */ /* 0x000ea20000002100 */
[----:B------:R-:W-:Y:S01]  /*0300*/  IMAD.MOV.U32 R3, RZ, RZ, RZ ;  /* 0x000000ffff037224 */ /* 0x000fe200078e00ff */
[----:B------:R-:W-:-:S04]  /*0310*/  ULOP3.LUT UR6, UR11, 0xffff, URZ, 0xc0, !UPT ;  /* 0x0000ffff0b067892 */ /* 0x000fc8000f8ec0ff */
[----:B------:R-:W-:-:S04]  /*0320*/  UIADD3 UR6, UPT, UPT, UR6, 0x1, URZ ;  /* 0x0000000106067890 */ /* 0x000fc8000fffe0ff */
[----:B------:R-:W-:Y:S01]  /*0330*/  ULOP3.LUT UR24, UR6, 0x1fffe, URZ, 0xc0, !UPT ;  /* 0x0001fffe06187892 */ /* 0x000fe2000f8ec0ff */
[----:B0-----:R-:W0:Y:S01]  /*0340*/  LDCU.U8 UR5, c[0x0][UR4+0x980] ;  /* 0x00013000040577ac */ /* 0x001e220008000000 */
[----:B------:R-:W-:-:S12]  /*0350*/  UIMAD UR4, UR4, 0x3, UR4 ;  /* 0x00000003040478a4 */ /* 0x000fd8000f8e0204 */
[----:B------:R-:W3:Y:S01]  /*0360*/  LDCU UR18, c[0x0][UR4+0xac0] ;  /* 0x00015800041277ac */ /* 0x000ee20008000800 */
[----:B0-----:R-:W-:-:S12]  /*0370*/  USHF.L.U32 UR8, UR5, 0x3, URZ ;  /* 0x0000000305087899 */ /* 0x001fd800080006ff */
[----:B------:R-:W0:Y:S01]  /*0380*/  LDCU.64 UR4, c[0x0][UR8+0x380] ;  /* 0x00007000080477ac */ /* 0x000e220008000a00 */
[----:B------:R-:W4:Y:S01]  /*0390*/  LDCU.64 UR8, c[0x0][UR8+0x580] ;  /* 0x0000b000080877ac */ /* 0x000f220008000a00 */
[----:B---3--:R-:W-:-:S04]  /*03a0*/  UIMAD.WIDE UR18, UR18, 0x10000, URZ ;  /* 0x00010000121278a5 */ /* 0x008fc8000f8e02ff */
[----:B-1----:R-:W-:Y:S02]  /*03b0*/  ULEA UR25, UP0, UR33, UR18, 0x2 ;  /* 0x0000001221197291 */ /* 0x002fe4000f8010ff */
[----:B------:R-:W-:Y:S02]  /*03c0*/  UIMAD.WIDE.U32 UR20, UR33, 0x2, UR18 ;  /* 0x00000002211478a5 */ /* 0x000fe4000f8e0012 */
[----:B------:R-:W-:Y:S02]  /*03d0*/  UIMAD.WIDE.U32 UR22, UR33, 0x3, UR18 ;  /* 0x00000003211678a5 */ /* 0x000fe4000f8e0012 */
[----:B------:R-:W-:Y:S02]  /*03e0*/  UIADD3.X UR26, UPT, UPT, URZ, UR19, URZ, UP0, !UPT ;  /* 0x00000013ff1a7290 */ /* 0x000fe400087fe4ff */
[----:B0-----:R-:W-:Y:S02]  /*03f0*/  UIADD3 UR45, UP4, UPT, UR4, UR25, URZ ;  /* 0x00000019042d7290 */ /* 0x001fe4000ff9e0ff */
[----:B----4-:R-:W-:-:S02]  /*0400*/  UIADD3 UR25, UP1, UPT, UR8, UR25, URZ ;  /* 0x0000001908197290 */ /* 0x010fc4000ff3e0ff */
[----:B------:R-:W-:Y:S02]  /*0410*/  UIMAD.WIDE.U32 UR16, UR33, 0x5, UR18 ;  /* 0x00000005211078a5 */ /* 0x000fe4000f8e0012 */
[----:B------:R-:W-:Y:S02]  /*0420*/  UIADD3 UR43, UP0, UPT, UR4, UR20, URZ ;  /* 0x00000014042b7290 */ /* 0x000fe4000ff1e0ff */
[----:B------:R-:W-:Y:S02]  /*0430*/  UIADD3 UR42, UP6, UPT, UR8, UR20, URZ ;  /* 0x00000014082a7290 */ /* 0x000fe4000ffde0ff */
[----:B------:R-:W-:Y:S02]  /*0440*/  UIMAD.WIDE.U32 UR14, UR33, 0x6, UR18 ;  /* 0x00000006210e78a5 */ /* 0x000fe4000f8e0012 */
[----:B------:R-:W-:Y:S02]  /*0450*/  UIADD3 UR40, UP5, UPT, UR4, UR22, URZ ;  /* 0x0000001604287290 */ /* 0x000fe4000ffbe0ff */
[----:B------:R-:W-:-:S02]  /*0460*/  UIADD3.X UR46, UPT, UPT, UR5, UR26, URZ, UP4, !UPT ;  /* 0x0000001a052e7290 */ /* 0x000fc4000a7fe4ff */
[----:B------:R-:W-:Y:S02]  /*0470*/  UIMAD.WIDE.U32 UR12, UR33, 0x7, UR18 ;  /* 0x00000007210c78a5 */ /* 0x000fe4000f8e0012 */
[----:B------:R-:W-:Y:S02]  /*0480*/  UIADD3 UR6, UP2, UPT, UR18, UR33, URZ ;  /* 0x0000002112067290 */ /* 0x000fe4000ff5e0ff */
[----:B------:R-:W-:Y:S02]  /*0490*/  UIADD3 UR39, UP3, UPT, UR8, UR22, URZ ;  /* 0x0000001608277290 */ /* 0x000fe4000ff7e0ff */
[----:B------:R-:W-:Y:S02]  /*04a0*/  UIADD3.X UR26, UPT, UPT, UR9, UR26, URZ, UP1, !UPT ;  /* 0x0000001a091a7290 */ /* 0x000fe40008ffe4ff */
[----:B------:R-:W-:Y:S02]  /*04b0*/  UIADD3 UR37, UP1, UPT, UR8, UR16, URZ ;  /* 0x0000001008257290 */ /* 0x000fe4000ff3e0ff */
[----:B------:R-:W-:-:S02]  /*04c0*/  UIADD3 UR38, UP4, UPT, UR4, UR16, URZ ;  /* 0x0000001004267290 */ /* 0x000fc4000ff9e0ff */
[----:B------:R-:W-:Y:S02]  /*04d0*/  UIADD3.X UR44, UPT, UPT, UR5, UR21, URZ, UP0, !UPT ;  /* 0x00000015052c7290 */ /* 0x000fe400087fe4ff */
[----:B------:R-:W-:Y:S02]  /*04e0*/  UIADD3.X UR20, UPT, UPT, UR9, UR21, URZ, UP6, !UPT ;  /* 0x0000001509147290 */ /* 0x000fe4000b7fe4ff */
[----:B------:R-:W-:Y:S02]  /*04f0*/  UIADD3 UR36, UP0, UPT, UR4, UR14, URZ ;  /* 0x0000000e04247290 */ /* 0x000fe4000ff1e0ff */
[----:B------:R-:W-:Y:S02]  /*0500*/  UIADD3 UR35, UP6, UPT, UR8, UR14, URZ ;  /* 0x0000000e08237290 */ /* 0x000fe4000ffde0ff */
[----:B------:R-:W-:Y:S02]  /*0510*/  UIADD3.X UR41, UPT, UPT, UR5, UR23, URZ, UP5, !UPT ;  /* 0x0000001705297290 */ /* 0x000fe4000affe4ff */
[----:B------:R-:W-:-:S02]  /*0520*/  UIADD3 UR34, UP5, UPT, UR4, UR12, URZ ;  /* 0x0000000c04227290 */ /* 0x000fc4000ffbe0ff */
[----:B------:R-:W-:Y:S02]  /*0530*/  UIADD3.X UR22, UPT, UPT, UR9, UR23, URZ, UP3, !UPT ;  /* 0x0000001709167290 */ /* 0x000fe40009ffe4ff */
[----:B------:R-:W-:Y:S02]  /*0540*/  UIADD3.X UR18, UPT, UPT, URZ, UR19, URZ, UP2, !UPT ;  /* 0x00000013ff127290 */ /* 0x000fe400097fe4ff */
[----:B------:R-:W-:Y:S02]  /*0550*/  UIADD3 UR21, UP3, UPT, UR8, UR12, URZ ;  /* 0x0000000c08157290 */ /* 0x000fe4000ff7e0ff */
[----:B------:R-:W-:Y:S02]  /*0560*/  UIADD3 UR19, UP2, UPT, UR8, UR6, URZ ;  /* 0x0000000608137290 */ /* 0x000fe4000ff5e0ff */
[----:B------:R-:W-:Y:S02]  /*0570*/  UIADD3.X UR16, UPT, UPT, UR9, UR17, URZ, UP1, !UPT ;  /* 0x0000001109107290 */ /* 0x000fe40008ffe4ff */
[----:B------:R-:W-:-:S02]  /*0580*/  UIADD3.X UR23, UPT, UPT, UR5, UR17, URZ, UP4, !UPT ;  /* 0x0000001105177290 */ /* 0x000fc4000a7fe4ff */
[----:B------:R-:W-:Y:S02]  /*0590*/  UIADD3 UR8, UP1, UPT, UR4, UR6, URZ ;  /* 0x0000000604087290 */ /* 0x000fe4000ff3e0ff */
[----:B------:R-:W-:Y:S02]  /*05a0*/  UIADD3.X UR17, UPT, UPT, UR5, UR15, URZ, UP0, !UPT ;  /* 0x0000000f05117290 */ /* 0x000fe400087fe4ff */
[----:B------:R-:W-:Y:S02]  /*05b0*/  UIADD3.X UR14, UPT, UPT, UR9, UR15, URZ, UP6, !UPT ;  /* 0x0000000f090e7290 */ /* 0x000fe4000b7fe4ff */
[----:B------:R-:W-:Y:S02]  /*05c0*/  UIADD3.X UR15, UPT, UPT, UR5, UR13, URZ, UP5, !UPT ;  /* 0x0000000d050f7290 */ /* 0x000fe4000affe4ff */
[----:B------:R-:W-:Y:S02]  /*05d0*/  UIADD3.X UR13, UPT, UPT, UR9, UR13, URZ, UP3, !UPT ;  /* 0x0000000d090d7290 */ /* 0x000fe40009ffe4ff */
[----:B------:R-:W-:-:S02]  /*05e0*/  UIADD3.X UR12, UPT, UPT, UR9, UR18, URZ, UP2, !UPT ;  /* 0x00000012090c7290 */ /* 0x000fc400097fe4ff */
[----:B------:R-:W-:Y:S01]  /*05f0*/  UIADD3.X UR9, UPT, UPT, UR5, UR18, URZ, UP1, !UPT ;  /* 0x0000001205097290 */ /* 0x000fe20008ffe4ff */
[----:B------:R-:W-:Y:S01]  /*0600*/  UMOV UR6, URZ ;  /* 0x000000ff00067c82 */ /* 0x000fe20008000000 */
[----:B------:R-:W-:Y:S01]  /*0610*/  UMOV UR4, URZ ;  /* 0x000000ff00047c82 */ /* 0x000fe20008000000 */
[----:B--2---:R-:W-:-:S09]  /*0620*/  UMOV UR5, URZ ;  /* 0x000000ff00057c82 */ /* 0x004fd20008000000 */
.L_x_12:
[C---:B------:R-:W-:Y:S01]  /*0630*/  IADD3 R0, P0, PT, R2.reuse, UR33, RZ ;  /* 0x0000002102007c10 */ /* 0x040fe2000ff1e0ff */
[----:B-1----:R-:W-:Y:S01]  /*0640*/  IMAD.U32 R5, RZ, RZ, UR33 ;  /* 0x00000021ff057e24 */ /* 0x002fe2000f8e00ff */
[----:B------:R-:W-:Y:S02]  /*0650*/  ISETP.GE.U32.AND P4, PT, R2, UR32, PT ;  /* 0x0000002002007c0c */ /* 0x000fe4000bf86070 */
[----:B------:R-:W-:Y:S01]  /*0660*/  ISETP.GE.U32.AND P5, PT, R0, UR32, PT ;  /* 0x0000002000007c0c */ /* 0x000fe2000bfa6070 */
[----:B------:R-:W-:Y:S01]  /*0670*/  IMAD.X R0, RZ, RZ, R3, P0 ;  /* 0x000000ffff007224 */ /* 0x000fe200000e0603 */
[----:B------:R-:W-:Y:S02]  /*0680*/  ISETP.GE.AND.EX P4, PT, R3, UR31, PT, P4 ;  /* 0x0000001f03007c0c */ /* 0x000fe4000bf86340 */
[----:B------:R-:W-:Y:S02]  /*0690*/  IADD3 R12, P2, P3, R5, UR33, R2 ;  /* 0x00000021050c7c10 */ /* 0x000fe4000fb5e002 */
[----:B------:R-:W-:-:S02]  /*06a0*/  ISETP.GE.AND.EX P5, PT, R0, UR31, PT, P5 ;  /* 0x0000001f00007c0c */ /* 0x000fc4000bfa6350 */
[----:B------:R-:W-:Y:S02]  /*06b0*/  ISETP.GE.U32.AND P0, PT, R12, UR32, PT ;  /* 0x000000200c007c0c */ /* 0x000fe4000bf06070 */
[----:B------:R-:W-:-:S04]  /*06c0*/  IADD3.X R14, PT, PT, RZ, RZ, R3, P2, P3 ;  /* 0x000000ffff0e7210 */ /* 0x000fc800017e6403 */
[----:B------:R-:W-:Y:S02]  /*06d0*/  ISETP.GE.AND.EX P0, PT, R14, UR31, PT, P0 ;  /* 0x0000001f0e007c0c */ /* 0x000fe4000bf06300 */
[----:B------:R-:W-:-:S03]  /*06e0*/  @!P4 IADD3 R4, P1, PT, R2, UR30, RZ ;  /* 0x0000001e0204cc10 */ /* 0x000fc6000ff3e0ff */
[----:B------:R-:W-:Y:S02]  /*06f0*/  @!P5 IADD3 R6, P2, PT, R2, UR8, RZ ;  /* 0x000000080206dc10 */ /* 0x000fe4000ff5e0ff */
[C---:B------:R-:W-:Y:S02]  /*0700*/  @!P4 IADD3.X R5, PT, PT, R3.reuse, UR7, RZ, P1, !PT ;  /* 0x000000070305cc10 */ /* 0x040fe40008ffe4ff */
[----:B------:R-:W-:Y:S02]  /*0710*/  @!P5 IADD3.X R7, PT, PT, R3, UR9, RZ, P2, !PT ;  /* 0x000000090307dc10 */ /* 0x000fe400097fe4ff */
[----:B------:R-:W-:Y:S02]  /*0720*/  IADD3 R0, P2, PT, R12, UR33, RZ ;  /* 0x000000210c007c10 */ /* 0x000fe4000ff5e0ff */
[----:B------:R0:W2:Y:S02]  /*0730*/  @!P4 LDG.E.U8 R5, desc[UR28][R4.64] ;  /* 0x0000001c0405c981 */ /* 0x0000a4000c1e1100 */
[----:B------:R-:W-:-:S02]  /*0740*/  ISETP.GE.U32.AND P1, PT, R0, UR32, PT ;  /* 0x0000002000007c0c */ /* 0x000fc4000bf26070 */
[----:B------:R1:W3:Y:S01]  /*0750*/  @!P5 LDG.E.U8 R6, desc[UR28][R6.64] ;  /* 0x0000001c0606d981 */ /* 0x0002e2000c1e1100 */
[----:B------:R-:W-:Y:S01]  /*0760*/  IMAD.X R0, RZ, RZ, R14, P2 ;  /* 0x000000ffff007224 */ /* 0x000fe200010e060e */
[----:B------:R-:W-:-:S04]  /*0770*/  @!P0 IADD3 R8, P2, PT, R2, UR43, RZ ;  /* 0x0000002b02088c10 */ /* 0x000fc8000ff5e0ff */
[----:B------:R-:W-:Y:S02]  /*0780*/  @!P0 IADD3.X R9, PT, PT, R3, UR44, RZ, P2, !PT ;  /* 0x0000002c03098c10 */ /* 0x000fe400097fe4ff */
[----:B------:R-:W-:-:S03]  /*0790*/  ISETP.GE.AND.EX P1, PT, R0, UR31, PT, P1 ;  /* 0x0000001f00007c0c */ /* 0x000fc6000bf26310 */
[----:B------:R-:W4:Y:S10]  /*07a0*/  @!P0 LDG.E.U8 R8, desc[UR28][R8.64] ;  /* 0x0000001c08088981 */ /* 0x000f34000c1e1100 */
[----:B------:R-:W-:-:S04]  /*07b0*/  @!P1 IADD3 R10, P2, PT, R2, UR40, RZ ;  /* 0x00000028020a9c10 */ /* 0x000fc8000ff5e0ff */
[----:B------:R-:W-:-:S05]  /*07c0*/  @!P1 IADD3.X R11, PT, PT, R3, UR41, RZ, P2, !PT ;  /* 0x00000029030b9c10 */ /* 0x000fca00097fe4ff */
[----:B------:R5:W5:Y:S01]  /*07d0*/  @!P1 LDG.E.U8 R10, desc[UR28][R10.64] ;  /* 0x0000001c0a0a9981 */ /* 0x000b62000c1e1100 */
[----:B0-----:R-:W-:Y:S01]  /*07e0*/  @!P4 IADD3 R4, P6, PT, R2, UR27, RZ ;  /* 0x0000001b0204cc10 */ /* 0x001fe2000ffde0ff */
[----:B-1----:R-:W-:Y:S02]  /*07f0*/  IMAD.U32 R7, RZ, RZ, UR33 ;  /* 0x00000021ff077e24 */ /* 0x002fe4000f8e00ff */
[----:B------:R-:W-:Y:S01]  /*0800*/  IMAD.U32 R17, RZ, RZ, UR33 ;  /* 0x00000021ff117e24 */ /* 0x000fe2000f8e00ff */
[----:B--2---:R-:W-:Y:S02]  /*0810*/  ISETP.NE.AND P2, PT, R5, RZ, !P4 ;  /* 0x000000ff0500720c */ /* 0x004fe40006745270 */
[----:B------:R-:W-:Y:S02]  /*0820*/  @!P4 IADD3.X R5, PT, PT, R3, UR10, RZ, P6, !PT ;  /* 0x0000000a0305cc10 */ /* 0x000fe4000b7fe4ff */
[----:B---3--:R-:W-:Y:S02]  /*0830*/  ISETP.NE.AND P3, PT, R6, RZ, !P5 ;  /* 0x000000ff0600720c */ /* 0x008fe40006f65270 */
[----:B------:R-:W-:-:S02]  /*0840*/  @!P4 SEL R13, RZ, 0x1, !P2 ;  /* 0x00000001ff0dc807 */ /* 0x000fc40005000000 */
[----:B------:R-:W-:Y:S02]  /*0850*/  @!P5 IADD3 R6, P2, PT, R2, UR19, RZ ;  /* 0x000000130206dc10 */ /* 0x000fe4000ff5e0ff */
[----:B------:R-:W-:Y:S01]  /*0860*/  SEL R15, RZ, 0x1, !P3 ;  /* 0x00000001ff0f7807 */ /* 0x000fe20005800000 */
[----:B------:R0:W-:Y:S01]  /*0870*/  @!P4 STG.E.U8 desc[UR28][R4.64], R13 ;  /* 0x0000000d0400c986 */ /* 0x0001e2000c10111c */
[----:B------:R-:W-:Y:S02]  /*0880*/  IADD3 R12, P3, P6, R7, UR33, R12 ;  /* 0x00000021070c7c10 */ /* 0x000fe4000fe7e00c */
[----:B------:R-:W-:Y:S02]  /*0890*/  @!P5 IADD3.X R7, PT, PT, R3, UR12, RZ, P2, !PT ;  /* 0x0000000c0307dc10 */ /* 0x000fe400097fe4ff */
[----:B------:R-:W-:Y:S02]  /*08a0*/  IADD3 R0, P4, PT, R12, UR33, RZ ;  /* 0x000000210c007c10 */ /* 0x000fe4000ff9e0ff */
[----:B------:R-:W-:Y:S01]  /*08b0*/  IADD3.X R14, PT, PT, RZ, RZ, R14, P3, P6 ;  /* 0x000000ffff0e7210 */ /* 0x000fe20001fec40e */
[----:B------:R1:W-:Y:S01]  /*08c0*/  @!P5 STG.E.U8 desc[UR28][R6.64], R15 ;  /* 0x0000000f0600d986 */ /* 0x0003e2000c10111c */
[----:B----4-:R-:W-:-:S02]  /*08d0*/  ISETP.NE.AND P5, PT, R8, RZ, !P0 ;  /* 0x000000ff0800720c */ /* 0x010fc400047a5270 */
[----:B------:R-:W-:Y:S01]  /*08e0*/  @!P0 IADD3 R8, P6, PT, R2, UR42, RZ ;  /* 0x0000002a02088c10 */ /* 0x000fe2000ffde0ff */
[----:B-----5:R-:W-:Y:S01]  /*08f0*/  IMAD.X R11, RZ, RZ, R14, P4 ;  /* 0x000000ffff0b7224 */ /* 0x020fe200020e060e */
[----:B------:R-:W-:Y:S02]  /*0900*/  ISETP.GE.U32.AND P2, PT, R0, UR32, PT ;  /* 0x0000002000007c0c */ /* 0x000fe4000bf46070 */
[----:B------:R-:W-:Y:S02]  /*0910*/  @!P0 IADD3.X R9, PT, PT, R3, UR20, RZ, P6, !PT ;  /* 0x0000001403098c10 */ /* 0x000fe4000b7fe4ff */
[----:B0-----:R-:W-:Y:S02]  /*0920*/  SEL R13, RZ, 0x1, !P5 ;  /* 0x00000001ff0d7807 */ /* 0x001fe40006800000 */
[----:B------:R-:W-:Y:S02]  /*0930*/  IADD3 R0, P4, P5, R17, UR33, R12 ;  /* 0x0000002111007c10 */ /* 0x000fe4000fd9e00c */
[----:B------:R-:W-:Y:S01]  /*0940*/  ISETP.GE.U32.AND P3, PT, R12, UR32, PT ;  /* 0x000000200c007c0c */ /* 0x000fe2000bf66070 */
[----:B------:R0:W-:Y:S01]  /*0950*/  @!P0 STG.E.U8 desc[UR28][R8.64], R13 ;  /* 0x0000000d08008986 */ /* 0x0001e2000c10111c */
[----:B-1----:R-:W-:-:S02]  /*0960*/  IADD3.X R6, PT, PT, RZ, RZ, R14, P4, P5 ;  /* 0x000000ffff067210 */ /* 0x002fc400027ea40e */
[----:B------:R-:W-:Y:S02]  /*0970*/  ISETP.GE.AND.EX P3, PT, R14, UR31, PT, P3 ;  /* 0x0000001f0e007c0c */ /* 0x000fe4000bf66330 */
[----:B------:R-:W-:Y:S02]  /*0980*/  ISETP.GE.U32.AND P0, PT, R0, UR32, PT ;  /* 0x0000002000007c0c */ /* 0x000fe4000bf06070 */
[----:B------:R-:W-:Y:S02]  /*0990*/  @!P1 IADD3 R4, P4, PT, R2, UR39, RZ ;  /* 0x0000002702049c10 */ /* 0x000fe4000ff9e0ff */
[----:B------:R-:W-:Y:S02]  /*09a0*/  IADD3 R0, P5, PT, R0, UR33, RZ ;  /* 0x0000002100007c10 */ /* 0x000fe4000ffbe0ff */
[----:B------:R-:W-:Y:S02]  /*09b0*/  @!P1 IADD3.X R5, PT, PT, R3, UR22, RZ, P4, !PT ;  /* 0x0000001603059c10 */ /* 0x000fe4000a7fe4ff */
[----:B------:R-:W-:Y:S01]  /*09c0*/  ISETP.GE.U32.AND P4, PT, R0, UR32, PT ;  /* 0x0000002000007c0c */ /* 0x000fe2000bf86070 */
[----:B------:R-:W-:Y:S01]  /*09d0*/  IMAD.X R0, RZ, RZ, R6, P5 ;  /* 0x000000ffff007224 */ /* 0x000fe200028e0606 */
[----:B------:R-:W-:-:S02]  /*09e0*/  ISETP.GE.AND.EX P2, PT, R11, UR31, PT, P2 ;  /* 0x0000001f0b007c0c */ /* 0x000fc4000bf46320 */
[----:B------:R-:W-:Y:S02]  /*09f0*/  ISETP.GE.AND.EX P0, PT, R6, UR31, PT, P0 ;  /* 0x0000001f06007c0c */ /* 0x000fe4000bf06300 */
[----:B------:R-:W-:Y:S02]  /*0a00*/  ISETP.NE.AND P6, PT, R10, RZ, !P1 ;  /* 0x000000ff0a00720c */ /* 0x000fe40004fc5270 */
[----:B------:R-:W-:Y:S02]  /*0a10*/  ISETP.GE.AND.EX P4, PT, R0, UR31, PT, P4 ;  /* 0x0000001f00007c0c */ /* 0x000fe4000bf86340 */
[----:B------:R-:W-:Y:S02]  /*0a20*/  SEL R17, RZ, 0x1, !P6 ;  /* 0x00000001ff117807 */ /* 0x000fe40007000000 */
[----:B------:R-:W-:-:S03]  /*0a30*/  @!P3 IADD3 R6, P5, PT, R2, UR45, RZ ;  /* 0x0000002d0206bc10 */ /* 0x000fc6000ffbe0ff */
[----:B------:R1:W-:Y:S01]  /*0a40*/  @!P1 STG.E.U8 desc[UR28][R4.64], R17 ;  /* 0x0000001104009986 */ /* 0x0003e2000c10111c */
[C---:B------:R-:W-:Y:S02]  /*0a50*/  @!P3 IADD3.X R7, PT, PT, R3.reuse, UR46, RZ, P5, !PT ;  /* 0x0000002e0307bc10 */ /* 0x040fe4000affe4ff */
[C---:B0-----:R-:W-:Y:S02]  /*0a60*/  @!P2 IADD3 R8, P5, PT, R2.reuse, UR38, RZ ;  /* 0x000000260208ac10 */ /* 0x041fe4000ffbe0ff */
[C---:B------:R-:W-:Y:S01]  /*0a70*/  @!P0 IADD3 R10, P1, PT, R2.reuse, UR36, RZ ;  /* 0x00000024020a8c10 */ /* 0x040fe2000ff3e0ff */
[----:B------:R-:W2:Y:S01]  /*0a80*/  @!P3 LDG.E.U8 R6, desc[UR28][R6.64] ;  /* 0x0000001c0606b981 */ /* 0x000ea2000c1e1100 */
[C---:B------:R-:W-:Y:S02]  /*0a90*/  @!P2 IADD3.X R9, PT, PT, R3.reuse, UR23, RZ, P5, !PT ;  /* 0x000000170309ac10 */ /* 0x040fe4000affe4ff */
[C---:B------:R-:W-:Y:S02]  /*0aa0*/  @!P0 IADD3.X R11, PT, PT, R3.reuse, UR17, RZ, P1, !PT ;  /* 0x00000011030b8c10 */ /* 0x040fe40008ffe4ff */
[C---:B------:R-:W-:Y:S01]  /*0ab0*/  @!P4 IADD3 R12, P1, PT, R2.reuse, UR34, RZ ;  /* 0x00000022020ccc10 */ /* 0x040fe2000ff3e0ff */
[----:B------:R-:W3:Y:S03]  /*0ac0*/  @!P2 LDG.E.U8 R8, desc[UR28][R8.64] ;  /* 0x0000001c0808a981 */ /* 0x000ee6000c1e1100 */
[----:B------:R-:W-:Y:S01]  /*0ad0*/  @!P4 IADD3.X R13, PT, PT, R3, UR15, RZ, P1, !PT ;  /* 0x0000000f030dcc10 */ /* 0x000fe20008ffe4ff */
[----:B------:R-:W4:Y:S04]  /*0ae0*/  @!P0 LDG.E.U8 R10, desc[UR28][R10.64] ;  /* 0x0000001c0a0a8981 */ /* 0x000f28000c1e1100 */
[----:B------:R-:W5:Y:S01]  /*0af0*/  @!P4 LDG.E.U8 R12, desc[UR28][R12.64] ;  /* 0x0000001c0c0cc981 */ /* 0x000f62000c1e1100 */
[----:B------:R-:W-:-:S02]  /*0b00*/  @!P3 IADD3 R14, P5, PT, R2, UR25, RZ ;  /* 0x00000019020ebc10 */ /* 0x000fc4000ffbe0ff */
[----:B-1----:R-:W-:Y:S02]  /*0b10*/  @!P2 IADD3 R4, P6, PT, R2, UR37, RZ ;  /* 0x000000250204ac10 */ /* 0x002fe4000ffde0ff */
[C---:B------:R-:W-:Y:S02]  /*0b20*/  @!P3 IADD3.X R15, PT, PT, R3.reuse, UR26, RZ, P5, !PT ;  /* 0x0000001a030fbc10 */ /* 0x040fe4000affe4ff */
[----:B------:R-:W-:Y:S01]  /*0b30*/  @!P2 IADD3.X R5, PT, PT, R3, UR16, RZ, P6, !PT ;  /* 0x000000100305ac10 */ /* 0x000fe2000b7fe4ff */
[----:B------:R-:W-:-:S04]  /*0b40*/  UIADD3 UR24, UP0, UPT, UR24, -0x2, URZ ;  /* 0xfffffffe18187890 */ /* 0x000fc8000ff1e0ff */
[----:B------:R-:W-:Y:S02]  /*0b50*/  UIADD3.X UR6, UPT, UPT, UR6, -0x1, URZ, UP0, !UPT ;  /* 0xffffffff06067890 */ /* 0x000fe400087fe4ff */
[----:B------:R-:W-:-:S04]  /*0b60*/  UISETP.NE.U32.AND UP0, UPT, UR24, URZ, UPT ;  /* 0x000000ff1800728c */ /* 0x000fc8000bf05070 */
[----:B------:R-:W-:Y:S02]  /*0b70*/  UISETP.NE.AND.EX UP0, UPT, UR6, URZ, UPT, UP0 ;  /* 0x000000ff0600728c */ /* 0x000fe4000bf05300 */
[----:B------:R-:W-:Y:S01]  /*0b80*/  UIMAD.WIDE.U32 UR4, UR33, 0x8, UR4 ;  /* 0x00000008210478a5 */ /* 0x000fe2000f8e0004 */
[----:B--2---:R-:W-:-:S04]  /*0b90*/  ISETP.NE.AND P1, PT, R6, RZ, !P3 ;  /* 0x000000ff0600720c */ /* 0x004fc80005f25270 */
[----:B------:R-:W-:Y:S02]  /*0ba0*/  @!P3 SEL R17, RZ, 0x1, !P1 ;  /* 0x00000001ff11b807 */ /* 0x000fe40004800000 */
[----:B---3--:R-:W-:-:S03]  /*0bb0*/  ISETP.NE.AND P5, PT, R8, RZ, !P2 ;  /* 0x000000ff0800720c */ /* 0x008fc600057a5270 */
[----:B------:R0:W-:Y:S01]  /*0bc0*/  @!P3 STG.E.U8 desc[UR28][R14.64], R17 ;  /* 0x000000110e00b986 */ /* 0x0001e2000c10111c */
[----:B----4-:R-:W-:Y:S02]  /*0bd0*/  ISETP.NE.AND P1, PT, R10, RZ, !P0 ;  /* 0x000000ff0a00720c */ /* 0x010fe40004725270 */
[C---:B------:R-:W-:Y:S02]  /*0be0*/  @!P0 IADD3 R6, P3, PT, R2.reuse, UR35, RZ ;  /* 0x0000002302068c10 */ /* 0x040fe4000ff7e0ff */
[----:B------:R-:W-:Y:S02]  /*0bf0*/  SEL R11, RZ, 0x1, !P5 ;  /* 0x00000001ff0b7807 */ /* 0x000fe40006800000 */
[----:B------:R-:W-:Y:S02]  /*0c00*/  @!P4 IADD3 R8, P6, PT, R2, UR21, RZ ;  /* 0x000000150208cc10 */ /* 0x000fe4000ffde0ff */
[----:B-----5:R-:W-:Y:S02]  /*0c10*/  ISETP.NE.AND P5, PT, R12, RZ, !P4 ;  /* 0x000000ff0c00720c */ /* 0x020fe400067a5270 */
[----:B------:R-:W-:-:S02]  /*0c20*/  @!P0 IADD3.X R7, PT, PT, R3, UR14, RZ, P3, !PT ;  /* 0x0000000e03078c10 */ /* 0x000fc40009ffe4ff */
[----:B------:R-:W-:Y:S02]  /*0c30*/  SEL R13, RZ, 0x1, !P1 ;  /* 0x00000001ff0d7807 */ /* 0x000fe40004800000 */
[----:B------:R-:W-:Y:S02]  /*0c40*/  @!P4 IADD3.X R9, PT, PT, R3, UR13, RZ, P6, !PT ;  /* 0x0000000d0309cc10 */ /* 0x000fe4000b7fe4ff */
[----:B------:R-:W-:Y:S01]  /*0c50*/  SEL R19, RZ, 0x1, !P5 ;  /* 0x00000001ff137807 */ /* 0x000fe20006800000 */
[----:B------:R1:W-:Y:S04]  /*0c60*/  @!P2 STG.E.U8 desc[UR28][R4.64], R11 ;  /* 0x0000000b0400a986 */ /* 0x0003e8000c10111c */
[----:B------:R1:W-:Y:S04]  /*0c70*/  @!P0 STG.E.U8 desc[UR28][R6.64], R13 ;  /* 0x0000000d06008986 */ /* 0x0003e8000c10111c */
[----:B------:R1:W-:Y:S01]  /*0c80*/  @!P4 STG.E.U8 desc[UR28][R8.64], R19 ;  /* 0x000000130800c986 */ /* 0x0003e2000c10111c */
[----:B0-----:R-:W-:-:S04]  /*0c90*/  IMAD.U32 R15, RZ, RZ, UR33 ;  /* 0x00000021ff0f7e24 */ /* 0x001fc8000f8e00ff */
[----:B------:R-:W-:Y:S01]  /*0ca0*/  IMAD.WIDE.U32 R2, R15, 0x8, R2 ;  /* 0x000000080f027825 */ /* 0x000fe200078e0002 */
[----:B------:R-:W-:Y:S06]  /*0cb0*/  BRA.U UP0, `(.L_x_12) ;  /* 0xfffffff9005c7547 */ /* 0x000fec000b83ffff */
.L_x_11:
[----:B------:R-:W-:-:S04]  /*0cc0*/  ULOP3.LUT UR6, UR11, 0x1, URZ, 0xc0, !UPT ;  /* 0x000000010b067892 */ /* 0x000fc8000f8ec0ff */
[----:B------:R-:W-:-:S06]  /*0cd0*/  UISETP.NE.U32.AND UP0, UPT, UR6, 0x1, UPT ;  /* 0x000000010600788c */ /* 0x000fcc000bf05070 */
[----:B------:R-:W-:-:S13]  /*0ce0*/  PLOP3.LUT P0, PT, PT, PT, UP0, 0x80, 0x8 ;  /* 0x000000000008781c */ /* 0x000fda0003f0f008 */
[----:B------:R-:W-:Y:S05]  /*0cf0*/  @!P0 EXIT ;  /* 0x000000000000894d */ /* 0x000fea0003800000 */
[----:B------:R-:W0:Y:S01]  /*0d00*/  S2R R0, SR_TID.X ;  /* 0x0000000000007919 */ /* 0x000e220000002100 */
[----:B------:R-:W2:Y:S01]  /*0d10*/  LDCU UR6, c[0x0][0x360] ;  /* 0x00006c00ff0677ac */ /* 0x000ea20008000800 */
[----:B0-----:R-:W-:-:S04]  /*0d20*/  IADD3 R0, P1, PT, R0, UR4, RZ ;  /* 0x0000000400007c10 */ /* 0x001fc8000ff3e0ff */
[C---:B------:R-:W-:Y:S01]  /*0d30*/  ISETP.GE.U32.AND P0, PT, R0.reuse, UR32, PT ;  /* 0x0000002000007c0c */ /* 0x040fe2000bf06070 */
[----:B-1----:R-:W-:Y:S01]  /*0d40*/  IMAD.X R11, RZ, RZ, UR5, P1 ;  /* 0x00000005ff0b7e24 */ /* 0x002fe200088e06ff */
[----:B--2---:R-:W-:-:S04]  /*0d50*/  IADD3 R10, P1, PT, R0, UR6, RZ ;  /* 0x00000006000a7c10 */ /* 0x004fc8000ff3e0ff */
[C---:B------:R-:W-:Y:S01]  /*0d60*/  IADD3 R12, P3, PT, R10.reuse, UR6, RZ ;  /* 0x000000060a0c7c10 */ /* 0x040fe2000ff7e0ff */
[----:B------:R-:W-:Y:S01]  /*0d70*/  IMAD.X R15, RZ, RZ, R11, P1 ;  /* 0x000000ffff0f7224 */ /* 0x000fe200008e060b */
[----:B------:R-:W-:Y:S02]  /*0d80*/  ISETP.GE.AND.EX P0, PT, R11, UR31, PT, P0 ;  /* 0x0000001f0b007c0c */ /* 0x000fe4000bf06300 */
[----:B------:R-:W-:Y:S01]  /*0d90*/  ISETP.GE.U32.AND P1, PT, R10, UR32, PT ;  /* 0x000000200a007c0c */ /* 0x000fe2000bf26070 */
[----:B------:R-:W-:Y:S01]  /*0da0*/  IMAD.X R16, RZ, RZ, R15, P3 ;  /* 0x000000ffff107224 */ /* 0x000fe200018e060f */
[----:B------:R-:W-:Y:S02]  /*0db0*/  ISETP.GE.U32.AND P2, PT, R12, UR32, PT ;  /* 0x000000200c007c0c */ /* 0x000fe4000bf46070 */
[----:B------:R-:W-:Y:S02]  /*0dc0*/  ISETP.GE.AND.EX P1, PT, R15, UR31, PT, P1 ;  /* 0x0000001f0f007c0c */ /* 0x000fe4000bf26310 */
[----:B------:R-:W-:-:S05]  /*0dd0*/  ISETP.GE.AND.EX P2, PT, R16, UR31, PT, P2 ;  /* 0x0000001f10007c0c */ /* 0x000fca000bf46320 */
[----:B------:R-:W-:-:S04]  /*0de0*/  @!P0 IADD3 R2, P3, PT, R0, UR30, RZ ;  /* 0x0000001e00028c10 */ /* 0x000fc8000ff7e0ff */
[----:B------:R-:W-:Y:S02]  /*0df0*/  @!P0 IADD3.X R3, PT, PT, R11, UR7, RZ, P3, !PT ;  /* 0x000000070b038c10 */ /* 0x000fe40009ffe4ff */
[----:B------:R-:W-:Y:S02]  /*0e00*/  @!P1 IADD3 R4, P3, PT, R10, UR30, RZ ;  /* 0x0000001e0a049c10 */ /* 0x000fe4000ff7e0ff */
[----:B------:R-:W-:Y:S02]  /*0e10*/  @!P2 IADD3 R6, P4, PT, R12, UR30, RZ ;  /* 0x0000001e0c06ac10 */ /* 0x000fe4000ff9e0ff */
[----:B------:R-:W-:Y:S01]  /*0e20*/  @!P1 IADD3.X R5, PT, PT, R15, UR7, RZ, P3, !PT ;  /* 0x000000070f059c10 */ /* 0x000fe20009ffe4ff */
[----:B------:R0:W2:Y:S01]  /*0e30*/  @!P0 LDG.E.U8 R3, desc[UR28][R2.64] ;  /* 0x0000001c02038981 */ /* 0x0000a2000c1e1100 */
[----:B------:R-:W-:-:S04]  /*0e40*/  @!P2 IADD3.X R7, PT, PT, R16, UR7, RZ, P4, !PT ;  /* 0x000000071007ac10 */ /* 0x000fc8000a7fe4ff */
[----:B------:R1:W3:Y:S04]  /*0e50*/  @!P1 LDG.E.U8 R5, desc[UR28][R4.64] ;  /* 0x0000001c04059981 */ /* 0x0002e8000c1e1100 */
[----:B------:R-:W4:Y:S01]  /*0e60*/  @!P2 LDG.E.U8 R6, desc[UR28][R6.64] ;  /* 0x0000001c0606a981 */ /* 0x000f22000c1e1100 */
[----:B------:R-:W-:-:S04]  /*0e70*/  IADD3 R13, P4, PT, R12, UR6, RZ ;  /* 0x000000060c0d7c10 */ /* 0x000fc8000ff9e0ff */
[----:B------:R-:W-:Y:S01]  /*0e80*/  ISETP.GE.U32.AND P3, PT, R13, UR32, PT ;  /* 0x000000200d007c0c */ /* 0x000fe2000bf66070 */
[----:B------:R-:W-:-:S05]  /*0e90*/  IMAD.X R14, RZ, RZ, R16, P4 ;  /* 0x000000ffff0e7224 */ /* 0x000fca00020e0610 */
[----:B------:R-:W-:-:S13]  /*0ea0*/  ISETP.GE.AND.EX P3, PT, R14, UR31, PT, P3 ;  /* 0x0000001f0e007c0c */ /* 0x000fda000bf66330 */
[----:B------:R-:W-:-:S04]  /*0eb0*/  @!P3 IADD3 R8, P4, PT, R13, UR30, RZ ;  /* 0x0000001e0d08bc10 */ /* 0x000fc8000ff9e0ff */
[----:B------:R-:W-:Y:S02]  /*0ec0*/  @!P3 IADD3.X R9, PT, PT, R14, UR7, RZ, P4, !PT ;  /* 0x000000070e09bc10 */ /* 0x000fe4000a7fe4ff */
[----:B0-----:R-:W-:-:S03]  /*0ed0*/  @!P0 IADD3 R2, P4, PT, R0, UR27, RZ ;  /* 0x0000001b00028c10 */ /* 0x001fc6000ff9e0ff */
[----:B------:R0:W5:Y:S01]  /*0ee0*/  @!P3 LDG.E.U8 R8, desc[UR28][R8.64] ;  /* 0x0000001c0808b981 */ /* 0x000162000c1e1100 */
[----:B--2---:R-:W-:Y:S02]  /*0ef0*/  ISETP.NE.AND P5, PT, R3, RZ, !P0 ;  /* 0x000000ff0300720c */ /* 0x004fe400047a5270 */
[----:B------:R-:W-:Y:S02]  /*0f00*/  @!P0 IADD3.X R3, PT, PT, R11, UR10, RZ, P4, !PT ;  /* 0x0000000a0b038c10 */ /* 0x000fe4000a7fe4ff */
[----:B-1----:R-:W-:Y:S02]  /*0f10*/  @!P1 IADD3 R4, P4, PT, R10, UR27, RZ ;  /* 0x0000001b0a049c10 */ /* 0x002fe4000ff9e0ff */
[----:B------:R-:W-:Y:S02]  /*0f20*/  @!P0 SEL R11, RZ, 0x1, !P5 ;  /* 0x00000001ff0b8807 */ /* 0x000fe40006800000 */
[----:B---3--:R-:W-:Y:S02]  /*0f30*/  ISETP.NE.AND P6, PT, R5, RZ, !P1 ;  /* 0x000000ff0500720c */ /* 0x008fe40004fc5270 */
[----:B----4-:R-:W-:Y:S01]  /*0f40*/  ISETP.NE.AND P5, PT, R6, RZ, !P2 ;  /* 0x000000ff0600720c */ /* 0x010fe200057a5270 */
[----:B------:R1:W-:Y:S01]  /*0f50*/  @!P0 STG.E.U8 desc[UR28][R2.64], R11 ;  /* 0x0000000b02008986 */ /* 0x0003e2000c10111c */
[----:B------:R-:W-:-:S02]  /*0f60*/  @!P1 IADD3.X R5, PT, PT, R15, UR10, RZ, P4, !PT ;  /* 0x0000000a0f059c10 */ /* 0x000fc4000a7fe4ff */
[----:B------:R-:W-:Y:S02]  /*0f70*/  @!P2 IADD3 R6, P4, PT, R12, UR27, RZ ;  /* 0x0000001b0c06ac10 */ /* 0x000fe4000ff9e0ff */
[----:B------:R-:W-:Y:S02]  /*0f80*/  SEL R15, RZ, 0x1, !P6 ;  /* 0x00000001ff0f7807 */ /* 0x000fe40007000000 */
[----:B------:R-:W-:Y:S02]  /*0f90*/  @!P2 IADD3.X R7, PT, PT, R16, UR10, RZ, P4, !PT ;  /* 0x0000000a1007ac10 */ /* 0x000fe4000a7fe4ff */
[----:B0-----:R-:W-:Y:S01]  /*0fa0*/  SEL R9, RZ, 0x1, !P5 ;  /* 0x00000001ff097807 */ /* 0x001fe20006800000 */
[----:B------:R1:W-:Y:S04]  /*0fb0*/  @!P1 STG.E.U8 desc[UR28][R4.64], R15 ;  /* 0x0000000f04009986 */ /* 0x0003e8000c10111c */
[----:B------:R1:W-:Y:S01]  /*0fc0*/  @!P2 STG.E.U8 desc[UR28][R6.64], R9 ;  /* 0x000000090600a986 */ /* 0x0003e2000c10111c */
[----:B------:R-:W-:Y:S05]  /*0fd0*/  @P3 EXIT ;  /* 0x000000000000394d */ /* 0x000fea0003800000 */
[----:B-1----:R-:W-:Y:S02]  /*0fe0*/  IADD3 R2, P0, PT, R13, UR27, RZ ;  /* 0x0000001b0d027c10 */ /* 0x002fe4000ff1e0ff */
[----:B-----5:R-:W-:Y:S02]  /*0ff0*/  ISETP.NE.AND P3, PT, R8, RZ, !P3 ;  /* 0x000000ff0800720c */ /* 0x020fe40005f65270 */
[----:B------:R-:W-:Y:S02]  /*1000*/  IADD3.X R3, PT, PT, R14, UR10, RZ, P0, !PT ;  /* 0x0000000a0e037c10 */ /* 0x000fe400087fe4ff */
[----:B------:R-:W-:-:S05]  /*1010*/  SEL R5, RZ, 0x1, !P3 ;  /* 0x00000001ff057807 */ /* 0x000fca0005800000 */
[----:B------:R-:W-:Y:S01]  /*1020*/  STG.E.U8 desc[UR28][R2.64], R5 ;  /* 0x0000000502007986 */ /* 0x000fe2000c10111c */
[----:B------:R-:W-:Y:S05]  /*1030*/  EXIT ;  /* 0x000000000000794d */ /* 0x000fea0003800000 */
.L_x_10:
[----:B------:R-:W0:Y:S02]  /*1040*/  S2R R8, SR_TID.X ;  /* 0x0000000000087919 */ /* 0x000e240000002100 */
[----:B0-----:R-:W-:-:S03]  /*1050*/  IMAD.WIDE.U32 R2, R8, 0x4, RZ ;  /* 0x0000000408027825 */ /* 0x001fc600078e00ff */
[----:B------:R-:W-:-:S04]  /*1060*/  ISETP.GE.U32.AND P0, PT, R2, UR12, PT ;  /* 0x0000000c02007c0c */ /* 0x000fc8000bf06070 */
[----:B------:R-:W-:-:S13]  /*1070*/  ISETP.GE.AND.EX P0, PT, R3, UR5, PT, P0 ;  /* 0x0000000503007c0c */ /* 0x000fda000bf06300 */
[----:B------:R-:W-:Y:S05]  /*1080*/  @P0 EXIT ;  /* 0x000000000000094d */ /* 0x000fea0003800000 */
[----:B------:R-:W-:Y:S01]  /*1090*/  IMAD.MOV.U32 R9, RZ, RZ, RZ ;  /* 0x000000ffff097224 */ /* 0x000fe200078e00ff */
[----:B------:R-:W0:Y:S06]  /*10a0*/  LDCU UR4, c[0x0][0x360] ;  /* 0x00006c00ff0477ac */ /* 0x000e2c0008000800 */
.L_x_13:
[C---:B------:R-:W-:Y:S01]  /*10b0*/  IMAD.SHL.U32 R7, R8.reuse, 0x4, RZ ;  /* 0x0000000408077824 */ /* 0x040fe200078e00ff */
[----:B------:R-:W-:-:S04]  /*10c0*/  SHF.L.U64.HI R10, R8, 0x2, R9 ;  /* 0x00000002080a7819 */ /* 0x000fc80000010209 */
[----:B------:R-:W-:-:S04]  /*10d0*/  IADD3 R2, P0, PT, R7, UR30, RZ ;  /* 0x0000001e07027c10 */ /* 0x000fc8000ff1e0ff */
[----:B------:R-:W-:-:S05]  /*10e0*/  IADD3.X R3, PT, PT, R10, UR7, RZ, P0, !PT ;  /* 0x000000070a037c10 */ /* 0x000fca00087fe4ff */
[----:B------:R-:W2:Y:S02]  /*10f0*/  LDG.E R2, desc[UR28][R2.64] ;  /* 0x0000001c02027981 */ /* 0x000ea4000c1e1900 */
[C---:B--2---:R-:W-:Y:S02]  /*1100*/  PRMT R0, R2.reuse, 0x7770, RZ ;  /* 0x0000777002007816 */ /* 0x044fe400000000ff */
[C---:B------:R-:W-:Y:S02]  /*1110*/  PRMT R6, R2.reuse, 0x7773, RZ ;  /* 0x0000777302067816 */ /* 0x040fe400000000ff */
[C---:B------:R-:W-:Y:S02]  /*1120*/  PRMT R5, R2.reuse, 0x7772, RZ ;  /* 0x0000777202057816 */ /* 0x040fe400000000ff */
[----:B------:R-:W-:Y:S02]  /*1130*/  PRMT R4, R2, 0x7771, RZ ;  /* 0x0000777102047816 */ /* 0x000fe400000000ff */
[----:B------:R-:W-:-:S02]  /*1140*/  ISETP.NE.AND P0, PT, R0, RZ, PT ;  /* 0x000000ff0000720c */ /* 0x000fc40003f05270 */
[----:B------:R-:W-:Y:S02]  /*1150*/  ISETP.NE.AND P3, PT, R6, RZ, PT ;  /* 0x000000ff0600720c */ /* 0x000fe40003f65270 */
[----:B------:R-:W-:Y:S02]  /*1160*/  ISETP.NE.AND P2, PT, R5, RZ, PT ;  /* 0x000000ff0500720c */ /* 0x000fe40003f45270 */
[----:B------:R-:W-:Y:S02]  /*1170*/  ISETP.NE.AND P1, PT, R4, RZ, PT ;  /* 0x000000ff0400720c */ /* 0x000fe40003f25270 */
[----:B------:R-:W-:Y:S02]  /*1180*/  SEL R5, RZ, 0x1, !P0 ;  /* 0x00000001ff057807 */ /* 0x000fe40004000000 */
[----:B------:R-:W-:Y:S02]  /*1190*/  SEL R0, RZ, 0x1, !P3 ;  /* 0x00000001ff007807 */ /* 0x000fe40005800000 */
[----:B------:R-:W-:-:S02]  /*11a0*/  SEL R3, RZ, 0x1, !P2 ;  /* 0x00000001ff037807 */ /* 0x000fc40005000000 */
[----:B------:R-:W-:Y:S02]  /*11b0*/  IADD3 R2, P0, PT, R7, UR27, RZ ;  /* 0x0000001b07027c10 */ /* 0x000fe4000ff1e0ff */
[----:B------:R-:W-:Y:S02]  /*11c0*/  SEL R4, RZ, 0x1, !P1 ;  /* 0x00000001ff047807 */ /* 0x000fe40004800000 */
[----:B------:R-:W-:Y:S02]  /*11d0*/  PRMT R0, R3, 0x3340, R0 ;  /* 0x0000334003007816 */ /* 0x000fe40000000000 */
[----:B------:R-:W-:Y:S02]  /*11e0*/  IADD3.X R3, PT, PT, R10, UR10, RZ, P0, !PT ;  /* 0x0000000a0a037c10 */ /* 0x000fe400087fe4ff */
[----:B------:R-:W-:Y:S02]  /*11f0*/  PRMT R5, R5, 0x3340, R4 ;  /* 0x0000334005057816 */ /* 0x000fe40000000004 */
[----:B0-----:R-:W-:-:S02]  /*1200*/  IADD3 R8, P0, PT, R8, UR4, RZ ;  /* 0x0000000408087c10 */ /* 0x001fc4000ff1e0ff */
[----:B------:R-:W-:-:S03]  /*1210*/  PRMT R5, R5, 0x5410, R0 ;  /* 0x0000541005057816 */ /* 0x000fc60000000000 */
[C---:B------:R-:W-:Y:S02]  /*1220*/  IMAD.SHL.U32 R0, R8.reuse, 0x4, RZ ;  /* 0x0000000408007824 */ /* 0x040fe400078e00ff */
[----:B------:R-:W-:Y:S01]  /*1230*/  IMAD.X R9, RZ, RZ, R9, P0 ;  /* 0x000000ffff097224 */ /* 0x000fe200000e0609 */
[----:B------:R1:W-:Y:S01]  /*1240*/  STG.E desc[UR28][R2.64], R5 ;  /* 0x0000000502007986 */ /* 0x0003e2000c10191c */
[----:B------:R-:W-:Y:S02]  /*1250*/  LOP3.LUT P0, RZ, R8, 0xffffc000, RZ, 0xc0, !PT ;  /* 0xffffc00008ff7812 */ /* 0x000fe4000780c0ff */
[----:B------:R-:W-:Y:S02]  /*1260*/  ISETP.LT.U32.AND P1, PT, R0, UR12, PT ;  /* 0x0000000c00007c0c */ /* 0x000fe4000bf21070 */
[----:B------:R-:W-:Y:S02]  /*1270*/  SHF.L.U64.HI R0, R8, 0x2, R9 ;  /* 0x0000000208007819 */ /* 0x000fe40000010209 */
[----:B------:R-:W-:-:S02]  /*1280*/  LOP3.LUT P0, RZ, R9, 0x3fffffff, RZ, 0xc0, P0 ;  /* 0x3fffffff09ff7812 */ /* 0x000fc4000000c0ff */
[----:B------:R-:W-:-:S13]  /*1290*/  ISETP.LT.AND.EX P1, PT, R0, UR5, PT, P1 ;  /* 0x0000000500007c0c */ /* 0x000fda000bf21310 */
[----:B-1----:R-:W-:Y:S05]  /*12a0*/  @!P0 BRA P1, `(.L_x_13) ;  /* 0xfffffffc00808947 */ /* 0x002fea000083ffff */
[----:B------:R-:W-:Y:S05]  /*12b0*/  EXIT ;  /* 0x000000000000794d */ /* 0x000fea0003800000 */
        .weak           $__internal_2_$__cuda_sm20_div_u16
        .type           $__internal_2_$__cuda_sm20_div_u16,@function
        .size           $__internal_2_$__cuda_sm20_div_u16,(.L_x_718 - $__internal_2_$__cuda_sm20_div_u16)
$__internal_2_$__cuda_sm20_div_u16:
[----:B------:R-:W0:Y:S01]  /*12c0*/  I2F.U16 R0, UR11 ;  /* 0x0000000b00007d06 */ /* 0x000e220008101000 */
[----:B------:R-:W-:Y:S01]  /*12d0*/  IMAD.MOV.U32 R2, RZ, RZ, 0x4b800000 ;  /* 0x4b800000ff027424 */ /* 0x000fe200078e00ff */
[----:B------:R-:W-:Y:S01]  /*12e0*/  UISETP.NE.U32.AND UP0, UPT, UR11, URZ, UPT ;  /* 0x000000ff0b00728c */ /* 0x000fe2000bf05070 */
[C---:B0-----:R-:W-:Y:S02]  /*12f0*/  FSETP.GEU.AND P1, PT, |R0|.reuse, 1.175494350822287508e-38, PT ;  /* 0x008000000000780b */ /* 0x041fe40003f2e200 */
[----:B------:R-:W-:Y:S02]  /*1300*/  FSETP.GT.AND P0, PT, |R0|, 8.50705917302346158658e+37, PT ;  /* 0x7e8000000000780b */ /* 0x000fe40003f04200 */
[----:B------:R-:W-:-:S04]  /*1310*/  FSEL R2, R2, 1, !P1 ;  /* 0x3f80000002027808 */ /* 0x000fc80004800000 */
[----:B------:R-:W-:Y:S01]  /*1320*/  FSEL R3, R2, 0.25, !P0 ;  /* 0x3e80000002037808 */ /* 0x000fe20004000000 */
[----:B------:R-:W-:-:S04]  /*1330*/  IMAD.MOV.U32 R2, RZ, RZ, R5 ;  /* 0x000000ffff027224 */ /* 0x000fc800078e0005 */
[----:B------:R-:W-:Y:S01]  /*1340*/  FMUL R4, R0, R3 ;  /* 0x0000000300047220 */ /* 0x000fe20000400000 */
[----:B------:R-:W-:-:S05]  /*1350*/  I2FP.F32.U32.RZ R0, UR9 ;  /* 0x0000000900007c45 */ /* 0x000fca000820d000 */
[----:B------:R-:W0:Y:S02]  /*1360*/  MUFU.RCP R4, R4 ;  /* 0x0000000400047308 */ /* 0x000e240000001000 */
[----:B0-----:R-:W-:-:S04]  /*1370*/  FMUL R3, R3, R4 ;  /* 0x0000000403037220 */ /* 0x001fc80000400000 */
[----:B------:R-:W-:-:S04]  /*1380*/  VIADD R3, R3, 0x2 ;  /* 0x0000000203037836 */ /* 0x000fc80000000000 */
[----:B------:R-:W-:Y:S01]  /*1390*/  FMUL.RZ R0, R0, R3 ;  /* 0x0000000300007220 */ /* 0x000fe2000040c000 */
[----:B------:R-:W-:-:S05]  /*13a0*/  IMAD.MOV.U32 R3, RZ, RZ, 0x0 ;  /* 0x00000000ff037424 */ /* 0x000fca00078e00ff */
[----:B------:R-:W0:Y:S02]  /*13b0*/  F2I.U32.TRUNC.NTZ R0, R0 ;  /* 0x0000000000007305 */ /* 0x000e24000020f000 */
[----:B0-----:R-:W-:-:S13]  /*13c0*/  R2UR UR5, R0 ;  /* 0x00000000000572ca */ /* 0x001fda00000e0000 */
[----:B------:R-:W-:-:S07]  /*13d0*/  ULOP3.LUT UR11, UR5, 0xffff, URZ, 0xc0, !UPT ;  /* 0x0000ffff050b7892 */ /* 0x000fce000f8ec0ff */
[----:B------:R-:W-:Y:S01]  /*13e0*/  @!UP0 UMOV UR11, 0xffffffff ;  /* 0xffffffff000b8882 */ /* 0x000fe20000000000 */
[----:B------:R-:W-:Y:S05]  /*13f0*/  RET.REL.NODEC R2 `(_ZN2at6native63_GLOBAL__N__862fb238_30_ForeachBinaryOpScalarTensor_cu_64fe0ca525multi_tensor_apply_kernelINS1_18TensorListMetadataILi2EEENS1_27BinaryOpScalarTensorFunctorIbLi2ELi1ELi1EEEJSt7dividesIbEPbbEEEvT_T0_DpT1_) ;  /* 0xffffffec02007950 */ /* 0x000fea0003c3ffff */
.L_x_14:
        /* <DEDUP_REMOVED lines=16> */
.L_x_718:


//--------------------- .text._ZN2at6native63_GLOBAL__N__862fb238_30_ForeachBinaryOpScalarTensor_cu_64fe0ca525multi_tensor_apply_kernelINS1_18TensorListMetadataILi2EEENS1_27BinaryOpScalarTensorFunctorIN3c107complexIfEELi2ELi1ELi1EEEJSt7dividesIS8_EPS8_S8_EEEvT_T0_DpT1_ --------------------------
	.section	.text._ZN2at6native63_GLOBAL__N__862fb238_30_ForeachBinaryOpScalarTensor_cu_64fe0ca525multi_tensor_apply_kernelINS1_18TensorListMetadataILi2EEENS1_27BinaryOpScalarTensorFunctorIN3c107complexIfEELi2ELi1ELi1EEEJSt7dividesIS8_EPS8_S8_EEEvT_T0_DpT1_,"ax",@progbits
	.align	128
.text._ZN2at6native63_GLOBAL__N__862fb238_30_ForeachBinaryOpScalarTensor_cu_64fe0ca525multi_tensor_apply_kernelINS1_18TensorListMetadataILi2EEENS1_27BinaryOpScalarTensorFunctorIN3c107complexIfEELi2ELi1ELi1EEEJSt7dividesIS8_EPS8_S8_EEEvT_T0_DpT1_:
        .type           _ZN2at6native63_GLOBAL__N__862fb238_30_ForeachBinaryOpScalarTensor_cu_64fe0ca525multi_tensor_apply_kernelINS1_18TensorListMetadataILi2EEENS1_27BinaryOpScalarTensorFunctorIN3c107complexIfEELi2ELi1ELi1EEEJSt7dividesIS8_EPS8_S8_EEEvT_T0_DpT1_,@function
        .size           _ZN2at6native63_GLOBAL__N__862fb238_30_ForeachBinaryOpScalarTensor_cu_64fe0ca525multi_tensor_apply_kernelINS1_18TensorListMetadataILi2EEENS1_27BinaryOpScalarTensorFunctorIN3c107complexIfEELi2ELi1ELi1EEEJSt7dividesIS8_EPS8_S8_EEEvT_T0_DpT1_,(.L_x_720 - _ZN2at6native63_GLOBAL__N__862fb238_30_ForeachBinaryOpScalarTensor_cu_64fe0ca525multi_tensor_apply_kernelINS1_18TensorListMetadataILi2EEENS1_27BinaryOpScalarTensorFunctorIN3c107complexIfEELi2ELi1ELi1EEEJSt7dividesIS8_EPS8_S8_EEEvT_T0_DpT1_)
        .other          _ZN2at6native63_GLOBAL__N__862fb238_30_ForeachBinaryOpScalarTensor_cu_64fe0ca525multi_tensor_apply_kernelINS1_18TensorListMetadataILi2EEENS1_27BinaryOpScalarTensorFunctorIN3c107complexIfEELi2ELi1ELi1EEEJSt7dividesIS8_EPS8_S8_EEEvT_T0_DpT1_,@"STO_CUDA_ENTRY STV_DEFAULT"
_ZN2at6native63_GLOBAL__N__862fb238_30_ForeachBinaryOpScalarTensor_cu_64fe0ca525multi_tensor_apply_kernelINS1_18TensorListMetadataILi2EEENS1_27BinaryOpScalarTensorFunctorIN3c107complexIfEELi2ELi1ELi1EEEJSt7dividesIS8_EPS8_S8_EEEvT_T0_DpT1_:
        /* <DEDUP_REMOVED lines=10> */
[----:B--2---:R-:W-:Y:S02]  /*00a0*/  UIMAD.WIDE UR10, UR12, 0x10000, URZ ;  /* 0x000100000c0a78a5 */ /* 0x004fe4000f8e02ff */
[----:B0-----:R-:W-:Y:S02]  /*00b0*/  ULOP3.LUT UR13, UR4, 0x3, URZ, 0xc0, !UPT ;  /* 0x00000003040d7892 */ /* 0x001fe4000f8ec0ff */
[----:B------:R-:W-:Y:S02]  /*00c0*/  UIADD3 UR16, UP1, UPT, UR4, -UR10, URZ ;  /* 0x8000000a04107290 */ /* 0x000fe4000ff3e0ff */
[----:B---3--:R-:W-:Y:S02]  /*00d0*/  UIMAD.WIDE UR8, UR12, 0x80000, UR8 ;  /* 0x000800000c0878a5 */ /* 0x008fe4000f8e0208 */
[----:B------:R-:W-:-:S02]  /*00e0*/  UIADD3.X UR10, UPT, UPT, UR5, ~UR11, URZ, UP1, !UPT ;  /* 0x8000000b050a7290 */ /* 0x000fc40008ffe4ff */
[----:B----4-:R-:W-:Y:S02]  /*00f0*/  UIMAD.WIDE UR6, UR12, 0x80000, UR6 ;  /* 0x000800000c0678a5 */ /* 0x010fe4000f8e0206 */
[----:B------:R-:W-:-:S04]  /*0100*/  ULOP3.LUT UR12, UR13, 0x1f, UR8, 0xf8, !UPT ;  /* 0x0000001f0d0c7892 */ /* 0x000fc8000f8ef808 */
[----:B------:R-:W-:-:S04]  /*0110*/  ULOP3.LUT UP0, URZ, UR12, 0x1f, UR6, 0xf8, !UPT ;  /* 0x0000001f0cff7892 */ /* 0x000fc8000f80f806 */
[----:B------:R-:W-:-:S09]  /*0120*/  ULOP3.LUT UP0, URZ, URZ, URZ, URZ, 0xfc, UP0 ;  /* 0x000000ffffff7292 */ /* 0x000fd2000800fcff */
[----:B-1----:R-:W-:Y:S05]  /*0130*/  BRA.U !UP0, `(.L_x_15) ;  /* 0x0000000908a87547 */ /* 0x002fea000b800000 */
[----:B------:R-:W-:-:S04]  /*0140*/  UISETP.GE.U32.AND UP0, UPT, UR16, 0x1, UPT ;  /* 0x000000011000788c */ /* 0x000fc8000bf06070 */
[----:B------:R-:W-:-:S06]  /*0150*/  UISETP.GE.AND.EX UP0, UPT, UR10, URZ, UPT, UP0 ;  /* 0x000000ff0a00728c */ /* 0x000fcc000bf06300 */
[----:B------:R-:W-:-:S13]  /*0160*/  PLOP3.LUT P0, PT, PT, PT, UP0, 0x80, 0x8 ;  /* 0x000000000008781c */ /* 0x000fda0003f0f008 */
[----:B------:R-:W-:Y:S05]  /*0170*/  @!P0 EXIT ;  /* 0x000000000000894d */ /* 0x000fea0003800000 */
[----:B------:R-:W0:Y:S01]  /*0180*/  S2R R6, SR_TID.X ;  /* 0x0000000000067919 */ /* 0x000e220000002100 */
[----:B------:R-:W-:Y:S01]  /*0190*/  UISETP.LT.U32.AND UP0, UPT, UR16, 0x10000, UPT ;  /* 0x000100001000788c */ /* 0x000fe2000bf01070 */
[----:B------:R-:W1:Y:S03]  /*01a0*/  LDCU UR11, c[0x0][0x360] ;  /* 0x00006c00ff0b77ac */ /* 0x000e660008000800 */
[----:B------:R-:W-:Y:S01]  /*01b0*/  UISETP.LT.U32.AND.EX UP0, UPT, UR10, URZ, UPT, UP0 ;  /* 0x000000ff0a00728c */ /* 0x000fe2000bf01100 */
[----:B------:R-:W2:Y:S03]  /*01c0*/  LDCU.64 UR18, c[0x0][0xfd8] ;  /* 0x0001fb00ff1277ac */ /* 0x000ea60008000a00 */
[----:B------:R-:W-:Y:S02]  /*01d0*/  USEL UR12, UR16, 0x10000, UP0 ;  /* 0x00010000100c7887 */ /* 0x000fe40008000000 */
[----:B------:R-:W-:Y:S01]  /*01e0*/  USEL UR13, UR10, URZ, UP0 ;  /* 0x000000ff0a0d7287 */ /* 0x000fe20008000000 */
[----:B------:R-:W-:Y:S01]  /*01f0*/  UMOV UR4, URZ ;  /* 0x000000ff00047c82 */ /* 0x000fe20008000000 */
[----:B------:R-:W-:-:S10]  /*0200*/  UMOV UR5, URZ ;  /* 0x000000ff00057c82 */ /* 0x000fd40008000000 */
.L_x_27:
[----:B---3--:R-:W3:Y:S01]  /*0210*/  LDC.64 R8, c[0x0][0xfd0] ;  /* 0x0003f400ff087b82 */ /* 0x008ee20000000a00 */
[----:B0-----:R-:W-:Y:S02]  /*0220*/  IADD3 R4, P0, PT, R6, UR4, RZ ;  /* 0x0000000406047c10 */ /* 0x001fe4000ff1e0ff */
[----:B------:R-:W-:Y:S02]  /*0230*/  CS2R R16, SRZ ;  /* 0x0000000000107805 */ /* 0x000fe4000001ff00 */
[C---:B-1----:R-:W-:Y:S02]  /*0240*/  IADD3 R5, P3, PT, R4.reuse, UR11, RZ ;  /* 0x0000000b04057c10 */ /* 0x042fe4000ff7e0ff */
[----:B------:R-:W-:Y:S02]  /*0250*/  IADD3.X R3, PT, PT, RZ, UR5, RZ, P0, !PT ;  /* 0x00000005ff037c10 */ /* 0x000fe400087fe4ff */
[----:B------:R-:W-:Y:S02]  /*0260*/  ISETP.GE.U32.AND P2, PT, R4, UR12, PT ;  /* 0x0000000c04007c0c */ /* 0x000fe4000bf46070 */
[----:B------:R-:W-:-:S02]  /*0270*/  IADD3.X R2, PT, PT, RZ, R3, RZ, P3, !PT ;  /* 0x00000003ff027210 */ /* 0x000fc40001ffe4ff */
[----:B------:R-:W-:Y:S02]  /*0280*/  IADD3 R0, P0, PT, R5, UR11, RZ ;  /* 0x0000000b05007c10 */ /* 0x000fe4000ff1e0ff */
[----:B------:R-:W-:Y:S02]  /*0290*/  ISETP.GE.U32.AND.EX P2, PT, R3, UR13, PT, P2 ;  /* 0x0000000d03007c0c */ /* 0x000fe4000bf46120 */
[----:B------:R-:W-:Y:S02]  /*02a0*/  IADD3.X R21, PT, PT, RZ, R2, RZ, P0, !PT ;  /* 0x00000002ff157210 */ /* 0x000fe400007fe4ff */
[----:B------:R-:W-:Y:S02]  /*02b0*/  ISETP.GE.U32.AND P1, PT, R5, UR12, PT ;  /* 0x0000000c05007c0c */ /* 0x000fe4000bf26070 */
[----:B------:R-:W-:Y:S02]  /*02c0*/  ISETP.GE.U32.AND P0, PT, R0, UR12, PT ;  /* 0x0000000c00007c0c */ /* 0x000fe4000bf06070 */
[----:B------:R-:W-:Y:S01]  /*02d0*/  ISETP.GE.U32.AND.EX P1, PT, R2, UR13, PT, P1 ;  /* 0x0000000d02007c0c */ /* 0x000fe2000bf26110 */
[----:B---3--:R-:W2:Y:S01]  /*02e0*/  LDG.E.64 R8, desc[UR14][R8.64] ;  /* 0x0000000e08087981 */ /* 0x008ea2000c1e1b00 */
[----:B------:R-:W-:-:S02]  /*02f0*/  ISETP.GE.U32.AND.EX P0, PT, R21, UR13, PT, P0 ;  /* 0x0000000d15007c0c */ /* 0x000fc4000bf06100 */
[----:B------:R-:W-:-:S04]  /*0300*/  IADD3 R7, P4, PT, R0, UR11, RZ ;  /* 0x0000000b00077c10 */ /* 0x000fc8000ff9e0ff */
[----:B------:R-:W-:Y:S02]  /*0310*/  IADD3.X R22, PT, PT, RZ, R21, RZ, P4, !PT ;  /* 0x00000015ff167210 */ /* 0x000fe400027fe4ff */
[----:B------:R-:W-:-:S03]  /*0320*/  @!P2 LEA R26, P4, R4, UR6, 0x3 ;  /* 0x00000006041aac11 */ /* 0x000fc6000f8818ff */
[C---:B------:R-:W-:Y:S02]  /*0330*/  @!P1 LEA R28, P5, R5.reuse, UR6, 0x3 ;  /* 0x00000006051c9c11 */ /* 0x040fe4000f8a18ff */
[----:B------:R-:W-:Y:S02]  /*0340*/  @!P2 LEA.HI.X R27, R4, UR7, R3, 0x3, P4 ;  /* 0x00000007041bac11 */ /* 0x000fe4000a0f1c03 */
[C---:B------:R-:W-:Y:S02]  /*0350*/  @!P0 LEA R24, P4, R0.reuse, UR6, 0x3 ;  /* 0x0000000600188c11 */ /* 0x040fe4000f8818ff */
[----:B------:R-:W-:Y:S02]  /*0360*/  CS2R R10, SRZ ;  /* 0x00000000000a7805 */ /* 0x000fe4000001ff00 */
[----:B------:R-:W-:Y:S02]  /*0370*/  CS2R R12, SRZ ;  /* 0x00000000000c7805 */ /* 0x000fe4000001ff00 */
[----:B------:R-:W-:Y:S01]  /*0380*/  @!P1 LEA.HI.X R29, R5, UR7, R2, 0x3, P5 ;  /* 0x00000007051d9c11 */ /* 0x000fe2000a8f1c02 */
[----:B------:R-:W5:Y:S01]  /*0390*/  @!P2 LDG.E.64 R16, desc[UR14][R26.64] ;  /* 0x0000000e1a10a981 */ /* 0x000f62000c1e1b00 */
[----:B------:R-:W-:-:S03]  /*03a0*/  @!P0 LEA.HI.X R25, R0, UR7, R21, 0x3, P4 ;  /* 0x0000000700198c11 */ /* 0x000fc6000a0f1c15 */
[----:B------:R-:W5:Y:S04]  /*03b0*/  @!P1 LDG.E.64 R10, desc[UR14][R28.64] ;  /* 0x0000000e1c0a9981 */ /* 0x000f68000c1e1b00 */
[----:B------:R-:W5:Y:S01]  /*03c0*/  @!P0 LDG.E.64 R12, desc[UR14][R24.64] ;  /* 0x0000000e180c8981 */ /* 0x000f62000c1e1b00 */
[----:B------:R-:W-:-:S04]  /*03d0*/  ISETP.GE.U32.AND P3, PT, R7, UR12, PT ;  /* 0x0000000c07007c0c */ /* 0x000fc8000bf66070 */
[----:B------:R-:W-:Y:S01]  /*03e0*/  ISETP.GE.U32.AND.EX P3, PT, R22, UR13, PT, P3 ;  /* 0x0000000d16007c0c */ /* 0x000fe2000bf66130 */
[----:B------:R-:W-:-:S12]  /*03f0*/  ULEA UR4, UP0, UR11, UR4, 0x2 ;  /* 0x000000040b047291 */ /* 0x000fd8000f8010ff */
[----:B------:R-:W-:-:S04]  /*0400*/  @!P3 LEA R18, P5, R7, UR6, 0x3 ;  /* 0x000000060712bc11 */ /* 0x000fc8000f8a18ff */
[----:B------:R-:W-:Y:S01]  /*0410*/  @!P3 LEA.HI.X R19, R7, UR7, R22, 0x3, P5 ;  /* 0x000000070713bc11 */ /* 0x000fe2000a8f1c16 */
[----:B------:R-:W-:Y:S01]  /*0420*/  UIADD3.X UR5, UPT, UPT, URZ, UR5, URZ, UP0, !UPT ;  /* 0x00000005ff057290 */ /* 0x000fe200087fe4ff */
[----:B------:R-:W-:Y:S01]  /*0430*/  CS2R R14, SRZ ;  /* 0x00000000000e7805 */ /* 0x000fe2000001ff00 */
[----:B------:R-:W-:-:S04]  /*0440*/  UISETP.GE.U32.AND UP0, UPT, UR4, UR12, UPT ;  /* 0x0000000c0400728c */ /* 0x000fc8000bf06070 */
[----:B------:R-:W-:Y:S01]  /*0450*/  UISETP.GE.U32.AND.EX UP0, UPT, UR5, UR13, UPT, UP0 ;  /* 0x0000000d0500728c */ /* 0x000fe2000bf06100 */
[----:B------:R0:W5:Y:S01]  /*0460*/  @!P3 LDG.E.64 R14, desc[UR14][R18.64] ;  /* 0x0000000e120eb981 */ /* 0x000162000c1e1b00 */
[C---:B--2---:R-:W-:Y:S01]  /*0470*/  FMUL.FTZ R23, R9.reuse, UR19 ;  /* 0x0000001309177c20 */ /* 0x044fe20008410000 */
[----:B------:R-:W-:-:S03]  /*0480*/  FMUL.FTZ R9, R9, UR18 ;  /* 0x0000001209097c20 */ /* 0x000fc60008410000 */
[C---:B------:R-:W-:Y:S01]  /*0490*/  FFMA.FTZ R20, R8.reuse, UR18, -R23 ;  /* 0x0000001208147c23 */ /* 0x040fe20008010817 */
[----:B------:R-:W-:-:S05]  /*04a0*/  FFMA.FTZ R23, R8, UR19, R9 ;  /* 0x0000001308177c23 */ /* 0x000fca0008010009 */
[C---:B------:R-:W-:Y:S02]  /*04b0*/  FSETP.GE.FTZ.AND P5, PT, |R20|.reuse, |R23|, PT ;  /* 0x400000171400720b */ /* 0x040fe40003fb6200 */
[C---:B------:R-:W-:Y:S02]  /*04c0*/  FSETP.NEU.FTZ.AND P4, PT, |R20|.reuse, RZ, PT ;  /* 0x000000ff1400720b */ /* 0x040fe40003f9d200 */
[C---:B------:R-:W-:Y:S01]  /*04d0*/  FSETP.NEU.FTZ.AND P6, PT, |R23|.reuse, RZ, PT ;  /* 0x000000ff1700720b */ /* 0x040fe20003fdd200 */
[----:B0-----:R-:W-:Y:S01]  /*04e0*/  FADD.FTZ R18, |R20|, -RZ ;  /* 0x800000ff14127221 */ /* 0x001fe20000010200 */
[----:B------:R-:W-:Y:S02]  /*04f0*/  FADD.FTZ R19, |R23|, -RZ ;  /* 0x800000ff17137221 */ /* 0x000fe40000010200 */
[----:B------:R-:W-:-:S05]  /*0500*/  PLOP3.LUT P4, PT, P4, P6, PT, 0x2, 0x20 ;  /* 0x000000000020781c */ /* 0x000fca000278c072 */
[----:B------:R-:W-:Y:S08]  /*0510*/  @!P5 BRA `(.L_x_16) ;  /* 0x000000000038d947 */ /* 0x000ff00003800000 */
[----:B------:R-:W0:Y:S08]  /*0520*/  @P4 MUFU.RCP R9, R18 ;  /* 0x0000001200094308 */ /* 0x000e300000001000 */
[----:B------:R-:W1:Y:S01]  /*0530*/  @P4 MUFU.RCP R24, R19 ;  /* 0x0000001300184308 */ /* 0x000e620000001000 */
[----:B0----5:R-:W-:Y:S01]  /*0540*/  @P4 FMUL.FTZ R8, R9, R16 ;  /* 0x0000001009084220 */ /* 0x021fe20000410000 */
[----:B-1----:R-:W-:Y:S01]  /*0550*/  @P4 FMUL.FTZ R9, R24, R17 ;  /* 0x0000001118094220 */ /* 0x002fe20000410000 */
[----:B------:R-:W-:Y:S06]  /*0560*/  @P4 BRA `(.L_x_17) ;  /* 0x0000000000444947 */ /* 0x000fec0003800000 */
[----:B------:R-:W0:Y:S02]  /*0570*/  MUFU.RCP R8, R20 ;  /* 0x0000001400087308 */ /* 0x000e240000001000 */
[----:B0-----:R-:W-:-:S04]  /*0580*/  FMUL.FTZ R9, R23, R8 ;  /* 0x0000000817097220 */ /* 0x001fc80000410000 */
[----:B------:R-:W-:Y:S01]  /*0590*/  FFMA.FTZ R24, R23, R9, R20 ;  /* 0x0000000917187223 */ /* 0x000fe20000010014 */
[C---:B------:R-:W-:Y:S01]  /*05a0*/  FFMA.FTZ R25, R9.reuse, R17, R16 ;  /* 0x0000001109197223 */ /* 0x040fe20000010010 */
[----:B------:R-:W-:-:S04]  /*05b0*/  FFMA.FTZ R9, R9, -R16, R17 ;  /* 0x8000001009097223 */ /* 0x000fc80000010011 */
[----:B------:R-:W0:Y:S02]  /*05c0*/  MUFU.RCP R24, R24 ;  /* 0x0000001800187308 */ /* 0x000e240000001000 */
[C---:B0-----:R-:W-:Y:S01]  /*05d0*/  FMUL.FTZ R8, R24.reuse, R25 ;  /* 0x0000001918087220 */ /* 0x041fe20000410000 */
[----:B------:R-:W-:Y:S01]  /*05e0*/  FMUL.FTZ R9, R24, R9 ;  /* 0x0000000918097220 */ /* 0x000fe20000410000 */
[----:B------:R-:W-:Y:S06]  /*05f0*/  BRA `(.L_x_17) ;  /* 0x0000000000207947 */ /* 0x000fec0003800000 */
.L_x_16:
[----:B------:R-:W0:Y:S02]  /*0600*/  MUFU.RCP R9, R23 ;  /* 0x0000001700097308 */ /* 0x000e240000001000 */
[----:B0-----:R-:W-:-:S04]  /*0610*/  FMUL.FTZ R8, R20, R9 ;  /* 0x0000000914087220 */ /* 0x001fc80000410000 */
[----:B------:R-:W-:Y:S01]  /*0620*/  FFMA.FTZ R24, R20, R8, R23 ;  /* 0x0000000814187223 */ /* 0x000fe20000010017 */
[C---:B-----5:R-:W-:Y:S01]  /*0630*/  FFMA.FTZ R9, R8.reuse, R16, R17 ;  /* 0x0000001008097223 */ /* 0x060fe20000010011 */
[----:B------:R-:W-:-:S04]  /*0640*/  FFMA.FTZ R17, R8, R17, -R16 ;  /* 0x0000001108117223 */ /* 0x000fc80000010810 */
[----:B------:R-:W0:Y:S02]  /*0650*/  MUFU.RCP R24, R24 ;  /* 0x0000001800187308 */ /* 0x000e240000001000 */
[C---:B0-----:R-:W-:Y:S01]  /*0660*/  FMUL.FTZ R8, R24.reuse, R9 ;  /* 0x0000000918087220 */ /* 0x041fe20000410000 */
[----:B------:R-:W-:-:S07]  /*0670*/  FMUL.FTZ R9, R24, R17 ;  /* 0x0000001118097220 */ /* 0x000fce0000410000 */
.L_x_17:
[----:B------:R-:W-:Y:S05]  /*0680*/  @!P5 BRA `(.L_x_18) ;  /* 0x00000000003cd947 */ /* 0x000fea0003800000 */
[----:B------:R-:W-:Y:S05]  /*0690*/  @P4 BRA `(.L_x_19) ;  /* 0x0000000000244947 */ /* 0x000fea0003800000 */
        /* <DEDUP_REMOVED lines=9> */
.L_x_19:
[----:B------:R-:W0:Y:S08]  /*0730*/  MUFU.RCP R17, R18 ;  /* 0x0000001200117308 */ /* 0x000e300000001000 */
[----:B------:R-:W1:Y:S01]  /*0740*/  MUFU.RCP R16, R19 ;  /* 0x0000001300107308 */ /* 0x000e620000001000 */
[----:B0-----:R-:W-:Y:S01]  /*0750*/  FMUL.FTZ R10, R17, R10 ;  /* 0x0000000a110a7220 */ /* 0x001fe20000410000 */
[----:B-1----:R-:W-:Y:S01]  /*0760*/  FMUL.FTZ R11, R16, R11 ;  /* 0x0000000b100b7220 */ /* 0x002fe20000410000 */
[----:B------:R-:W-:Y:S06]  /*0770*/  BRA `(.L_x_20) ;  /* 0x0000000000207947 */ /* 0x000fec0003800000 */
.L_x_18:
[----:B------:R-:W0:Y:S02]  /*0780*/  MUFU.RCP R17, R23 ;  /* 0x0000001700117308 */ /* 0x000e240000001000 */
[----:B0-----:R-:W-:-:S04]  /*0790*/  FMUL.FTZ R24, R20, R17 ;  /* 0x0000001114187220 */ /* 0x001fc80000410000 */
[----:B------:R-:W-:Y:S01]  /*07a0*/  FFMA.FTZ R17, R20, R24, R23 ;  /* 0x0000001814117223 */ /* 0x000fe20000010017 */
[C---:B------:R-:W-:Y:S01]  /*07b0*/  FFMA.FTZ R16, R24.reuse, R10, R11 ;  /* 0x0000000a18107223 */ /* 0x040fe2000001000b */
[----:B------:R-:W-:-:S04]  /*07c0*/  FFMA.FTZ R11, R24, R11, -R10 ;  /* 0x0000000b180b7223 */ /* 0x000fc8000001080a */
[----:B------:R-:W0:Y:S02]  /*07d0*/  MUFU.RCP R17, R17 ;  /* 0x0000001100117308 */ /* 0x000e240000001000 */
[C---:B0-----:R-:W-:Y:S01]  /*07e0*/  FMUL.FTZ R10, R17.reuse, R16 ;  /* 0x00000010110a7220 */ /* 0x041fe20000410000 */
[----:B------:R-:W-:-:S07]  /*07f0*/  FMUL.FTZ R11, R17, R11 ;  /* 0x0000000b110b7220 */ /* 0x000fce0000410000 */
.L_x_20:
        /* <DEDUP_REMOVED lines=11> */
.L_x_22:
[----:B------:R-:W0:Y:S08]  /*08b0*/  MUFU.RCP R17, R18 ;  /* 0x0000001200117308 */ /* 0x000e300000001000 */
[----:B------:R-:W1:Y:S01]  /*08c0*/  MUFU.RCP R16, R19 ;  /* 0x0000001300107308 */ /* 0x000e620000001000 */
[----:B0-----:R-:W-:Y:S01]  /*08d0*/  FMUL.FTZ R12, R17, R12 ;  /* 0x0000000c110c7220 */ /* 0x001fe20000410000 */
[----:B-1----:R-:W-:Y:S01]  /*08e0*/  FMUL.FTZ R13, R16, R13 ;  /* 0x0000000d100d7220 */ /* 0x002fe20000410000 */
[----:B------:R-:W-:Y:S06]  /*08f0*/  BRA `(.L_x_23) ;  /* 0x0000000000207947 */ /* 0x000fec0003800000 */
.L_x_21:
        /* <DEDUP_REMOVED lines=8> */
.L_x_23:
        /* <DEDUP_REMOVED lines=11> */
.L_x_25:
[----:B------:R-:W0:Y:S08]  /*0a30*/  MUFU.RCP R17, R18 ;  /* 0x0000001200117308 */ /* 0x000e300000001000 */
[----:B------:R-:W1:Y:S01]  /*0a40*/  MUFU.RCP R16, R19 ;  /* 0x0000001300107308 */ /* 0x000e620000001000 */
[----:B0-----:R-:W-:Y:S01]  /*0a50*/  FMUL.FTZ R14, R17, R14 ;  /* 0x0000000e110e7220 */ /* 0x001fe20000410000 */
[----:B-1----:R-:W-:Y:S01]  /*0a60*/  FMUL.FTZ R15, R16, R15 ;  /* 0x0000000f100f7220 */ /* 0x002fe20000410000 */
[----:B------:R-:W-:Y:S06]  /*0a70*/  BRA `(.L_x_26) ;  /* 0x0000000000207947 */ /* 0x000fec0003800000 */
.L_x_24:
        /* <DEDUP_REMOVED lines=8> */
.L_x_26:
[----:B------:R-:W-:Y:S02]  /*0b00*/  @!P2 LEA R16, P6, R4, UR8, 0x3 ;  /* 0x000000080410ac11 */ /* 0x000fe4000f8c18ff */
[----:B------:R-:W-:Y:S02]  /*0b10*/  @!P1 LEA R18, P5, R5, UR8, 0x3 ;  /* 0x0000000805129c11 */ /* 0x000fe4000f8a18ff */
[----:B------:R-:W-:Y:S02]  /*0b20*/  @!P0 LEA R20, P4, R0, UR8, 0x3 ;  /* 0x0000000800148c11 */ /* 0x000fe4000f8818ff */
[----:B------:R-:W-:Y:S02]  /*0b30*/  @!P2 LEA.HI.X R17, R4, UR9, R3, 0x3, P6 ;  /* 0x000000090411ac11 */ /* 0x000fe4000b0f1c03 */
[----:B------:R-:W-:Y:S02]  /*0b40*/  @!P3 LEA R4, P6, R7, UR8, 0x3 ;  /* 0x000000080704bc11 */ /* 0x000fe4000f8c18ff */
[----:B------:R-:W-:Y:S01]  /*0b50*/  @!P1 LEA.HI.X R19, R5, UR9, R2, 0x3, P5 ;  /* 0x0000000905139c11 */ /* 0x000fe2000a8f1c02 */
[----:B------:R3:W-:Y:S01]  /*0b60*/  @!P2 STG.E.64 desc[UR14][R16.64], R8 ;  /* 0x000000081000a986 */ /* 0x0007e2000c101b0e */
[----:B------:R-:W-:-:S02]  /*0b70*/  @!P0 LEA.HI.X R21, R0, UR9, R21, 0x3, P4 ;  /* 0x0000000900158c11 */ /* 0x000fc4000a0f1c15 */
[----:B------:R-:W-:Y:S01]  /*0b80*/  @!P3 LEA.HI.X R5, R7, UR9, R22, 0x3, P6 ;  /* 0x000000090705bc11 */ /* 0x000fe2000b0f1c16 */
[----:B------:R3:W-:Y:S04]  /*0b90*/  @!P1 STG.E.64 desc[UR14][R18.64], R10 ;  /* 0x0000000a12009986 */ /* 0x0007e8000c101b0e */
[----:B------:R3:W-:Y:S04]  /*0ba0*/  @!P0 STG.E.64 desc[UR14][R20.64], R12 ;  /* 0x0000000c14008986 */ /* 0x0007e8000c101b0e */
[----:B------:R3:W-:Y:S01]  /*0bb0*/  @!P3 STG.E.64 desc[UR14][R4.64], R14 ;  /* 0x0000000e0400b986 */ /* 0x0007e2000c101b0e */
[----:B------:R-:W-:Y:S05]  /*0bc0*/  BRA.U !UP0, `(.L_x_27) ;  /* 0xfffffff508907547 */ /* 0x000fea000b83ffff */
[----:B------:R-:W-:Y:S05]  /*0bd0*/  EXIT ;  /* 0x000000000000794d */ /* 0x000fea0003800000 */
.L_x_15:
[----:B------:R-:W0:Y:S02]  /*0be0*/  S2R R0, SR_TID.X ;  /* 0x0000000000007919 */ /* 0x000e240000002100 */
[----:B0-----:R-:W-:-:S03]  /*0bf0*/  IMAD.WIDE.U32 R2, R0, 0x4, RZ ;  /* 0x0000000400027825 */ /* 0x001fc600078e00ff */
[----:B------:R-:W-:-:S04]  /*0c00*/  ISETP.GE.U32.AND P0, PT, R2, UR16, PT ;  /* 0x0000001002007c0c */ /* 0x000fc8000bf06070 */
[----:B------:R-:W-:-:S13]  /*0c10*/  ISETP.GE.AND.EX P0, PT, R3, UR10, PT, P0 ;  /* 0x0000000a03007c0c */ /* 0x000fda000bf06300 */
[----:B------:R-:W-:Y:S05]  /*0c20*/  @P0 EXIT ;  /* 0x000000000000094d */ /* 0x000fea0003800000 */
[----:B------:R-:W0:Y:S01]  /*0c30*/  LDC.64 R2, c[0x0][0xfd0] ;  /* 0x0003f400ff027b82 */ /* 0x000e220000000a00 */
[----:B------:R-:W-:Y:S01]  /*0c40*/  HFMA2 R17, -RZ, RZ, 0, 0 ;  /* 0x00000000ff117431 */ /* 0x000fe200000001ff */
[----:B------:R-:W1:Y:S01]  /*0c50*/  LDCU UR4, c[0x0][0x360] ;  /* 0x00006c00ff0477ac */ /* 0x000e620008000800 */
[----:B------:R-:W2:Y:S05]  /*0c60*/  LDCU.64 UR12, c[0x0][0xfd8] ;  /* 0x0001fb00ff0c77ac */ /* 0x000eaa0008000a00 */
.L_x_39:
[----:B0-----:R-:W2:Y:S01]  /*0c70*/  LDG.E.64 R20, desc[UR14][R2.64] ;  /* 0x0000000e02147981 */ /* 0x001ea2000c1e1b00 */
[C---:B------:R-:W-:Y:S02]  /*0c80*/  SHF.L.U32 R18, R0.reuse, 0x5, RZ ;  /* 0x0000000500127819 */ /* 0x040fe400000006ff */
[----:B------:R-:W-:Y:S02]  /*0c90*/  SHF.L.U64.HI R16, R0, 0x5, R17 ;  /* 0x0000000500107819 */ /* 0x000fe40000010211 */
[----:B------:R-:W-:-:S04]  /*0ca0*/  IADD3 R8, P0, PT, R18, UR6, RZ ;  /* 0x0000000612087c10 */ /* 0x000fc8000ff1e0ff */
[----:B------:R-:W-:-:S06]  /*0cb0*/  IADD3.X R9, PT, PT, R16, UR7, RZ, P0, !PT ;  /* 0x0000000710097c10 */ /* 0x000fcc00087fe4ff */
[----:B------:R-:W5:Y:S01]  /*0cc0*/  LDG.E.ENL2.256 R12, R8, desc[UR14][R8.64] ;  /* 0xfe00000e0808797e */ /* 0x000f62000812190c */
[C---:B--2---:R-:W-:Y:S01]  /*0cd0*/  FMUL.FTZ R19, R21.reuse, UR13 ;  /* 0x0000000d15137c20 */ /* 0x044fe20008410000 */
[----:B------:R-:W-:-:S03]  /*0ce0*/  FMUL.FTZ R21, R21, UR12 ;  /* 0x0000000c15157c20 */ /* 0x000fc60008410000 */
[C---:B------:R-:W-:Y:S01]  /*0cf0*/  FFMA.FTZ R19, R20.reuse, UR12, -R19 ;  /* 0x0000000c14137c23 */ /* 0x040fe20008010813 */
[----:B------:R-:W-:-:S03]  /*0d00*/  FFMA.FTZ R20, R20, UR13, R21 ;  /* 0x0000000d14147c23 */ /* 0x000fc60008010015 */
[C---:B------:R-:W-:Y:S01]  /*0d10*/  FADD.FTZ R21, |R19|.reuse, -RZ ;  /* 0x800000ff13157221 */ /* 0x040fe20000010200 */
[C---:B------:R-:W-:Y:S01]  /*0d20*/  FSETP.NEU.FTZ.AND P0, PT, |R19|.reuse, RZ, PT ;  /* 0x000000ff1300720b */ /* 0x040fe20003f1d200 */
[C---:B------:R-:W-:Y:S01]  /*0d30*/  FADD.FTZ R22, |R20|.reuse, -RZ ;  /* 0x800000ff14167221 */ /* 0x040fe20000010200 */
[----:B------:R-:W-:Y:S02]  /*0d40*/  FSETP.GE.FTZ.AND P2, PT, |R19|, |R20|, PT ;  /* 0x400000141300720b */ /* 0x000fe40003f56200 */
[----:B------:R-:W-:-:S04]  /*0d50*/  FSETP.NEU.FTZ.AND P1, PT, |R20|, RZ, PT ;  /* 0x000000ff1400720b */ /* 0x000fc80003f3d200 */
[----:B------:R-:W-:-:S07]  /*0d60*/  PLOP3.LUT P0, PT, P0, P1, PT, 0x2, 0x20 ;  /* 0x000000000020781c */ /* 0x000fce0000702072 */
[----:B------:R-:W-:Y:S06]  /*0d70*/  @!P2 BRA `(.L_x_28) ;  /* 0x000000000038a947 */ /* 0x000fec0003800000 */
[----:B------:R-:W0:Y:S08]  /*0d80*/  @P0 MUFU.RCP R5, R21 ;  /* 0x0000001500050308 */ /* 0x000e300000001000 */
[----:B------:R-:W2:Y:S01]  /*0d90*/  @P0 MUFU.RCP R6, R22 ;  /* 0x0000001600060308 */ /* 0x000ea20000001000 */
[----:B0----5:R-:W-:Y:S01]  /*0da0*/  @P0 FMUL.FTZ R4, R8, R5 ;  /* 0x0000000508040220 */ /* 0x021fe20000410000 */
[----:B--2---:R-:W-:Y:S01]  /*0db0*/  @P0 FMUL.FTZ R5, R9, R6 ;  /* 0x0000000609050220 */ /* 0x004fe20000410000 */
[----:B------:R-:W-:Y:S06]  /*0dc0*/  @P0 BRA `(.L_x_29) ;  /* 0x0000000000440947 */ /* 0x000fec0003800000 */
[----:B------:R-:W0:Y:S02]  /*0dd0*/  MUFU.RCP R5, R19 ;  /* 0x0000001300057308 */ /* 0x000e240000001000 */
[----:B0-----:R-:W-:-:S04]  /*0de0*/  FMUL.FTZ R4, R20, R5 ;  /* 0x0000000514047220 */ /* 0x001fc80000410000 */
[-C--:B------:R-:W-:Y:S01]  /*0df0*/  FFMA.FTZ R6, R20, R4.reuse, R19 ;  /* 0x0000000414067223 */ /* 0x080fe20000010013 */
[-C--:B------:R-:W-:Y:S01]  /*0e00*/  FFMA.FTZ R5, R9, R4.reuse, R8 ;  /* 0x0000000409057223 */ /* 0x080fe20000010008 */
[----:B------:R-:W-:-:S04]  /*0e10*/  FFMA.FTZ R9, -R8, R4, R9 ;  /* 0x0000000408097223 */ /* 0x000fc80000010109 */
[----:B------:R-:W0:Y:S02]  /*0e20*/  MUFU.RCP R6, R6 ;  /* 0x0000000600067308 */ /* 0x000e240000001000 */
[C---:B0-----:R-:W-:Y:S01]  /*0e30*/  FMUL.FTZ R4, R6.reuse, R5 ;  /* 0x0000000506047220 */ /* 0x041fe20000410000 */
[----:B------:R-:W-:Y:S01]  /*0e40*/  FMUL.FTZ R5, R6, R9 ;  /* 0x0000000906057220 */ /* 0x000fe20000410000 */
[----:B------:R-:W-:Y:S06]  /*0e50*/  BRA `(.L_x_29) ;  /* 0x0000000000207947 */ /* 0x000fec0003800000 */
.L_x_28:
[----:B------:R-:W0:Y:S02]  /*0e60*/  MUFU.RCP R4, R20 ;  /* 0x0000001400047308 */ /* 0x000e240000001000 */
[----:B0-----:R-:W-:-:S04]  /*0e70*/  FMUL.FTZ R4, R19, R4 ;  /* 0x0000000413047220 */ /* 0x001fc80000410000 */
[-C--:B------:R-:W-:Y:S01]  /*0e80*/  FFMA.FTZ R6, R19, R4.reuse, R20 ;  /* 0x0000000413067223 */ /* 0x080fe20000010014 */
[-C--:B-----5:R-:W-:Y:S01]  /*0e90*/  FFMA.FTZ R5, R8, R4.reuse, R9 ;  /* 0x0000000408057223 */ /* 0x0a0fe20000010009 */
[----:B------:R-:W-:-:S04]  /*0ea0*/  FFMA.FTZ R9, R9, R4, -R8 ;  /* 0x0000000409097223 */ /* 0x000fc80000010808 */
[----:B------:R-:W0:Y:S02]  /*0eb0*/  MUFU.RCP R6, R6 ;  /* 0x0000000600067308 */ /* 0x000e240000001000 */
[C---:B0-----:R-:W-:Y:S01]  /*0ec0*/  FMUL.FTZ R4, R6.reuse, R5 ;  /* 0x0000000506047220 */ /* 0x041fe20000410000 */
[----:B------:R-:W-:-:S07]  /*0ed0*/  FMUL.FTZ R5, R6, R9 ;  /* 0x0000000906057220 */ /* 0x000fce0000410000 */
.L_x_29:
[----:B------:R-:W-:Y:S05]  /*0ee0*/  @!P2 BRA `(.L_x_30) ;  /* 0x00000000003ca947 */ /* 0x000fea0003800000 */
[----:B------:R-:W-:Y:S05]  /*0ef0*/  @P0 BRA `(.L_x_31) ;  /* 0x0000000000240947 */ /* 0x000fea0003800000 */
        /* <DEDUP_REMOVED lines=9> */
.L_x_31:
[----:B------:R-:W0:Y:S08]  /*0f90*/  MUFU.RCP R7, R21 ;  /* 0x0000001500077308 */ /* 0x000e300000001000 */
[----:B------:R-:W2:Y:S01]  /*0fa0*/  MUFU.RCP R8, R22 ;  /* 0x0000001600087308 */ /* 0x000ea20000001000 */
[----:B0-----:R-:W-:Y:S01]  /*0fb0*/  FMUL.FTZ R6, R10, R7 ;  /* 0x000000070a067220 */ /* 0x001fe20000410000 */
[----:B--2---:R-:W-:Y:S01]  /*0fc0*/  FMUL.FTZ R7, R11, R8 ;  /* 0x000000080b077220 */ /* 0x004fe20000410000 */
[----:B------:R-:W-:Y:S06]  /*0fd0*/  BRA `(.L_x_32) ;  /* 0x0000000000207947 */ /* 0x000fec0003800000 */
.L_x_30:
[----:B------:R-:W0:Y:S02]  /*0fe0*/  MUFU.RCP R6, R20 ;  /* 0x0000001400067308 */ /* 0x000e240000001000 */
[----:B0-----:R-:W-:-:S04]  /*0ff0*/  FMUL.FTZ R7, R19, R6 ;  /* 0x0000000613077220 */ /* 0x001fc80000410000 */
[-C--:B------:R-:W-:Y:S01]  /*1000*/  FFMA.FTZ R8, R19, R7.reuse, R20 ;  /* 0x0000000713087223 */ /* 0x080fe20000010014 */
[-C--:B------:R-:W-:Y:S01]  /*1010*/  FFMA.FTZ R6, R10, R7.reuse, R11 ;  /* 0x000000070a067223 */ /* 0x080fe2000001000b */
[----:B------:R-:W-:-:S04]  /*1020*/  FFMA.FTZ R7, R11, R7, -R10 ;  /* 0x000000070b077223 */ /* 0x000fc8000001080a */
[----:B------:R-:W0:Y:S02]  /*1030*/  MUFU.RCP R8, R8 ;  /* 0x0000000800087308 */ /* 0x000e240000001000 */
[C---:B0-----:R-:W-:Y:S01]  /*1040*/  FMUL.FTZ R6, R8.reuse, R6 ;  /* 0x0000000608067220 */ /* 0x041fe20000410000 */
[----:B------:R-:W-:-:S07]  /*1050*/  FMUL.FTZ R7, R8, R7 ;  /* 0x0000000708077220 */ /* 0x000fce0000410000 */
.L_x_32:
        /* <DEDUP_REMOVED lines=11> */
.L_x_34:
[----:B------:R-:W0:Y:S08]  /*1110*/  MUFU.RCP R9, R21 ;  /* 0x0000001500097308 */ /* 0x000e300000001000 */
[----:B------:R-:W2:Y:S01]  /*1120*/  MUFU.RCP R8, R22 ;  /* 0x0000001600087308 */ /* 0x000ea20000001000 */
[----:B0-----:R-:W-:Y:S01]  /*1130*/  FMUL.FTZ R12, R12, R9 ;  /* 0x000000090c0c7220 */ /* 0x001fe20000410000 */
[----:B--2---:R-:W-:Y:S01]  /*1140*/  FMUL.FTZ R13, R13, R8 ;  /* 0x000000080d0d7220 */ /* 0x004fe20000410000 */
[----:B------:R-:W-:Y:S06]  /*1150*/  BRA `(.L_x_35) ;  /* 0x0000000000207947 */ /* 0x000fec0003800000 */
.L_x_33:
        /* <DEDUP_REMOVED lines=8> */
.L_x_35:
        /* <DEDUP_REMOVED lines=11> */
.L_x_37:
[----:B------:R-:W0:Y:S08]  /*1290*/  MUFU.RCP R21, R21 ;  /* 0x0000001500157308 */ /* 0x000e300000001000 */
[----:B------:R-:W2:Y:S01]  /*12a0*/  MUFU.RCP R22, R22 ;  /* 0x0000001600167308 */ /* 0x000ea20000001000 */
[----:B0-----:R-:W-:Y:S01]  /*12b0*/  FMUL.FTZ R14, R14, R21 ;  /* 0x000000150e0e7220 */ /* 0x001fe20000410000 */
[----:B--2---:R-:W-:Y:S01]  /*12c0*/  FMUL.FTZ R15, R15, R22 ;  /* 0x000000160f0f7220 */ /* 0x004fe20000410000 */
[----:B------:R-:W-:Y:S06]  /*12d0*/  BRA `(.L_x_38) ;  /* 0x0000000000207947 */ /* 0x000fec0003800000 */
.L_x_36:
        /* <DEDUP_REMOVED lines=8> */
.L_x_38:
[----:B------:R-:W-:-:S04]  /*1360*/  IADD3 R18, P0, PT, R18, UR8, RZ ;  /* 0x0000000812127c10 */ /* 0x000fc8000ff1e0ff */
[----:B------:R-:W-:Y:S02]  /*1370*/  IADD3.X R19, PT, PT, R16, UR9, RZ, P0, !PT ;  /* 0x0000000910137c10 */ /* 0x000fe400087fe4ff */
[----:B-1----:R-:W-:-:S03]  /*1380*/  IADD3 R0, P0, PT, R0, UR4, RZ ;  /* 0x0000000400007c10 */ /* 0x002fc6000ff1e0ff */
[----:B------:R3:W-:Y:S01]  /*1390*/  STG.E.ENL2.256 desc[UR14][R18.64], R4, R12 ;  /* 0xf8000004120c797f */ /* 0x0007e2000f12180e */
[----:B------:R-:W-:Y:S02]  /*13a0*/  SHF.L.U32 R8, R0, 0x2, RZ ;  /* 0x0000000200087819 */ /* 0x000fe400000006ff */
[----:B------:R-:W-:Y:S02]  /*13b0*/  IADD3.X R17, PT, PT, RZ, R17, RZ, P0, !PT ;  /* 0x00000011ff117210 */ /* 0x000fe400007fe4ff */
[----:B------:R-:W-:Y:S02]  /*13c0*/  ISETP.LT.U32.AND P1, PT, R8, UR16, PT ;  /* 0x0000001008007c0c */ /* 0x000fe4000bf21070 */
[C---:B------:R-:W-:Y:S02]  /*13d0*/  LOP3.LUT P0, RZ, R0.reuse, 0xffffc000, RZ, 0xc0, !PT ;  /* 0xffffc00000ff7812 */ /* 0x040fe4000780c0ff */
[----:B------:R-:W-:Y:S02]  /*13e0*/  SHF.L.U64.HI R8, R0, 0x2, R17 ;  /* 0x0000000200087819 */ /* 0x000fe40000010211 */
[----:B------:R-:W-:-:S02]  /*13f0*/  LOP3.LUT P0, RZ, R17, 0x3fffffff, RZ, 0xc0, P0 ;  /* 0x3fffffff11ff7812 */ /* 0x000fc4000000c0ff */
[----:B------:R-:W-:-:S13]  /*1400*/  ISETP.LT.AND.EX P1, PT, R8, UR10, PT, P1 ;  /* 0x0000000a08007c0c */ /* 0x000fda000bf21310 */
[----:B---3--:R-:W-:Y:S05]  /*1410*/  @!P0 BRA P1, `(.L_x_39) ;  /* 0xfffffff800148947 */ /* 0x008fea000083ffff */
[----:B------:R-:W-:Y:S05]  /*1420*/  EXIT ;  /* 0x000000000000794d */ /* 0x000fea0003800000 */
.L_x_40:
        /* <DEDUP_REMOVED lines=13> */
.L_x_720:


//--------------------- .text._ZN2at6native63_GLOBAL__N__862fb238_30_ForeachBinaryOpScalarTensor_cu_64fe0ca525multi_tensor_apply_kernelINS1_18TensorListMetadataILi2EEENS1_27BinaryOpScalarTensorFunctorIN3c107complexIdEELi2ELi1ELi1EEEJSt7dividesIS8_EPS8_S8_EEEvT_T0_DpT1_ --------------------------
	.section	.text._ZN2at6native63_GLOBAL__N__862fb238_30_ForeachBinaryOpScalarTensor_cu_64fe0ca525multi_tensor_apply_kernelINS1_18TensorListMetadataILi2EEENS1_27BinaryOpScalarTensorFunctorIN3c107complexIdEELi2ELi1ELi1EEEJSt7dividesIS8_EPS8_S8_EEEvT_T0_DpT1_,"ax",@progbits
	.align	128
.text._ZN2at6native63_GLOBAL__N__862fb238_30_ForeachBinaryOpScalarTensor_cu_64fe0ca525multi_tensor_apply_kernelINS1_18TensorListMetadataILi2EEENS1_27BinaryOpScalarTensorFunctorIN3c107complexIdEELi2ELi1ELi1EEEJSt7dividesIS8_EPS8_S8_EEEvT_T0_DpT1_:
        .type           _ZN2at6native63_GLOBAL__N__862fb238_30_ForeachBinaryOpScalarTensor_cu_64fe0ca525multi_tensor_apply_kernelINS1_18TensorListMetadataILi2EEENS1_27BinaryOpScalarTensorFunctorIN3c107complexIdEELi2ELi1ELi1EEEJSt7dividesIS8_EPS8_S8_EEEvT_T0_DpT1_,@function
        .size           _ZN2at6native63_GLOBAL__N__862fb238_30_ForeachBinaryOpScalarTensor_cu_64fe0ca525multi_tensor_apply_kernelINS1_18TensorListMetadataILi2EEENS1_27BinaryOpScalarTensorFunctorIN3c107complexIdEELi2ELi1ELi1EEEJSt7dividesIS8_EPS8_S8_EEEvT_T0_DpT1_,(.L_x_721 - _ZN2at6native63_GLOBAL__N__862fb238_30_ForeachBinaryOpScalarTensor_cu_64fe0ca525multi_tensor_apply_kernelINS1_18TensorListMetadataILi2EEENS1_27BinaryOpScalarTensorFunctorIN3c107complexIdEELi2ELi1ELi1EEEJSt7dividesIS8_EPS8_S8_EEEvT_T0_DpT1_)
        .other          _ZN2at6native63_GLOBAL__N__862fb238_30_ForeachBinaryOpScalarTensor_cu_64fe0ca525multi_tensor_apply_kernelINS1_18TensorListMetadataILi2EEENS1_27BinaryOpScalarTensorFunctorIN3c107complexIdEELi2ELi1ELi1EEEJSt7dividesIS8_EPS8_S8_EEEvT_T0_DpT1_,@"STO_CUDA_ENTRY STV_DEFAULT"
_ZN2at6native63_GLOBAL__N__862fb238_30_ForeachBinaryOpScalarTensor_cu_64fe0ca525multi_tensor_apply_kernelINS1_18TensorListMetadataILi2EEENS1_27BinaryOpScalarTensorFunctorIN3c107complexIdEELi2ELi1ELi1EEEJSt7dividesIS8_EPS8_S8_EEEvT_T0_DpT1_:
        /* <DEDUP_REMOVED lines=28> */
[----:B------:R-:W2:Y:S03]  /*01c0*/  LDCU.128 UR20, c[0x0][0xfe0] ;  /* 0x0001fc00ff1477ac */ /* 0x000ea60008000c00 */
[----:B------:R-:W-:Y:S02]  /*01d0*/  USEL UR12, UR16, 0x10000, UP0 ;  /* 0x00010000100c7887 */ /* 0x000fe40008000000 */
[----:B------:R-:W-:Y:S01]  /*01e0*/  USEL UR13, UR10, URZ, UP0 ;  /* 0x000000ff0a0d7287 */ /* 0x000fe20008000000 */
[----:B------:R-:W-:Y:S01]  /*01f0*/  UMOV UR4, URZ ;  /* 0x000000ff00047c82 */ /* 0x000fe20008000000 */
[----:B------:R-:W-:-:S10]  /*0200*/  UMOV UR5, URZ ;  /* 0x000000ff00057c82 */ /* 0x000fd40008000000 */
.L_x_73:
[----:B------:R-:W3:Y:S01]  /*0210*/  LDC.64 R36, c[0x0][0xfd0] ;  /* 0x0003f400ff247b82 */ /* 0x000ee20000000a00 */
[----:B0-----:R-:W-:-:S04]  /*0220*/  IADD3 R0, P0, PT, R24, UR4, RZ ;  /* 0x0000000418007c10 */ /* 0x001fc8000ff1e0ff */
[----:B-1--4-:R-:W-:Y:S01]  /*0230*/  IADD3 R2, P1, PT, R0, UR11, RZ ;  /* 0x0000000b00027c10 */ /* 0x012fe2000ff3e0ff */
[----:B------:R-:W-:Y:S01]  /*0240*/  IMAD.X R3, RZ, RZ, UR5, P0 ;  /* 0x00000005ff037e24 */ /* 0x000fe200080e06ff */
[----:B---3--:R-:W2:Y:S02]  /*0250*/  LDG.E.128 R36, desc[UR14][R36.64] ;  /* 0x0000000e24247981 */ /* 0x008ea4000c1e1d00 */
[----:B------:R-:W-:Y:S01]  /*0260*/  IADD3 R8, P2, PT, R2, UR11, RZ ;  /* 0x0000000b02087c10 */ /* 0x000fe2000ff5e0ff */
[----:B------:R-:W-:Y:S01]  /*0270*/  IMAD.X R7, RZ, RZ, R3, P1 ;  /* 0x000000ffff077224 */ /* 0x000fe200008e0603 */
[----:B------:R-:W-:Y:S02]  /*0280*/  CS2R R14, SRZ ;  /* 0x00000000000e7805 */ /* 0x000fe4000001ff00 */
[----:B------:R-:W-:Y:S02]  /*0290*/  CS2R R12, SRZ ;  /* 0x00000000000c7805 */ /* 0x000fe4000001ff00 */
[----:B------:R-:W-:Y:S01]  /*02a0*/  IADD3 R10, P4, PT, R8, UR11, RZ ;  /* 0x0000000b080a7c10 */ /* 0x000fe2000ff9e0ff */
[----:B------:R-:W-:Y:S01]  /*02b0*/  IMAD.X R9, RZ, RZ, R7, P2 ;  /* 0x000000ffff097224 */ /* 0x000fe200010e0607 */
[----:B------:R-:W-:-:S02]  /*02c0*/  ISETP.GE.U32.AND P0, PT, R0, UR12, PT ;  /* 0x0000000c00007c0c */ /* 0x000fc4000bf06070 */
[----:B------:R-:W-:Y:S02]  /*02d0*/  CS2R R18, SRZ ;  /* 0x0000000000127805 */ /* 0x000fe4000001ff00 */
[----:B------:R-:W-:Y:S01]  /*02e0*/  ISETP.GE.U32.AND P3, PT, R10, UR12, PT ;  /* 0x0000000c0a007c0c */ /* 0x000fe2000bf66070 */
[----:B------:R-:W-:Y:S01]  /*02f0*/  IMAD.X R11, RZ, RZ, R9, P4 ;  /* 0x000000ffff0b7224 */ /* 0x000fe200020e0609 */
[----:B------:R-:W-:Y:S02]  /*0300*/  ISETP.GE.U32.AND.EX P0, PT, R3, UR13, PT, P0 ;  /* 0x0000000d03007c0c */ /* 0x000fe4000bf06100 */
[----:B------:R-:W-:Y:S02]  /*0310*/  CS2R R16, SRZ ;  /* 0x0000000000107805 */ /* 0x000fe4000001ff00 */
[----:B------:R-:W-:Y:S02]  /*0320*/  ISETP.GE.U32.AND P1, PT, R2, UR12, PT ;  /* 0x0000000c02007c0c */ /* 0x000fe4000bf26070 */
[----:B------:R-:W-:-:S02]  /*0330*/  ISETP.GE.U32.AND.EX P3, PT, R11, UR13, PT, P3 ;  /* 0x0000000d0b007c0c */ /* 0x000fc4000bf66130 */
[----:B------:R-:W-:Y:S02]  /*0340*/  ISETP.GE.U32.AND.EX P1, PT, R7, UR13, PT, P1 ;  /* 0x0000000d07007c0c */ /* 0x000fe4000bf26110 */
[----:B------:R-:W-:-:S04]  /*0350*/  ISETP.GE.U32.AND P2, PT, R8, UR12, PT ;  /* 0x0000000c08007c0c */ /* 0x000fc8000bf46070 */
[----:B------:R-:W-:Y:S02]  /*0360*/  ISETP.GE.U32.AND.EX P2, PT, R9, UR13, PT, P2 ;  /* 0x0000000d09007c0c */ /* 0x000fe4000bf46120 */
[----:B------:R-:W-:-:S03]  /*0370*/  @!P0 LEA R4, P4, R0, UR6, 0x4 ;  /* 0x0000000600048c11 */ /* 0x000fc6000f8820ff */
[----:B------:R-:W-:Y:S02]  /*0380*/  @!P3 LEA R28, P6, R10, UR6, 0x4 ;  /* 0x000000060a1cbc11 */ /* 0x000fe4000f8c20ff */
[----:B------:R-:W-:Y:S02]  /*0390*/  @!P0 LEA.HI.X R5, R0, UR7, R3, 0x4, P4 ;  /* 0x0000000700058c11 */ /* 0x000fe4000a0f2403 */
[----:B------:R-:W-:Y:S02]  /*03a0*/  @!P3 LEA.HI.X R29, R10, UR7, R11, 0x4, P6 ;  /* 0x000000070a1dbc11 */ /* 0x000fe4000b0f240b */
[----:B------:R-:W-:Y:S01]  /*03b0*/  @!P1 LEA R6, P4, R2, UR6, 0x4 ;  /* 0x0000000602069c11 */ /* 0x000fe2000f8820ff */
[----:B------:R0:W5:Y:S01]  /*03c0*/  @!P0 LDG.E.128 R16, desc[UR14][R4.64] ;  /* 0x0000000e04108981 */ /* 0x000162000c1e1d00 */
[----:B------:R-:W-:Y:S02]  /*03d0*/  @!P2 LEA R26, P5, R8, UR6, 0x4 ;  /* 0x00000006081aac11 */ /* 0x000fe4000f8a20ff */
[----:B------:R-:W-:Y:S01]  /*03e0*/  @!P1 LEA.HI.X R7, R2, UR7, R7, 0x4, P4 ;  /* 0x0000000702079c11 */ /* 0x000fe2000a0f2407 */
[----:B------:R1:W5:Y:S01]  /*03f0*/  @!P3 LDG.E.128 R12, desc[UR14][R28.64] ;  /* 0x0000000e1c0cb981 */ /* 0x000362000c1e1d00 */
[----:B------:R-:W-:-:S02]  /*0400*/  @!P2 LEA.HI.X R27, R8, UR7, R9, 0x4, P5 ;  /* 0x00000007081bac11 */ /* 0x000fc4000a8f2409 */
[----:B------:R-:W-:Y:S02]  /*0410*/  CS2R R22, SRZ ;  /* 0x0000000000167805 */ /* 0x000fe4000001ff00 */
[----:B------:R-:W-:Y:S02]  /*0420*/  CS2R R20, SRZ ;  /* 0x0000000000147805 */ /* 0x000fe4000001ff00 */
[----:B------:R-:W-:Y:S02]  /*0430*/  CS2R R10, SRZ ;  /* 0x00000000000a7805 */ /* 0x000fe4000001ff00 */
[----:B------:R-:W-:Y:S02]  /*0440*/  CS2R R8, SRZ ;  /* 0x0000000000087805 */ /* 0x000fe4000001ff00 */
[----:B------:R1:W5:Y:S04]  /*0450*/  @!P1 LDG.E.128 R20, desc[UR14][R6.64] ;  /* 0x0000000e06149981 */ /* 0x000368000c1e1d00 */
[----:B------:R1:W5:Y:S01]  /*0460*/  @!P2 LDG.E.128 R8, desc[UR14][R26.64] ;  /* 0x0000000e1a08a981 */ /* 0x000362000c1e1d00 */
[----:B--2---:R-:W2:-:S15]  /*0470*/  DMUL R2, R38, UR22 ;  /* 0x0000001626027c28 */ /* 0x004e9e0008000000 */
[----:B------:R-:W-:-:S15]  /*0480*/  NOP ;  /* 0x0000000000007918 */ /* 0x000fde0000000000 */
[----:B------:R-:W-:-:S15]  /*0490*/  NOP ;  /* 0x0000000000007918 */ /* 0x000fde0000000000 */
[----:B------:R-:W-:-:S15]  /*04a0*/  NOP ;  /* 0x0000000000007918 */ /* 0x000fde0000000000 */
[----:B------:R-:W-:-:S04]  /*04b0*/  NOP ;  /* 0x0000000000007918 */ /* 0x000fc80000000000 */
[----:B0-----:R-:W-:-:S15]  /*04c0*/  DMUL R4, R38, UR20 ;  /* 0x0000001426047c28 */ /* 0x001fde0008000000 */
[----:B------:R-:W-:-:S15]  /*04d0*/  NOP ;  /* 0x0000000000007918 */ /* 0x000fde0000000000 */
[----:B------:R-:W-:-:S15]  /*04e0*/  NOP ;  /* 0x0000000000007918 */ /* 0x000fde0000000000 */
[----:B------:R-:W-:-:S15]  /*04f0*/  NOP ;  /* 0x0000000000007918 */ /* 0x000fde0000000000 */
[----:B------:R-:W-:-:S04]  /*0500*/  NOP ;  /* 0x0000000000007918 */ /* 0x000fc80000000000 */
[----:B--2---:R-:W0:Y:S02]  /*0510*/  DFMA R38, R36, UR20, -R2 ;  /* 0x0000001424267c2b */ /* 0x004e240008000802 */
[----:B0-----:R-:W0:Y:S01]  /*0520*/  MUFU.RCP64H R3, R39 ;  /* 0x0000002700037308 */ /* 0x001e220000001800 */
[----:B------:R-:W-:-:S15]  /*0530*/  IMAD.MOV.U32 R2, RZ, RZ, 0x1 ;  /* 0x00000001ff027424 */ /* 0x000fde00078e00ff */
[----:B------:R-:W-:-:S15]  /*0540*/  NOP ;  /* 0x0000000000007918 */ /* 0x000fde0000000000 */
[----:B------:R-:W-:-:S15]  /*0550*/  NOP ;  /* 0x0000000000007918 */ /* 0x000fde0000000000 */
[----:B------:R-:W-:-:S15]  /*0560*/  NOP ;  /* 0x0000000000007918 */ /* 0x000fde0000000000 */
[----:B------:R-:W-:-:S01]  /*0570*/  NOP ;  /* 0x0000000000007918 */ /* 0x000fc20000000000 */
[----:B------:R-:W2:Y:S02]  /*0580*/  DFMA R36, R36, UR22, R4 ;  /* 0x0000001624247c2b */ /* 0x000ea40008000004 */
[----:B--2---:R-:W-:-:S15]  /*0590*/  FSETP.GEU.AND P2, PT, |R37|, 6.5827683646048100446e-37, PT ;  /* 0x036000002500780b */ /* 0x004fde0003f4e200 */
[----:B------:R-:W-:-:S15]  /*05a0*/  NOP ;  /* 0x0000000000007918 */ /* 0x000fde0000000000 */
[----:B------:R-:W-:-:S15]  /*05b0*/  NOP ;  /* 0x0000000000007918 */ /* 0x000fde0000000000 */
[----:B------:R-:W-:-:S15]  /*05c0*/  NOP ;  /* 0x0000000000007918 */ /* 0x000fde0000000000 */
[----:B------:R-:W-:-:S02]  /*05d0*/  NOP ;  /* 0x0000000000007918 */ /* 0x000fc40000000000 */
[----:B0-----:R-:W0:-:S15]  /*05e0*/  DFMA R4, -R38, R2, 1 ;  /* 0x3ff000002604742b */ /* 0x001e1e0000000102 */
[----:B------:R-:W-:-:S15]  /*05f0*/  NOP ;  /* 0x0000000000007918 */ /* 0x000fde0000000000 */
[----:B------:R-:W-:-:S15]  /*0600*/  NOP ;  /* 0x0000000000007918 */ /* 0x000fde0000000000 */
[----:B------:R-:W-:-:S15]  /*0610*/  NOP ;  /* 0x0000000000007918 */ /* 0x000fde0000000000 */
[----:B------:R-:W-:-:S04]  /*0620*/  NOP ;  /* 0x0000000000007918 */ /* 0x000fc80000000000 */
[----:B0-----:R-:W0:-:S15]  /*0630*/  DFMA R4, R4, R4, R4 ;  /* 0x000000040404722b */ /* 0x001e1e0000000004 */
        /* <DEDUP_REMOVED lines=19> */
[----:B0-----:R-:W0:-:S15]  /*0770*/  DMUL R46, R36, R2 ;  /* 0x00000002242e7228 */ /* 0x001e1e0000000000 */
[----:B------:R-:W-:-:S15]  /*0780*/  NOP ;  /* 0x0000000000007918 */ /* 0x000fde0000000000 */
[----:B------:R-:W-:-:S15]  /*0790*/  NOP ;  /* 0x0000000000007918 */ /* 0x000fde0000000000 */
[----:B------:R-:W-:-:S15]  /*07a0*/  NOP ;  /* 0x0000000000007918 */ /* 0x000fde0000000000 */
[----:B------:R-:W-:-:S04]  /*07b0*/  NOP ;  /* 0x0000000000007918 */ /* 0x000fc80000000000 */
[----:B0-----:R-:W0:-:S15]  /*07c0*/  DFMA R4, -R38, R46, R36 ;  /* 0x0000002e2604722b */ /* 0x001e1e0000000124 */
[----:B------:R-:W-:-:S15]  /*07d0*/  NOP ;  /* 0x0000000000007918 */ /* 0x000fde0000000000 */
[----:B------:R-:W-:-:S15]  /*07e0*/  NOP ;  /* 0x0000000000007918 */ /* 0x000fde0000000000 */
[----:B------:R-:W-:-:S15]  /*07f0*/  NOP ;  /* 0x0000000000007918 */ /* 0x000fde0000000000 */
[----:B------:R-:W-:-:S04]  /*0800*/  NOP ;  /* 0x0000000000007918 */ /* 0x000fc80000000000 */
[----:B0-----:R-:W0:Y:S02]  /*0810*/  DFMA R46, R2, R4, R46 ;  /* 0x00000004022e722b */ /* 0x001e24000000002e */
[----:B0-----:R-:W-:-:S05]  /*0820*/  FFMA R0, RZ, R39, R47 ;  /* 0x00000027ff007223 */ /* 0x001fca000000002f */
[----:B------:R-:W-:-:S15]  /*0830*/  FSETP.GT.AND P1, PT, |R0|, 1.469367938527859385e-39, PT ;  /* 0x001000000000780b */ /* 0x000fde0003f24200 */
[----:B------:R-:W-:-:S15]  /*0840*/  NOP ;  /* 0x0000000000007918 */ /* 0x000fde0000000000 */
[----:B------:R-:W-:-:S15]  /*0850*/  NOP ;  /* 0x0000000000007918 */ /* 0x000fde0000000000 */
[----:B------:R-:W-:-:S12]  /*0860*/  NOP ;  /* 0x0000000000007918 */ /* 0x000fd80000000000 */
[----:B------:R-:W0:-:S15]  /*0870*/  DSETP.NEU.AND P0, PT, R36, RZ, PT ;  /* 0x000000ff2400722a */ /* 0x000e1e0003f0d000 */
[----:B------:R-:W-:-:S15]  /*0880*/  NOP ;  /* 0x0000000000007918 */ /* 0x000fde0000000000 */
[----:B------:R-:W-:-:S15]  /*0890*/  NOP ;  /* 0x0000000000007918 */ /* 0x000fde0000000000 */
[----:B------:R-:W-:-:S15]  /*08a0*/  NOP ;  /* 0x0000000000007918 */ /* 0x000fde0000000000 */
[----:B------:R-:W-:-:S04]  /*08b0*/  NOP ;  /* 0x0000000000007918 */ /* 0x000fc80000000000 */
[----:B0-----:R1:W0:Y:S02]  /*08c0*/  DSETP.EQ.AND P0, PT, R38, RZ, !P0 ;  /* 0x000000ff2600722a */ /* 0x0012240004702000 */
[----:B0-----:R-:W-:Y:S05]  /*08d0*/  @P1 BRA P2, `(.L_x_42) ;  /* 0x0000000000201947 */ /* 0x001fea0001000000 */
[----:B------:R-:W-:Y:S01]  /*08e0*/  IMAD.MOV.U32 R4, RZ, RZ, R36 ;  /* 0x000000ffff047224 */ /* 0x000fe200078e0024 */
[----:B------:R-:W-:Y:S01]  /*08f0*/  MOV R5, R37 ;  /* 0x0000002500057202 */ /* 0x000fe20000000f00 */
[----:B------:R-:W-:Y:S01]  /*0900*/  IMAD.MOV.U32 R2, RZ, RZ, R38 ;  /* 0x000000ffff027224 */ /* 0x000fe200078e0026 */
[----:B------:R-:W-:Y:S01]  /*0910*/  MOV R0, 0x940 ;  /* 0x0000094000007802 */ /* 0x000fe20000000f00 */
[----:B------:R-:W-:-:S07]  /*0920*/  IMAD.MOV.U32 R3, RZ, RZ, R39 ;  /* 0x000000ffff037224 */ /* 0x000fce00078e0027 */
[----:B-1---5:R-:W-:Y:S05]  /*0930*/  CALL.REL.NOINC `($__internal_4_$__cuda_sm20_div_rn_f64_full) ;  /* 0x0000007400547944 */ /* 0x022fea0003c00000 */
[----:B------:R-:W-:Y:S02]  /*0940*/  IMAD.MOV.U32 R46, RZ, RZ, R2 ;  /* 0x000000ffff2e7224 */ /* 0x000fe400078e0002 */
[----:B------:R-:W-:-:S07]  /*0950*/  IMAD.MOV.U32 R47, RZ, RZ, R3 ;  /* 0x000000ffff2f7224 */ /* 0x000fce00078e0003 */
.L_x_42:
[----:B-1----:R-:W0:Y:S01]  /*0960*/  DFMA R6, R36, R46, R38 ;  /* 0x0000002e2406722b */ /* 0x002e220000000026 */
[----:B------:R-:W-:Y:S01]  /*0970*/  BSSY.RECONVERGENT B0, `(.L_x_43) ;  /* 0x0000025000007945 */ /* 0x000fe20003800200 */
[----:B0-----:R-:W0:Y:S01]  /*0980*/  MUFU.RCP64H R3, R7 ;  /* 0x0000000700037308 */ /* 0x001e220000001800 */
[----:B------:R-:W-:-:S05]  /*0990*/  VIADD R2, R7, 0x300402 ;  /* 0x0030040207027836 */ /* 0x000fca0000000000 */
[----:B------:R-:W-:-:S15]  /*09a0*/  FSETP.GEU.AND P1, PT, |R2|, 5.8789094863358348022e-39, PT ;  /* 0x004004020200780b */ /* 0x000fde0003f2e200 */
[----:B------:R-:W-:-:S15]  /*09b0*/  NOP ;  /* 0x0000000000007918 */ /* 0x000fde0000000000 */
[----:B------:R-:W-:-:S15]  /*09c0*/  NOP ;  /* 0x0000000000007918 */ /* 0x000fde0000000000 */
[----:B------:R-:W-:-:S11]  /*09d0*/  NOP ;  /* 0x0000000000007918 */ /* 0x000fd60000000000 */
        /* <DEDUP_REMOVED lines=20> */
[----:B0-----:R0:W1:Y:S02]  /*0b20*/  DFMA R32, R4, R32, R4 ;  /* 0x000000200420722b */ /* 0x0010640000000004 */
[----:B01----:R-:W-:Y:S05]  /*0b30*/  @P1 BRA `(.L_x_44) ;  /* 0x0000000000201947 */ /* 0x003fea0003800000 */
[----:B------:R-:W-:Y:S01]  /*0b40*/  LOP3.LUT R4, R7, 0x7fffffff, RZ, 0xc0, !PT ;  /* 0x7fffffff07047812 */ /* 0x000fe200078ec0ff */
[----:B------:R-:W-:Y:S01]  /*0b50*/  IMAD.MOV.U32 R3, RZ, RZ, R7 ;  /* 0x000000ffff037224 */ /* 0x000fe200078e0007 */
[----:B------:R-:W-:Y:S02]  /*0b60*/  MOV R2, R6 ;  /* 0x0000000600027202 */ /* 0x000fe40000000f00 */
[----:B------:R-:W-:Y:S01]  /*0b70*/  MOV R0, 0xba0 ;  /* 0x00000ba000007802 */ /* 0x000fe20000000f00 */
[----:B------:R-:W-:-:S07]  /*0b80*/  VIADD R4, R4, 0xfff00000 ;  /* 0xfff0000004047836 */ /* 0x000fce0000000000 */
[----:B-----5:R-:W-:Y:S05]  /*0b90*/  CALL.REL.NOINC `($__internal_3_$__cuda_sm20_dblrcp_rn_slowpath_v3) ;  /* 0x0000006c00387944 */ /* 0x020fea0003c00000 */
[----:B------:R-:W-:Y:S02]  /*0ba0*/  IMAD.MOV.U32 R32, RZ, RZ, R30 ;  /* 0x000000ffff207224 */ /* 0x000fe400078e001e */
[----:B------:R-:W-:-:S07]  /*0bb0*/  IMAD.MOV.U32 R33, RZ, RZ, R31 ;  /* 0x000000ffff217224 */ /* 0x000fce00078e001f */
.L_x_44:
[----:B------:R-:W-:Y:S05]  /*0bc0*/  BSYNC.RECONVERGENT B0 ;  /* 0x0000000000007941 */ /* 0x000fea0003800200 */
.L_x_43:
[----:B------:R-:W0:Y:S01]  /*0bd0*/  MUFU.RCP64H R3, R37 ;  /* 0x0000002500037308 */ /* 0x000e220000001800 */
[----:B------:R-:W-:Y:S01]  /*0be0*/  IMAD.MOV.U32 R2, RZ, RZ, 0x1 ;  /* 0x00000001ff027424 */ /* 0x000fe200078e00ff */
[----:B------:R-:W-:-:S05]  /*0bf0*/  FSETP.GEU.AND P2, PT, |R39|, 6.5827683646048100446e-37, PT ;  /* 0x036000002700780b */ /* 0x000fca0003f4e200 */
        /* <DEDUP_REMOVED lines=37> */
[----:B------:R-:W-:-:S13]  /*0e50*/  FSETP.GT.AND P1, PT, |R0|, 1.469367938527859385e-39, PT ;  /* 0x001000000000780b */ /* 0x000fda0003f24200 */
[----:B------:R-:W-:Y:S05]  /*0e60*/  @P1 BRA P2, `(.L_x_45) ;  /* 0x0000000000201947 */ /* 0x000fea0001000000 */
[----:B------:R-:W-:Y:S01]  /*0e70*/  MOV R4, R38 ;  /* 0x0000002600047202 */ /* 0x000fe20000000f00 */
[----:B------:R-:W-:Y:S01]  /*0e80*/  IMAD.MOV.U32 R5, RZ, RZ, R39 ;  /* 0x000000ffff057224 */ /* 0x000fe200078e0027 */
[----:B------:R-:W-:Y:S01]  /*0e90*/  MOV R0, 0xed0 ;  /* 0x00000ed000007802 */ /* 0x000fe20000000f00 */
[----:B------:R-:W-:Y:S02]  /*0ea0*/  IMAD.MOV.U32 R2, RZ, RZ, R36 ;  /* 0x000000ffff027224 */ /* 0x000fe400078e0024 */
[----:B------:R-:W-:-:S07]  /*0eb0*/  IMAD.MOV.U32 R3, RZ, RZ, R37 ;  /* 0x000000ffff037224 */ /* 0x000fce00078e0025 */
[----:B-----5:R-:W-:Y:S05]  /*0ec0*/  CALL.REL.NOINC `($__internal_4_$__cuda_sm20_div_rn_f64_full) ;  /* 0x0000006c00f07944 */ /* 0x020fea0003c00000 */
[----:B------:R-:W-:Y:S02]  /*0ed0*/  IMAD.MOV.U32 R34, RZ, RZ, R2 ;  /* 0x000000ffff227224 */ /* 0x000fe400078e0002 */
[----:B------:R-:W-:-:S07]  /*0ee0*/  IMAD.MOV.U32 R35, RZ, RZ, R3 ;  /* 0x000000ffff237224 */ /* 0x000fce00078e0003 */
.L_x_45:
[----:B------:R-:W0:Y:S01]  /*0ef0*/  DFMA R6, R38, R34, R36 ;  /* 0x000000222606722b */ /* 0x000e220000000024 */
[----:B------:R-:W-:Y:S01]  /*0f00*/  BSSY.RECONVERGENT B0, `(.L_x_46) ;  /* 0x0000023000007945 */ /* 0x000fe20003800200 */
[----:B0-----:R-:W0:Y:S01]  /*0f10*/  MUFU.RCP64H R3, R7 ;  /* 0x0000000700037308 */ /* 0x001e220000001800 */
[----:B------:R-:W-:-:S04]  /*0f20*/  IADD3 R2, PT, PT, R7, 0x300402, RZ ;  /* 0x0030040207027810 */ /* 0x000fc80007ffe0ff */
[----:B------:R-:W-:-:S15]  /*0f30*/  FSETP.GEU.AND P1, PT, |R2|, 5.8789094863358348022e-39, PT ;  /* 0x004004020200780b */ /* 0x000fde0003f2e200 */
[----:B------:R-:W-:-:S15]  /*0f40*/  NOP ;  /* 0x0000000000007918 */ /* 0x000fde0000000000 */
[----:B------:R-:W-:-:S15]  /*0f50*/  NOP ;  /* 0x0000000000007918 */ /* 0x000fde0000000000 */
[----:B------:R-:W-:-:S12]  /*0f60*/  NOP ;  /* 0x0000000000007918 */ /* 0x000fd80000000000 */
        /* <DEDUP_REMOVED lines=24> */
[----:B------:R-:W-:Y:S01]  /*10f0*/  MOV R0, 0x1130 ;  /* 0x0000113000007802 */ /* 0x000fe20000000f00 */
[----:B------:R-:W-:Y:S02]  /*1100*/  IMAD.MOV.U32 R3, RZ, RZ, R7 ;  /* 0x000000ffff037224 */ /* 0x000fe400078e0007 */
[----:B------:R-:W-:-:S07]  /*1110*/  VIADD R4, R4, 0xfff00000 ;  /* 0xfff0000004047836 */ /* 0x000fce0000000000 */
[----:B-----5:R-:W-:Y:S05]  /*1120*/  CALL.REL.NOINC `($__internal_3_$__cuda_sm20_dblrcp_rn_slowpath_v3) ;  /* 0x0000006400d47944 */ /* 0x020fea0003c00000 */
.L_x_47:
[----:B------:R-:W-:Y:S05]  /*1130*/  BSYNC.RECONVERGENT B0 ;  /* 0x0000000000007941 */ /* 0x000fea0003800200 */
.L_x_46:
[----:B------:R-:W-:Y:S05]  /*1140*/  @!P0 BRA `(.L_x_48) ;  /* 0x00000020004c8947 */ /* 0x000fea0003800000 */
[----:B------:R-:W0:Y:S02]  /*1150*/  DSETP.GE.AND P0, PT, |R38|, |R36|, PT ;  /* 0x400000242600722a */ /* 0x000e240003f06200 */
[----:B0-----:R-:W-:Y:S02]  /*1160*/  VOTEU.ANY UP0, P0 ;  /* 0x0000000000ff7886 */ /* 0x001fe40000000100 */
[----:B------:R-:W-:Y:S05]  /*1170*/  BRA.U !UP0, `(.L_x_49) ;  /* 0x0000000508cc7547 */ /* 0x000fea000b800000 */
[----:B------:R-:W0:Y:S01]  /*1180*/  DADD R26, -RZ, |R38| ;  /* 0x00000000ff1a7229 */ /* 0x000e220000000526 */
[----:B------:R-:W-:Y:S01]  /*1190*/  IMAD.MOV.U32 R2, RZ, RZ, 0x1 ;  /* 0x00000001ff027424 */ /* 0x000fe200078e00ff */
[----:B0-----:R-:W0:Y:S01]  /*11a0*/  MUFU.RCP64H R3, R27 ;  /* 0x0000001b00037308 */ /* 0x001e220000001800 */
[----:B-----5:R-:W-:Y:S01]  /*11b0*/  FSETP.GEU.AND P1, PT, |R17|, 6.5827683646048100446e-37, PT ;  /* 0x036000001100780b */ /* 0x020fe20003f2e200 */
[----:B------:R-:W-:-:S15]  /*11c0*/  BSSY.RECONVERGENT B1, `(.L_x_50) ;  /* 0x0000031000017945 */ /* 0x000fde0003800200 */
[----:B------:R-:W-:-:S15]  /*11d0*/  NOP ;  /* 0x0000000000007918 */ /* 0x000fde0000000000 */
[----:B------:R-:W-:-:S15]  /*11e0*/  NOP ;  /* 0x0000000000007918 */ /* 0x000fde0000000000 */
[----:B------:R-:W-:-:S15]  /*11f0*/  NOP ;  /* 0x0000000000007918 */ /* 0x000fde0000000000 */
[----:B0-----:R-:W0:-:S15]  /*1200*/  DFMA R4, -|R38|, R2, 1 ;  /* 0x3ff000002604742b */ /* 0x001e1e0000000302 */
        /* <DEDUP_REMOVED lines=29> */
[----:B0-----:R-:W0:-:S15]  /*13e0*/  DFMA R6, -|R38|, R4, R16 ;  /* 0x000000042606722b */ /* 0x001e1e0000000310 */
        /* <DEDUP_REMOVED lines=8> */
[----:B------:R-:W-:Y:S01]  /*1470*/  IMAD.MOV.U32 R4, RZ, RZ, R16 ;  /* 0x000000ffff047224 */ /* 0x000fe200078e0010 */
[----:B------:R-:W-:Y:S01]  /*1480*/  MOV R5, R17 ;  /* 0x0000001100057202 */ /* 0x000fe20000000f00 */
[----:B------:R-:W-:Y:S01]  /*1490*/  IMAD.MOV.U32 R2, RZ, RZ, R26 ;  /* 0x000000ffff027224 */ /* 0x000fe200078e001a */
[----:B------:R-:W-:Y:S01]  /*14a0*/  MOV R0, 0x14d0 ;  /* 0x000014d000007802 */ /* 0x000fe20000000f00 */
[----:B------:R-:W-:-:S07]  /*14b0*/  IMAD.MOV.U32 R3, RZ, RZ, R27 ;  /* 0x000000ffff037224 */ /* 0x000fce00078e001b */
[----:B------:R-:W-:Y:S05]  /*14c0*/  CALL.REL.NOINC `($__internal_4_$__cuda_sm20_div_rn_f64_full) ;  /* 0x0000006800707944 */ /* 0x000fea0003c00000 */
.L_x_51:
[----:B------:R-:W-:Y:S05]  /*14d0*/  BSYNC.RECONVERGENT B1 ;  /* 0x0000000000017941 */ /* 0x000fea0003800200 */
.L_x_50:
[----:B------:R-:W0:Y:S01]  /*14e0*/  DADD R26, -RZ, |R36| ;  /* 0x00000000ff1a7229 */ /* 0x000e220000000524 */
[----:B------:R-:W-:Y:S01]  /*14f0*/  IMAD.MOV.U32 R4, RZ, RZ, 0x1 ;  /* 0x00000001ff047424 */ /* 0x000fe200078e00ff */
[----:B0-----:R-:W0:Y:S01]  /*1500*/  MUFU.RCP64H R5, R27 ;  /* 0x0000001b00057308 */ /* 0x001e220000001800 */
[----:B------:R-:W-:Y:S01]  /*1510*/  FSETP.GEU.AND P1, PT, |R19|, 6.5827683646048100446e-37, PT ;  /* 0x036000001300780b */ /* 0x000fe20003f2e200 */
        /* <DEDUP_REMOVED lines=40> */
[----:B0-----:R-:W-:Y:S01]  /*17a0*/  FFMA R0, RZ, R27, R5 ;  /* 0x0000001bff007223 */ /* 0x001fe20000000005 */
[----:B------:R-:W-:Y:S02]  /*17b0*/  IMAD.MOV.U32 R16, RZ, RZ, R2 ;  /* 0x000000ffff107224 */ /* 0x000fe400078e0002 */
[----:B------:R-:W-:Y:S02]  /*17c0*/  IMAD.MOV.U32 R17, RZ, RZ, R3 ;  /* 0x000000ffff117224 */ /* 0x000fe400078e0003 */
[----:B------:R-:W-:-:S13]  /*17d0*/  FSETP.GT.AND P0, PT, |R0|, 1.469367938527859385e-39, PT ;  /* 0x001000000000780b */ /* 0x000fda0003f04200 */
[----:B------:R-:W-:Y:S05]  /*17e0*/  @P0 BRA P1, `(.L_x_53) ;  /* 0x0000000000200947 */ /* 0x000fea0000800000 */
[----:B------:R-:W-:Y:S01]  /*17f0*/  MOV R4, R18 ;  /* 0x0000001200047202 */ /* 0x000fe20000000f00 */
[----:B------:R-:W-:Y:S01]  /*1800*/  IMAD.MOV.U32 R5, RZ, RZ, R19 ;  /* 0x000000ffff057224 */ /* 0x000fe200078e0013 */
[----:B------:R-:W-:Y:S01]  /*1810*/  MOV R0, 0x1850 ;  /* 0x0000185000007802 */ /* 0x000fe20000000f00 */
[----:B------:R-:W-:Y:S02]  /*1820*/  IMAD.MOV.U32 R2, RZ, RZ, R26 ;  /* 0x000000ffff027224 */ /* 0x000fe400078e001a */
[----:B------:R-:W-:-:S07]  /*1830*/  IMAD.MOV.U32 R3, RZ, RZ, R27 ;  /* 0x000000ffff037224 */ /* 0x000fce00078e001b */
[----:B------:R-:W-:Y:S05]  /*1840*/  CALL.REL.NOINC `($__internal_4_$__cuda_sm20_div_rn_f64_full) ;  /* 0x0000006400907944 */ /* 0x000fea0003c00000 */
[----:B------:R-:W-:Y:S02]  /*1850*/  IMAD.MOV.U32 R4, RZ, RZ, R2 ;  /* 0x000000ffff047224 */ /* 0x000fe400078e0002 */
[----:B------:R-:W-:-:S07]  /*1860*/  IMAD.MOV.U32 R5, RZ, RZ, R3 ;  /* 0x000000ffff057224 */ /* 0x000fce00078e0003 */
.L_x_53:
[----:B------:R-:W-:Y:S05]  /*1870*/  BSYNC.RECONVERGENT B1 ;  /* 0x0000000000017941 */ /* 0x000fea0003800200 */
.L_x_52:
[----:B------:R-:W-:Y:S01]  /*1880*/  MOV R18, R4 ;  /* 0x0000000400127202 */ /* 0x000fe20000000f00 */
[----:B------:R-:W-:Y:S01]  /*1890*/  IMAD.MOV.U32 R19, RZ, RZ, R5 ;  /* 0x000000ffff137224 */ /* 0x000fe200078e0005 */
[----:B------:R-:W-:Y:S06]  /*18a0*/  BRA `(.L_x_54) ;  /* 0x0000000000407947 */ /* 0x000fec0003800000 */
.L_x_49:
[----:B-----5:R-:W0:-:S15]  /*18b0*/  DFMA R2, R34, R16, R18 ;  /* 0x000000102202722b */ /* 0x020e1e0000000012 */
[----:B------:R-:W-:-:S15]  /*18c0*/  NOP ;  /* 0x0000000000007918 */ /* 0x000fde0000000000 */
[----:B------:R-:W-:-:S15]  /*18d0*/  NOP ;  /* 0x0000000000007918 */ /* 0x000fde0000000000 */
[----:B------:R-:W-:-:S15]  /*18e0*/  NOP ;  /* 0x0000000000007918 */ /* 0x000fde0000000000 */
[----:B------:R-:W-:-:S04]  /*18f0*/  NOP ;  /* 0x0000000000007918 */ /* 0x000fc80000000000 */
[----:B------:R-:W1:-:S15]  /*1900*/  DFMA R18, R34, R18, -R16 ;  /* 0x000000122212722b */ /* 0x000e5e0000000810 */
[----:B------:R-:W-:-:S15]  /*1910*/  NOP ;  /* 0x0000000000007918 */ /* 0x000fde0000000000 */
[----:B------:R-:W-:-:S15]  /*1920*/  NOP ;  /* 0x0000000000007918 */ /* 0x000fde0000000000 */
[----:B------:R-:W-:-:S15]  /*1930*/  NOP ;  /* 0x0000000000007918 */ /* 0x000fde0000000000 */
[----:B------:R-:W-:-:S04]  /*1940*/  NOP ;  /* 0x0000000000007918 */ /* 0x000fc80000000000 */
[----:B0-----:R0:W2:-:S15]  /*1950*/  DMUL R16, R2, R30 ;  /* 0x0000001e02107228 */ /* 0x00109e0000000000 */
[----:B------:R-:W-:-:S15]  /*1960*/  NOP ;  /* 0x0000000000007918 */ /* 0x000fde0000000000 */
[----:B------:R-:W-:-:S15]  /*1970*/  NOP ;  /* 0x0000000000007918 */ /* 0x000fde0000000000 */
[----:B------:R-:W-:-:S15]  /*1980*/  NOP ;  /* 0x0000000000007918 */ /* 0x000fde0000000000 */
[----:B------:R-:W-:-:S04]  /*1990*/  NOP ;  /* 0x0000000000007918 */ /* 0x000fc80000000000 */
[----:B-12---:R0:W1:Y:S02]  /*19a0*/  DMUL R18, R18, R30 ;  /* 0x0000001e12127228 */ /* 0x0060640000000000 */
.L_x_54:
[----:B------:R-:W-:Y:S05]  /*19b0*/  BRA.U !UP0, `(.L_x_55) ;  /* 0x0000000508cc7547 */ /* 0x000fea000b800000 */
[----:B------:R-:W2:Y:S01]  /*19c0*/  DADD R6, -RZ, |R38| ;  /* 0x00000000ff067229 */ /* 0x000ea20000000526 */
[----:B0-----:R-:W-:Y:S01]  /*19d0*/  IMAD.MOV.U32 R2, RZ, RZ, 0x1 ;  /* 0x00000001ff027424 */ /* 0x001fe200078e00ff */
[----:B--2---:R-:W0:Y:S01]  /*19e0*/  MUFU.RCP64H R3, R7 ;  /* 0x0000000700037308 */ /* 0x004e220000001800 */
        /* <DEDUP_REMOVED lines=49> */
[----:B-1----:R-:W-:Y:S05]  /*1d00*/  CALL.REL.NOINC `($__internal_4_$__cuda_sm20_div_rn_f64_full) ;  /* 0x0000006000607944 */ /* 0x002fea0003c00000 */
.L_x_57:
[----:B------:R-:W-:Y:S05]  /*1d10*/  BSYNC.RECONVERGENT B1 ;  /* 0x0000000000017941 */ /* 0x000fea0003800200 */
.L_x_56:
        /* <DEDUP_REMOVED lines=55> */
[----:B------:R-:W-:Y:S02]  /*2090*/  IMAD.MOV.U32 R4, RZ, RZ, R2 ;  /* 0x000000ffff047224 */ /* 0x000fe400078e0002 */
[----:B------:R-:W-:-:S07]  /*20a0*/  IMAD.MOV.U32 R5, RZ, RZ, R3 ;  /* 0x000000ffff057224 */ /* 0x000fce00078e0003 */
.L_x_59:
[----:B------:R-:W-:Y:S05]  /*20b0*/  BSYNC.RECONVERGENT B1 ;  /* 0x0000000000017941 */ /* 0x000fea0003800200 */
.L_x_58:
[----:B------:R-:W-:Y:S02]  /*20c0*/  IMAD.MOV.U32 R22, RZ, RZ, R4 ;  /* 0x000000ffff167224 */ /* 0x000fe400078e0004 */
[----:B------:R-:W-:Y:S01]  /*20d0*/  IMAD.MOV.U32 R23, RZ, RZ, R5 ;  /* 0x000000ffff177224 */ /* 0x000fe200078e0005 */
[----:B------:R-:W-:Y:S06]  /*20e0*/  BRA `(.L_x_60) ;  /* 0x0000000000407947 */ /* 0x000fec0003800000 */
.L_x_55:
[----:B0-----:R-:W0:-:S15]  /*20f0*/  DFMA R2, R34, R20, R22 ;  /* 0x000000142202722b */ /* 0x001e1e0000000016 */
[----:B------:R-:W-:-:S15]  /*2100*/  NOP ;  /* 0x0000000000007918 */ /* 0x000fde0000000000 */
[----:B------:R-:W-:-:S15]  /*2110*/  NOP ;  /* 0x0000000000007918 */ /* 0x000fde0000000000 */
[----:B------:R-:W-:-:S15]  /*2120*/  NOP ;  /* 0x0000000000007918 */ /* 0x000fde0000000000 */
[----:B------:R-:W-:-:S04]  /*2130*/  NOP ;  /* 0x0000000000007918 */ /* 0x000fc80000000000 */
[----:B------:R-:W2:-:S15]  /*2140*/  DFMA R22, R34, R22, -R20 ;  /* 0x000000162216722b */ /* 0x000e9e0000000814 */
[----:B------:R-:W-:-:S15]  /*2150*/  NOP ;  /* 0x0000000000007918 */ /* 0x000fde0000000000 */
[----:B------:R-:W-:-:S15]  /*2160*/  NOP ;  /* 0x0000000000007918 */ /* 0x000fde0000000000 */
[----:B------:R-:W-:-:S15]  /*2170*/  NOP ;  /* 0x0000000000007918 */ /* 0x000fde0000000000 */
[----:B------:R-:W-:-:S04]  /*2180*/  NOP ;  /* 0x0000000000007918 */ /* 0x000fc80000000000 */
[----:B0-----:R0:W3:-:S15]  /*2190*/  DMUL R20, R2, R30 ;  /* 0x0000001e02147228 */ /* 0x0010de0000000000 */
[----:B------:R-:W-:-:S15]  /*21a0*/  NOP ;  /* 0x0000000000007918 */ /* 0x000fde0000000000 */
[----:B------:R-:W-:-:S15]  /*21b0*/  NOP ;  /* 0x0000000000007918 */ /* 0x000fde0000000000 */
[----:B------:R-:W-:-:S15]  /*21c0*/  NOP ;  /* 0x0000000000007918 */ /* 0x000fde0000000000 */
[----:B------:R-:W-:-:S04]  /*21d0*/  NOP ;  /* 0x0000000000007918 */ /* 0x000fc80000000000 */
[----:B--23--:R0:W2:Y:S02]  /*21e0*/  DMUL R22, R22, R30 ;  /* 0x0000001e16167228 */ /* 0x00c0a40000000000 */
.L_x_60:
[----:B------:R-:W-:Y:S05]  /*21f0*/  BRA.U !UP0, `(.L_x_61) ;  /* 0x0000000508cc7547 */ /* 0x000fea000b800000 */
[----:B------:R-:W3:Y:S01]  /*2200*/  DADD R6, -RZ, |R38| ;  /* 0x00000000ff067229 */ /* 0x000ee20000000526 */
[----:B0-----:R-:W-:Y:S01]  /*2210*/  MOV R2, 0x1 ;  /* 0x0000000100027802 */ /* 0x001fe20000000f00 */
[----:B---3--:R-:W0:Y:S01]  /*2220*/  MUFU.RCP64H R3, R7 ;  /* 0x0000000700037308 */ /* 0x008e220000001800 */
        /* <DEDUP_REMOVED lines=45> */
[----:B------:R-:W-:Y:S01]  /*2500*/  MOV R0, 0x2550 ;  /* 0x0000255000007802 */ /* 0x000fe20000000f00 */
[----:B------:R-:W-:Y:S02]  /*2510*/  IMAD.MOV.U32 R5, RZ, RZ, R9 ;  /* 0x000000ffff057224 */ /* 0x000fe400078e0009 */
[----:B------:R-:W-:Y:S02]  /*2520*/  IMAD.MOV.U32 R2, RZ, RZ, R6 ;  /* 0x000000ffff027224 */ /* 0x000fe400078e0006 */
[----:B------:R-:W-:-:S07]  /*2530*/  IMAD.MOV.U32 R3, RZ, RZ, R7 ;  /* 0x000000ffff037224 */ /* 0x000fce00078e0007 */
[----:B-12---:R-:W-:Y:S05]  /*2540*/  CALL.REL.NOINC `($__internal_4_$__cuda_sm20_div_rn_f64_full) ;  /* 0x0000005800507944 */ /* 0x006fea0003c00000 */
.L_x_63:
[----:B------:R-:W-:Y:S05]  /*2550*/  BSYNC.RECONVERGENT B1 ;  /* 0x0000000000017941 */ /* 0x000fea0003800200 */
.L_x_62:
        /* <DEDUP_REMOVED lines=45> */
[----:B------:R-:W-:Y:S01]  /*2830*/  MOV R8, R2 ;  /* 0x0000000200087202 */ /* 0x000fe20000000f00 */
[----:B------:R-:W-:-:S03]  /*2840*/  IMAD.MOV.U32 R9, RZ, RZ, R3 ;  /* 0x000000ffff097224 */ /* 0x000fc600078e0003 */
        /* <DEDUP_REMOVED lines=8> */
[----:B------:R-:W-:Y:S01]  /*28d0*/  MOV R4, R2 ;  /* 0x0000000200047202 */ /* 0x000fe20000000f00 */
[----:B------:R-:W-:-:S07]  /*28e0*/  IMAD.MOV.U32 R5, RZ, RZ, R3 ;  /* 0x000000ffff057224 */ /* 0x000fce00078e0003 */
.L_x_65:
[----:B------:R-:W-:Y:S05]  /*28f0*/  BSYNC.RECONVERGENT B1 ;  /* 0x0000000000017941 */ /* 0x000fea0003800200 */
.L_x_64:
[----:B------:R-:W-:Y:S02]  /*2900*/  IMAD.MOV.U32 R10, RZ, RZ, R4 ;  /* 0x000000ffff0a7224 */ /* 0x000fe400078e0004 */
[----:B------:R-:W-:Y:S01]  /*2910*/  IMAD.MOV.U32 R11, RZ, RZ, R5 ;  /* 0x000000ffff0b7224 */ /* 0x000fe200078e0005 */
[----:B------:R-:W-:Y:S06]  /*2920*/  BRA `(.L_x_66) ;  /* 0x0000000000407947 */ /* 0x000fec0003800000 */
.L_x_61:
[----:B0-----:R-:W0:-:S15]  /*2930*/  DFMA R2, R34, R8, R10 ;  /* 0x000000082202722b */ /* 0x001e1e000000000a */
[----:B------:R-:W-:-:S15]  /*2940*/  NOP ;  /* 0x0000000000007918 */ /* 0x000fde0000000000 */
[----:B------:R-:W-:-:S15]  /*2950*/  NOP ;  /* 0x0000000000007918 */ /* 0x000fde0000000000 */
[----:B------:R-:W-:-:S15]  /*2960*/  NOP ;  /* 0x0000000000007918 */ /* 0x000fde0000000000 */
[----:B------:R-:W-:-:S04]  /*2970*/  NOP ;  /* 0x0000000000007918 */ /* 0x000fc80000000000 */
[----:B------:R-:W3:-:S15]  /*2980*/  DFMA R10, R34, R10, -R8 ;  /* 0x0000000a220a722b */ /* 0x000ede0000000808 */
[----:B------:R-:W-:-:S15]  /*2990*/  NOP ;  /* 0x0000000000007918 */ /* 0x000fde0000000000 */
[----:B------:R-:W-:-:S15]  /*29a0*/  NOP ;  /* 0x0000000000007918 */ /* 0x000fde0000000000 */
[----:B------:R-:W-:-:S15]  /*29b0*/  NOP ;  /* 0x0000000000007918 */ /* 0x000fde0000000000 */
[----:B------:R-:W-:-:S04]  /*29c0*/  NOP ;  /* 0x0000000000007918 */ /* 0x000fc80000000000 */
[----:B0-----:R0:W4:-:S15]  /*29d0*/  DMUL R8, R2, R30 ;  /* 0x0000001e02087228 */ /* 0x00111e0000000000 */
[----:B------:R-:W-:-:S15]  /*29e0*/  NOP ;  /* 0x0000000000007918 */ /* 0x000fde0000000000 */
[----:B------:R-:W-:-:S15]  /*29f0*/  NOP ;  /* 0x0000000000007918 */ /* 0x000fde0000000000 */
[----:B------:R-:W-:-:S15]  /*2a00*/  NOP ;  /* 0x0000000000007918 */ /* 0x000fde0000000000 */
[----:B------:R-:W-:-:S04]  /*2a10*/  NOP ;  /* 0x0000000000007918 */ /* 0x000fc80000000000 */
[----:B---34-:R0:W3:Y:S02]  /*2a20*/  DMUL R10, R10, R30 ;  /* 0x0000001e0a0a7228 */ /* 0x0180e40000000000 */
.L_x_66:
[----:B------:R-:W-:Y:S05]  /*2a30*/  BRA.U !UP0, `(.L_x_67) ;  /* 0x0000000508cc7547 */ /* 0x000fea000b800000 */
[----:B------:R-:W4:Y:S01]  /*2a40*/  DADD R6, -RZ, |R38| ;  /* 0x00000000ff067229 */ /* 0x000f220000000526 */
[----:B0-----:R-:W-:Y:S01]  /*2a50*/  IMAD.MOV.U32 R2, RZ, RZ, 0x1 ;  /* 0x00000001ff027424 */ /* 0x001fe200078e00ff */
[----:B----4-:R-:W0:Y:S01]  /*2a60*/  MUFU.RCP64H R3, R7 ;  /* 0x0000000700037308 */ /* 0x010e220000001800 */
        /* <DEDUP_REMOVED lines=49> */
[----:B-123--:R-:W-:Y:S05]  /*2d80*/  CALL.REL.NOINC `($__internal_4_$__cuda_sm20_div_rn_f64_full) ;  /* 0x0000005000407944 */ /* 0x00efea0003c00000 */
.L_x_69:
[----:B------:R-:W-:Y:S05]  /*2d90*/  BSYNC.RECONVERGENT B1 ;  /* 0x0000000000017941 */ /* 0x000fea0003800200 */
.L_x_68:
        /* <DEDUP_REMOVED lines=54> */
[----:B-123--:R-:W-:Y:S05]  /*3100*/  CALL.REL.NOINC `($__internal_4_$__cuda_sm20_div_rn_f64_full) ;  /* 0x0000004c00607944 */ /* 0x00efea0003c00000 */
[----:B------:R-:W-:Y:S02]  /*3110*/  IMAD.MOV.U32 R4, RZ, RZ, R2 ;  /* 0x000000ffff047224 */ /* 0x000fe400078e0002 */
[----:B------:R-:W-:-:S07]  /*3120*/  IMAD.MOV.U32 R5, RZ, RZ, R3 ;  /* 0x000000ffff057224 */ /* 0x000fce00078e0003 */
.L_x_71:
[----:B------:R-:W-:Y:S05]  /*3130*/  BSYNC.RECONVERGENT B1 ;  /* 0x0000000000017941 */ /* 0x000fea0003800200 */
.L_x_70:
[----:B------:R-:W-:Y:S01]  /*3140*/  MOV R14, R4 ;  /* 0x00000004000e7202 */ /* 0x000fe20000000f00 */
[----:B------:R-:W-:Y:S01]  /*3150*/  IMAD.MOV.U32 R15, RZ, RZ, R5 ;  /* 0x000000ffff0f7224 */ /* 0x000fe200078e0005 */
[----:B------:R-:W-:Y:S06]  /*3160*/  BRA `(.L_x_72) ;  /* 0x0000000800c87947 */ /* 0x000fec0003800000 */
.L_x_67:
[----:B0-----:R-:W0:-:S15]  /*3170*/  DFMA R2, R34, R12, R14 ;  /* 0x0000000c2202722b */ /* 0x001e1e000000000e */
[----:B------:R-:W-:-:S15]  /*3180*/  NOP ;  /* 0x0000000000007918 */ /* 0x000fde0000000000 */
[----:B------:R-:W-:-:S15]  /*3190*/  NOP ;  /* 0x0000000000007918 */ /* 0x000fde0000000000 */
[----:B------:R-:W-:-:S15]  /*31a0*/  NOP ;  /* 0x0000000000007918 */ /* 0x000fde0000000000 */
[----:B------:R-:W-:-:S04]  /*31b0*/  NOP ;  /* 0x0000000000007918 */ /* 0x000fc80000000000 */
[----:B------:R-:W4:-:S15]  /*31c0*/  DFMA R14, R34, R14, -R12 ;  /* 0x0000000e220e722b */ /* 0x000f1e000000080c */
[----:B------:R-:W-:-:S15]  /*31d0*/  NOP ;  /* 0x0000000000007918 */ /* 0x000fde0000000000 */
[----:B------:R-:W-:-:S15]  /*31e0*/  NOP ;  /* 0x0000000000007918 */ /* 0x000fde0000000000 */
[----:B------:R-:W-:-:S15]  /*31f0*/  NOP ;  /* 0x0000000000007918 */ /* 0x000fde0000000000 */
[----:B------:R-:W-:-:S04]  /*3200*/  NOP ;  /* 0x0000000000007918 */ /* 0x000fc80000000000 */
[----:B0-----:R0:W0:-:S15]  /*3210*/  DMUL R12, R2, R30 ;  /* 0x0000001e020c7228 */ /* 0x00101e0000000000 */
[----:B------:R-:W-:-:S15]  /*3220*/  NOP ;  /* 0x0000000000007918 */ /* 0x000fde0000000000 */
[----:B------:R-:W-:-:S15]  /*3230*/  NOP ;  /* 0x0000000000007918 */ /* 0x000fde0000000000 */
[----:B------:R-:W-:-:S15]  /*3240*/  NOP ;  /* 0x0000000000007918 */ /* 0x000fde0000000000 */
[----:B------:R-:W-:-:S04]  /*3250*/  NOP ;  /* 0x0000000000007918 */ /* 0x000fc80000000000 */
[----:B----4-:R4:W0:Y:S02]  /*3260*/  DMUL R14, R14, R30 ;  /* 0x0000001e0e0e7228 */ /* 0x0108240000000000 */
[----:B0---4-:R-:W-:Y:S05]  /*3270*/  BRA `(.L_x_72) ;  /* 0x0000000800847947 */ /* 0x011fea0003800000 */
.L_x_48:
[----:B------:R-:W0:-:S15]  /*3280*/  DSETP.GE.AND P0, PT, |R38|, |R36|, PT ;  /* 0x400000242600722a */ /* 0x000e1e0003f06200 */
[----:B------:R-:W-:-:S15]  /*3290*/  NOP ;  /* 0x0000000000007918 */ /* 0x000fde0000000000 */
[----:B------:R-:W-:-:S15]  /*32a0*/  NOP ;  /* 0x0000000000007918 */ /* 0x000fde0000000000 */
[----:B------:R-:W-:-:S15]  /*32b0*/  NOP ;  /* 0x0000000000007918 */ /* 0x000fde0000000000 */
[----:B------:R-:W-:-:S04]  /*32c0*/  NOP ;  /* 0x0000000000007918 */ /* 0x000fc80000000000 */
[----:B0----5:R-:W0:-:S15]  /*32d0*/  @P0 DFMA R38, R46, R18, R16 ;  /* 0x000000122e26022b */ /* 0x021e1e0000000010 */
[----:B------:R-:W-:-:S15]  /*32e0*/  NOP ;  /* 0x0000000000007918 */ /* 0x000fde0000000000 */
[----:B------:R-:W-:-:S15]  /*32f0*/  NOP ;  /* 0x0000000000007918 */ /* 0x000fde0000000000 */
[----:B------:R-:W-:-:S15]  /*3300*/  NOP ;  /* 0x0000000000007918 */ /* 0x000fde0000000000 */
[----:B------:R-:W-:-:S04]  /*3310*/  NOP ;  /* 0x0000000000007918 */ /* 0x000fc80000000000 */
[----:B------:R-:W-:-:S15]  /*3320*/  @!P0 DFMA R2, R34, R16, R18 ;  /* 0x000000102202822b */ /* 0x000fde0000000012 */
[----:B------:R-:W-:-:S15]  /*3330*/  NOP ;  /* 0x0000000000007918 */ /* 0x000fde0000000000 */
[----:B------:R-:W-:-:S15]  /*3340*/  NOP ;  /* 0x0000000000007918 */ /* 0x000fde0000000000 */
[----:B------:R-:W-:-:S15]  /*3350*/  NOP ;  /* 0x0000000000007918 */ /* 0x000fde0000000000 */
[----:B------:R-:W-:-:S04]  /*3360*/  NOP ;  /* 0x0000000000007918 */ /* 0x000fc80000000000 */
[----:B------:R-:W1:-:S15]  /*3370*/  @P0 DFMA R40, R46, -R16, R18 ;  /* 0x800000102e28022b */ /* 0x000e5e0000000012 */
[----:B------:R-:W-:-:S15]  /*3380*/  NOP ;  /* 0x0000000000007918 */ /* 0x000fde0000000000 */
[----:B------:R-:W-:-:S15]  /*3390*/  NOP ;  /* 0x0000000000007918 */ /* 0x000fde0000000000 */
[----:B------:R-:W-:-:S15]  /*33a0*/  NOP ;  /* 0x0000000000007918 */ /* 0x000fde0000000000 */
[----:B------:R-:W-:-:S04]  /*33b0*/  NOP ;  /* 0x0000000000007918 */ /* 0x000fc80000000000 */
[----:B------:R-:W-:-:S15]  /*33c0*/  @!P0 DFMA R6, R34, R18, -R16 ;  /* 0x000000122206822b */ /* 0x000fde0000000810 */
[----:B------:R-:W-:-:S15]  /*33d0*/  NOP ;  /* 0x0000000000007918 */ /* 0x000fde0000000000 */
[----:B------:R-:W-:-:S15]  /*33e0*/  NOP ;  /* 0x0000000000007918 */ /* 0x000fde0000000000 */
[----:B------:R-:W-:-:S15]  /*33f0*/  NOP ;  /* 0x0000000000007918 */ /* 0x000fde0000000000 */
[----:B------:R-:W-:-:S04]  /*3400*/  NOP ;  /* 0x0000000000007918 */ /* 0x000fc80000000000 */
[----:B------:R-:W2:-:S15]  /*3410*/  @P0 DFMA R42, R46, R22, R20 ;  /* 0x000000162e2a022b */ /* 0x000e9e0000000014 */
        /* <DEDUP_REMOVED lines=9> */
[----:B------:R-:W3:-:S15]  /*34b0*/  @P0 DFMA R44, R46, -R20, R22 ;  /* 0x800000142e2c022b */ /* 0x000ede0000000016 */
        /* <DEDUP_REMOVED lines=9> */
[----:B------:R-:W4:-:S15]  /*3550*/  @P0 DFMA R48, R46, R10, R8 ;  /* 0x0000000a2e30022b */ /* 0x000f1e0000000008 */
        /* <DEDUP_REMOVED lines=9> */
[----:B------:R-:W4:-:S15]  /*35f0*/  @P0 DFMA R50, R46, -R8, R10 ;  /* 0x800000082e32022b */ /* 0x000f1e000000000a */
        /* <DEDUP_REMOVED lines=24> */
[----:B------:R-:W4:-:S15]  /*3780*/  @!P0 DFMA R34, R34, R14, -R12 ;  /* 0x0000000e2222822b */ /* 0x000f1e000000080c */
[----:B------:R-:W-:-:S15]  /*3790*/  NOP ;  /* 0x0000000000007918 */ /* 0x000fde0000000000 */
[----:B------:R-:W-:-:S15]  /*37a0*/  NOP ;  /* 0x0000000000007918 */ /* 0x000fde0000000000 */
[----:B------:R-:W-:-:S15]  /*37b0*/  NOP ;  /* 0x0000000000007918 */ /* 0x000fde0000000000 */
[----:B------:R-:W-:-:S04]  /*37c0*/  NOP ;  /* 0x0000000000007918 */ /* 0x000fc80000000000 */
[----:B0-----:R0:W0:-:S15]  /*37d0*/  @P0 DMUL R16, R38, R32 ;  /* 0x0000002026100228 */ /* 0x00101e0000000000 */
[----:B------:R-:W-:-:S15]  /*37e0*/  NOP ;  /* 0x0000000000007918 */ /* 0x000fde0000000000 */
[----:B------:R-:W-:-:S15]  /*37f0*/  NOP ;  /* 0x0000000000007918 */ /* 0x000fde0000000000 */
[----:B------:R-:W-:-:S15]  /*3800*/  NOP ;  /* 0x0000000000007918 */ /* 0x000fde0000000000 */
[----:B------:R-:W-:-:S04]  /*3810*/  NOP ;  /* 0x0000000000007918 */ /* 0x000fc80000000000 */
[----:B-1----:R1:W0:-:S15]  /*3820*/  @P0 DMUL R18, R40, R32 ;  /* 0x0000002028120228 */ /* 0x00221e0000000000 */
[----:B------:R-:W-:-:S15]  /*3830*/  NOP ;  /* 0x0000000000007918 */ /* 0x000fde0000000000 */
[----:B------:R-:W-:-:S15]  /*3840*/  NOP ;  /* 0x0000000000007918 */ /* 0x000fde0000000000 */
[----:B------:R-:W-:-:S15]  /*3850*/  NOP ;  /* 0x0000000000007918 */ /* 0x000fde0000000000 */
[----:B------:R-:W-:-:S04]  /*3860*/  NOP ;  /* 0x0000000000007918 */ /* 0x000fc80000000000 */
[----:B--2---:R1:W2:-:S15]  /*3870*/  @P0 DMUL R20, R42, R32 ;  /* 0x000000202a140228 */ /* 0x00429e0000000000 */
[----:B------:R-:W-:-:S15]  /*3880*/  NOP ;  /* 0x0000000000007918 */ /* 0x000fde0000000000 */
[----:B------:R-:W-:-:S15]  /*3890*/  NOP ;  /* 0x0000000000007918 */ /* 0x000fde0000000000 */
[----:B------:R-:W-:-:S15]  /*38a0*/  NOP ;  /* 0x0000000000007918 */ /* 0x000fde0000000000 */
[----:B------:R-:W-:-:S04]  /*38b0*/  NOP ;  /* 0x0000000000007918 */ /* 0x000fc80000000000 */
[----:B---3--:R1:W3:-:S15]  /*38c0*/  @P0 DMUL R22, R44, R32 ;  /* 0x000000202c160228 */ /* 0x0082de0000000000 */
[----:B------:R-:W-:-:S15]  /*38d0*/  NOP ;  /* 0x0000000000007918 */ /* 0x000fde0000000000 */
[----:B------:R-:W-:-:S15]  /*38e0*/  NOP ;  /* 0x0000000000007918 */ /* 0x000fde0000000000 */
[----:B------:R-:W-:-:S15]  /*38f0*/  NOP ;  /* 0x0000000000007918 */ /* 0x000fde0000000000 */
[----:B------:R-:W-:-:S04]  /*3900*/  NOP ;  /* 0x0000000000007918 */ /* 0x000fc80000000000 */
[----:B----4-:R1:W4:-:S15]  /*3910*/  @P0 DMUL R8, R48, R32 ;  /* 0x0000002030080228 */ /* 0x01031e0000000000 */
[----:B------:R-:W-:-:S15]  /*3920*/  NOP ;  /* 0x0000000000007918 */ /* 0x000fde0000000000 */
[----:B------:R-:W-:-:S15]  /*3930*/  NOP ;  /* 0x0000000000007918 */ /* 0x000fde0000000000 */
[----:B------:R-:W-:-:S15]  /*3940*/  NOP ;  /* 0x0000000000007918 */ /* 0x000fde0000000000 */
[----:B------:R-:W-:-:S04]  /*3950*/  NOP ;  /* 0x0000000000007918 */ /* 0x000fc80000000000 */
[----:B------:R1:W0:-:S15]  /*3960*/  @P0 DMUL R10, R50, R32 ;  /* 0x00000020320a0228 */ /* 0x00021e0000000000 */
        /* <DEDUP_REMOVED lines=14> */
[----:B------:R1:W0:-:S15]  /*3a50*/  @!P0 DMUL R16, R2, R30 ;  /* 0x0000001e02108228 */ /* 0x00021e0000000000 */
        /* <DEDUP_REMOVED lines=34> */
[----:B--234-:R1:W0:Y:S02]  /*3c80*/  @!P0 DMUL R14, R34, R30 ;  /* 0x0000001e220e8228 */ /* 0x01c2240000000000 */
.L_x_72:
[----:B-1----:R-:W-:Y:S01]  /*3c90*/  IADD3 R3, P0, PT, R24, UR4, RZ ;  /* 0x0000000418037c10 */ /* 0x002fe2000ff1e0ff */
[----:B------:R-:W-:-:S03]  /*3ca0*/  ULEA UR4, UP0, UR11, UR4, 0x2 ;  /* 0x000000040b047291 */ /* 0x000fc6000f8010ff */
[C---:B------:R-:W-:Y:S01]  /*3cb0*/  IADD3 R0, P1, PT, R3.reuse, UR11, RZ ;  /* 0x0000000b03007c10 */ /* 0x040fe2000ff3e0ff */
[----:B------:R-:W-:Y:S01]  /*3cc0*/  IMAD.X R6, RZ, RZ, UR5, P0 ;  /* 0x00000005ff067e24 */ /* 0x000fe200080e06ff */
[----:B------:R-:W-:Y:S01]  /*3cd0*/  ISETP.GE.U32.AND P0, PT, R3, UR12, PT ;  /* 0x0000000c03007c0c */ /* 0x000fe2000bf06070 */
[----:B------:R-:W-:Y:S01]  /*3ce0*/  UIADD3.X UR5, UPT, UPT, URZ, UR5, URZ, UP0, !UPT ;  /* 0x00000005ff057290 */ /* 0x000fe200087fe4ff */
[C---:B------:R-:W-:Y:S01]  /*3cf0*/  IADD3 R7, P2, PT, R0.reuse, UR11, RZ ;  /* 0x0000000b00077c10 */ /* 0x040fe2000ff5e0ff */
[----:B------:R-:W-:Y:S01]  /*3d00*/  IMAD.X R5, RZ, RZ, R6, P1 ;  /* 0x000000ffff057224 */ /* 0x000fe200008e0606 */
[----:B------:R-:W-:Y:S01]  /*3d10*/  ISETP.GE.U32.AND P1, PT, R0, UR12, PT ;  /* 0x0000000c00007c0c */ /* 0x000fe2000bf26070 */
[----:B------:R-:W-:Y:S01]  /*3d20*/  UISETP.GE.U32.AND UP0, UPT, UR4, UR12, UPT ;  /* 0x0000000c0400728c */ /* 0x000fe2000bf06070 */
[C---:B------:R-:W-:Y:S01]  /*3d30*/  IADD3 R25, P4, PT, R7.reuse, UR11, RZ ;  /* 0x0000000b07197c10 */ /* 0x040fe2000ff9e0ff */
[----:B------:R-:W-:Y:S01]  /*3d40*/  IMAD.X R28, RZ, RZ, R5, P2 ;  /* 0x000000ffff1c7224 */ /* 0x000fe200010e0605 */
[----:B------:R-:W-:Y:S01]  /*3d50*/  ISETP.GE.U32.AND.EX P0, PT, R6, UR13, PT, P0 ;  /* 0x0000000d06007c0c */ /* 0x000fe2000bf06100 */
[----:B------:R-:W-:Y:S01]  /*3d60*/  UISETP.GE.U32.AND.EX UP0, UPT, UR5, UR13, UPT, UP0 ;  /* 0x0000000d0500728c */ /* 0x000fe2000bf06100 */
[----:B------:R-:W-:Y:S01]  /*3d70*/  ISETP.GE.U32.AND P2, PT, R7, UR12, PT ;  /* 0x0000000c07007c0c */ /* 0x000fe2000bf46070 */
[----:B------:R-:W-:Y:S01]  /*3d80*/  IMAD.X R30, RZ, RZ, R28, P4 ;  /* 0x000000ffff1e7224 */ /* 0x000fe200020e061c */
[----:B------:R-:W-:-:S02]  /*3d90*/  ISETP.GE.U32.AND.EX P1, PT, R5, UR13, PT, P1 ;  /* 0x0000000d05007c0c */ /* 0x000fc4000bf26110 */
[----:B------:R-:W-:Y:S02]  /*3da0*/  ISETP.GE.U32.AND P3, PT, R25, UR12, PT ;  /* 0x0000000c19007c0c */ /* 0x000fe4000bf66070 */
[----:B------:R-:W-:Y:S02]  /*3db0*/  ISETP.GE.U32.AND.EX P2, PT, R28, UR13, PT, P2 ;  /* 0x0000000d1c007c0c */ /* 0x000fe4000bf46120 */
[----:B------:R-:W-:-:S03]  /*3dc0*/  ISETP.GE.U32.AND.EX P3, PT, R30, UR13, PT, P3 ;  /* 0x0000000d1e007c0c */ /* 0x000fc6000bf66130 */
[----:B------:R-:W-:-:S04]  /*3dd0*/  @!P0 LEA R2, P4, R3, UR8, 0x4 ;  /* 0x0000000803028c11 */ /* 0x000fc8000f8820ff */
[C---:B------:R-:W-:Y:S02]  /*3de0*/  @!P1 LEA R4, P5, R0.reuse, UR8, 0x4 ;  /* 0x0000000800049c11 */ /* 0x040fe4000f8a20ff */
[----:B------:R-:W-:Y:S02]  /*3df0*/  @!P0 LEA.HI.X R3, R3, UR9, R6, 0x4, P4 ;  /* 0x0000000903038c11 */ /* 0x000fe4000a0f2406 */
[----:B------:R-:W-:Y:S02]  /*3e00*/  @!P2 LEA R6, P4, R7, UR8, 0x4 ;  /* 0x000000080706ac11 */ /* 0x000fe4000f8820ff */
[----:B------:R-:W-:Y:S01]  /*3e10*/  @!P1 LEA.HI.X R5, R0, UR9, R5, 0x4, P5 ;  /* 0x0000000900059c11 */ /* 0x000fe2000a8f2405 */
[----:B0-----:R4:W-:Y:S01]  /*3e20*/  @!P0 STG.E.128 desc[UR14][R2.64], R16 ;  /* 0x0000001002008986 */ /* 0x0019e2000c101d0e */
[----:B------:R-:W-:Y:S02]  /*3e30*/  @!P3 LEA R26, P5, R25, UR8, 0x4 ;  /* 0x00000008191abc11 */ /* 0x000fe4000f8a20ff */
[----:B------:R-:W-:Y:S01]  /*3e40*/  @!P2 LEA.HI.X R7, R7, UR9, R28, 0x4, P4 ;  /* 0x000000090707ac11 */ /* 0x000fe2000a0f241c */
[----:B--2---:R4:W-:Y:S01]  /*3e50*/  @!P1 STG.E.128 desc[UR14][R4.64], R20 ;  /* 0x0000001404009986 */ /* 0x0049e2000c101d0e */
[----:B------:R-:W-:-:S03]  /*3e60*/  @!P3 LEA.HI.X R27, R25, UR9, R30, 0x4, P5 ;  /* 0x00000009191bbc11 */ /* 0x000fc6000a8f241e */
[----:B---3--:R4:W-:Y:S04]  /*3e70*/  @!P2 STG.E.128 desc[UR14][R6.64], R8 ;  /* 0x000000080600a986 */ /* 0x0089e8000c101d0e */
[----:B------:R4:W-:Y:S01]  /*3e80*/  @!P3 STG.E.128 desc[UR14][R26.64], R12 ;  /* 0x0000000c1a00b986 */ /* 0x0009e2000c101d0e */
[----:B------:R-:W-:Y:S05]  /*3e90*/  BRA.U !UP0, `(.L_x_73) ;  /* 0xffffffc108dc7547 */ /* 0x000fea000b83ffff */
[----:B------:R-:W-:Y:S05]  /*3ea0*/  EXIT ;  /* 0x000000000000794d */ /* 0x000fea0003800000 */
.L_x_41:
[----:B------:R-:W0:Y:S02]  /*3eb0*/  S2R R25, SR_TID.X ;  /* 0x0000000000197919 */ /* 0x000e240000002100 */
[----:B0-----:R-:W-:-:S03]  /*3ec0*/  IMAD.WIDE.U32 R2, R25, 0x4, RZ ;  /* 0x0000000419027825 */ /* 0x001fc600078e00ff */
[----:B------:R-:W-:-:S04]  /*3ed0*/  ISETP.GE.U32.AND P0, PT, R2, UR16, PT ;  /* 0x0000001002007c0c */ /* 0x000fc8000bf06070 */
[----:B------:R-:W-:-:S13]  /*3ee0*/  ISETP.GE.AND.EX P0, PT, R3, UR10, PT, P0 ;  /* 0x0000000a03007c0c */ /* 0x000fda000bf06300 */
[----:B------:R-:W-:Y:S05]  /*3ef0*/  @P0 EXIT ;  /* 0x000000000000094d */ /* 0x000fea0003800000 */
[----:B------:R-:W-:Y:S01]  /*3f00*/  MOV R24, RZ ;  /* 0x000000ff00187202 */ /* 0x000fe20000000f00 */
[----:B------:R-:W0:Y:S01]  /*3f10*/  LDCU UR4, c[0x0][0x360] ;  /* 0x00006c00ff0477ac */ /* 0x000e220008000800 */
[----:B------:R-:W1:Y:S05]  /*3f20*/  LDCU.128 UR20, c[0x0][0xfe0] ;  /* 0x0001fc00ff1477ac */ /* 0x000e6a0008000c00 */
.L_x_105:
[----:B--2---:R-:W2:Y:S02]  /*3f30*/  LDC.64 R26, c[0x0][0xfd0] ;  /* 0x0003f400ff1a7b82 */ /* 0x004ea40000000a00 */
[----:B--2---:R-:W1:Y:S01]  /*3f40*/  LDG.E.128 R36, desc[UR14][R26.64] ;  /* 0x0000000e1a247981 */ /* 0x004e62000c1e1d00 */
[----:B------:R-:W-:-:S04]  /*3f50*/  LEA R2, P0, R25, UR6, 0x6 ;  /* 0x0000000619027c11 */ /* 0x000fc8000f8030ff */
[----:B------:R-:W-:-:S05]  /*3f60*/  LEA.HI.X R3, R25, UR7, R24, 0x6, P0 ;  /* 0x0000000719037c11 */ /* 0x000fca00080f3418 */
[----:B------:R-:W5:Y:S04]  /*3f70*/  LDG.E.ENL2.256 R20, R16, desc[UR14][R2.64] ;  /* 0xfe00000e0210797e */ /* 0x000f680008121914 */
[----:B------:R2:W5:Y:S01]  /*3f80*/  LDG.E.ENL2.256 R12, R8, desc[UR14][R2.64+0x20] ;  /* 0xfe00010e0208797e */ /* 0x000562000812190c */
[----:B-1----:R-:W1:-:S15]  /*3f90*/  DMUL R4, R38, UR22 ;  /* 0x0000001626047c28 */ /* 0x002e5e0008000000 */
[----:B------:R-:W-:-:S15]  /*3fa0*/  NOP ;  /* 0x0000000000007918 */ /* 0x000fde0000000000 */
[----:B------:R-:W-:-:S15]  /*3fb0*/  NOP ;  /* 0x0000000000007918 */ /* 0x000fde0000000000 */
[----:B------:R-:W-:-:S15]  /*3fc0*/  NOP ;  /* 0x0000000000007918 */ /* 0x000fde0000000000 */
[----:B------:R-:W-:-:S04]  /*3fd0*/  NOP ;  /* 0x0000000000007918 */ /* 0x000fc80000000000 */
[----:B------:R-:W-:-:S15]  /*3fe0*/  DMUL R6, R38, UR20 ;  /* 0x0000001426067c28 */ /* 0x000fde0008000000 */
[----:B------:R-:W-:-:S15]  /*3ff0*/  NOP ;  /* 0x0000000000007918 */ /* 0x000fde0000000000 */
[----:B------:R-:W-:-:S15]  /*4000*/  NOP ;  /* 0x0000000000007918 */ /* 0x000fde0000000000 */
[----:B------:R-:W-:-:S15]  /*4010*/  NOP ;  /* 0x0000000000007918 */ /* 0x000fde0000000000 */
[----:B------:R-:W-:-:S04]  /*4020*/  NOP ;  /* 0x0000000000007918 */ /* 0x000fc80000000000 */
[----:B-1----:R-:W1:Y:S02]  /*4030*/  DFMA R38, R36, UR20, -R4 ;  /* 0x0000001424267c2b */ /* 0x002e640008000804 */
[----:B-1----:R-:W1:Y:S01]  /*4040*/  MUFU.RCP64H R5, R39 ;  /* 0x0000002700057308 */ /* 0x002e620000001800 */
[----:B------:R-:W-:-:S15]  /*4050*/  IMAD.MOV.U32 R4, RZ, RZ, 0x1 ;  /* 0x00000001ff047424 */ /* 0x000fde00078e00ff */
[----:B------:R-:W-:-:S15]  /*4060*/  NOP ;  /* 0x0000000000007918 */ /* 0x000fde0000000000 */
[----:B------:R-:W-:-:S15]  /*4070*/  NOP ;  /* 0x0000000000007918 */ /* 0x000fde0000000000 */
[----:B------:R-:W-:-:S15]  /*4080*/  NOP ;  /* 0x0000000000007918 */ /* 0x000fde0000000000 */
[----:B------:R-:W-:-:S01]  /*4090*/  NOP ;  /* 0x0000000000007918 */ /* 0x000fc20000000000 */
[----:B------:R-:W3:Y:S02]  /*40a0*/  DFMA R36, R36, UR22, R6 ;  /* 0x0000001624247c2b */ /* 0x000ee40008000006 */
[----:B---3--:R-:W-:-:S15]  /*40b0*/  FSETP.GEU.AND P2, PT, |R37|, 6.5827683646048100446e-37, PT ;  /* 0x036000002500780b */ /* 0x008fde0003f4e200 */
[----:B------:R-:W-:-:S15]  /*40c0*/  NOP ;  /* 0x0000000000007918 */ /* 0x000fde0000000000 */
[----:B------:R-:W-:-:S15]  /*40d0*/  NOP ;  /* 0x0000000000007918 */ /* 0x000fde0000000000 */
[----:B------:R-:W-:-:S15]  /*40e0*/  NOP ;  /* 0x0000000000007918 */ /* 0x000fde0000000000 */
[----:B------:R-:W-:-:S02]  /*40f0*/  NOP ;  /* 0x0000000000007918 */ /* 0x000fc40000000000 */
[----:B-1----:R-:W1:-:S15]  /*4100*/  DFMA R6, -R38, R4, 1 ;  /* 0x3ff000002606742b */ /* 0x002e5e0000000104 */
[----:B------:R-:W-:-:S15]  /*4110*/  NOP ;  /* 0x0000000000007918 */ /* 0x000fde0000000000 */
[----:B------:R-:W-:-:S15]  /*4120*/  NOP ;  /* 0x0000000000007918 */ /* 0x000fde0000000000 */
[----:B------:R-:W-:-:S15]  /*4130*/  NOP ;  /* 0x0000000000007918 */ /* 0x000fde0000000000 */
[----:B------:R-:W-:-:S04]  /*4140*/  NOP ;  /* 0x0000000000007918 */ /* 0x000fc80000000000 */
[----:B-1----:R-:W1:-:S15]  /*4150*/  DFMA R6, R6, R6, R6 ;  /* 0x000000060606722b */ /* 0x002e5e0000000006 */
        /* <DEDUP_REMOVED lines=19> */
[----:B-1----:R-:W2:-:S15]  /*4290*/  DMUL R46, R36, R4 ;  /* 0x00000004242e7228 */ /* 0x002e9e0000000000 */
[----:B------:R-:W-:-:S15]  /*42a0*/  NOP ;  /* 0x0000000000007918 */ /* 0x000fde0000000000 */
[----:B------:R-:W-:-:S15]  /*42b0*/  NOP ;  /* 0x0000000000007918 */ /* 0x000fde0000000000 */
[----:B------:R-:W-:-:S15]  /*42c0*/  NOP ;  /* 0x0000000000007918 */ /* 0x000fde0000000000 */
[----:B------:R-:W-:-:S04]  /*42d0*/  NOP ;  /* 0x0000000000007918 */ /* 0x000fc80000000000 */
[----:B--2---:R-:W1:-:S15]  /*42e0*/  DFMA R2, -R38, R46, R36 ;  /* 0x0000002e2602722b */ /* 0x004e5e0000000124 */
[----:B------:R-:W-:-:S15]  /*42f0*/  NOP ;  /* 0x0000000000007918 */ /* 0x000fde0000000000 */
[----:B------:R-:W-:-:S15]  /*4300*/  NOP ;  /* 0x0000000000007918 */ /* 0x000fde0000000000 */
[----:B------:R-:W-:-:S15]  /*4310*/  NOP ;  /* 0x0000000000007918 */ /* 0x000fde0000000000 */
[----:B------:R-:W-:-:S04]  /*4320*/  NOP ;  /* 0x0000000000007918 */ /* 0x000fc80000000000 */
[----:B-1----:R-:W1:Y:S02]  /*4330*/  DFMA R46, R4, R2, R46 ;  /* 0x00000002042e722b */ /* 0x002e64000000002e */
[----:B-1----:R-:W-:-:S05]  /*4340*/  FFMA R0, RZ, R39, R47 ;  /* 0x00000027ff007223 */ /* 0x002fca000000002f */
[----:B------:R-:W-:-:S15]  /*4350*/  FSETP.GT.AND P1, PT, |R0|, 1.469367938527859385e-39, PT ;  /* 0x001000000000780b */ /* 0x000fde0003f24200 */
[----:B------:R-:W-:-:S15]  /*4360*/  NOP ;  /* 0x0000000000007918 */ /* 0x000fde0000000000 */
[----:B------:R-:W-:-:S15]  /*4370*/  NOP ;  /* 0x0000000000007918 */ /* 0x000fde0000000000 */
[----:B------:R-:W-:-:S12]  /*4380*/  NOP ;  /* 0x0000000000007918 */ /* 0x000fd80000000000 */
[----:B------:R-:W1:-:S15]  /*4390*/  DSETP.NEU.AND P0, PT, R36, RZ, PT ;  /* 0x000000ff2400722a */ /* 0x000e5e0003f0d000 */
[----:B------:R-:W-:-:S15]  /*43a0*/  NOP ;  /* 0x0000000000007918 */ /* 0x000fde0000000000 */
[----:B------:R-:W-:-:S15]  /*43b0*/  NOP ;  /* 0x0000000000007918 */ /* 0x000fde0000000000 */
[----:B------:R-:W-:-:S15]  /*43c0*/  NOP ;  /* 0x0000000000007918 */ /* 0x000fde0000000000 */
[----:B------:R-:W-:-:S04]  /*43d0*/  NOP ;  /* 0x0000000000007918 */ /* 0x000fc80000000000 */
[----:B-1----:R1:W2:Y:S02]  /*43e0*/  DSETP.EQ.AND P0, PT, R38, RZ, !P0 ;  /* 0x000000ff2600722a */ /* 0x0022a40004702000 */
[----:B--2-4-:R-:W-:Y:S05]  /*43f0*/  @P1 BRA P2, `(.L_x_74) ;  /* 0x0000000000201947 */ /* 0x014fea0001000000 */
[----:B------:R-:W-:Y:S01]  /*4400*/  IMAD.MOV.U32 R4, RZ, RZ, R36 ;  /* 0x000000ffff047224 */ /* 0x000fe200078e0024 */
[----:B------:R-:W-:Y:S01]  /*4410*/  MOV R0, 0x4460 ;  /* 0x0000446000007802 */ /* 0x000fe20000000f00 */
[----:B------:R-:W-:Y:S02]  /*4420*/  IMAD.MOV.U32 R5, RZ, RZ, R37 ;  /* 0x000000ffff057224 */ /* 0x000fe400078e0025 */
[----:B------:R-:W-:Y:S02]  /*4430*/  IMAD.MOV.U32 R2, RZ, RZ, R38 ;  /* 0x000000ffff027224 */ /* 0x000fe400078e0026 */
[----:B------:R-:W-:-:S07]  /*4440*/  IMAD.MOV.U32 R3, RZ, RZ, R39 ;  /* 0x000000ffff037224 */ /* 0x000fce00078e0027 */
[----:B01---5:R-:W-:Y:S05]  /*4450*/  CALL.REL.NOINC `($__internal_4_$__cuda_sm20_div_rn_f64_full) ;  /* 0x00000038008c7944 */ /* 0x023fea0003c00000 */
[----:B------:R-:W-:Y:S01]  /*4460*/  MOV R46, R2 ;  /* 0x00000002002e7202 */ /* 0x000fe20000000f00 */
[----:B------:R-:W-:-:S07]  /*4470*/  IMAD.MOV.U32 R47, RZ, RZ, R3 ;  /* 0x000000ffff2f7224 */ /* 0x000fce00078e0003 */
.L_x_74:
[----:B------:R-:W2:Y:S01]  /*4480*/  DFMA R6, R36, R46, R38 ;  /* 0x0000002e2406722b */ /* 0x000ea20000000026 */
[----:B------:R-:W-:Y:S01]  /*4490*/  BSSY.RECONVERGENT B0, `(.L_x_75) ;  /* 0x0000025000007945 */ /* 0x000fe20003800200 */
[----:B--2---:R-:W2:Y:S01]  /*44a0*/  MUFU.RCP64H R3, R7 ;  /* 0x0000000700037308 */ /* 0x004ea20000001800 */
[----:B------:R-:W-:-:S05]  /*44b0*/  VIADD R2, R7, 0x300402 ;  /* 0x0030040207027836 */ /* 0x000fca0000000000 */
[----:B------:R-:W-:-:S15]  /*44c0*/  FSETP.GEU.AND P1, PT, |R2|, 5.8789094863358348022e-39, PT ;  /* 0x004004020200780b */ /* 0x000fde0003f2e200 */
[----:B------:R-:W-:-:S15]  /*44d0*/  NOP ;  /* 0x0000000000007918 */ /* 0x000fde0000000000 */
[----:B------:R-:W-:-:S15]  /*44e0*/  NOP ;  /* 0x0000000000007918 */ /* 0x000fde0000000000 */
[----:B------:R-:W-:-:S11]  /*44f0*/  NOP ;  /* 0x0000000000007918 */ /* 0x000fd60000000000 */
[----:B--2---:R-:W2:-:S15]  /*4500*/  DFMA R4, -R6, R2, 1 ;  /* 0x3ff000000604742b */ /* 0x004e9e0000000102 */
[----:B------:R-:W-:-:S15]  /*4510*/  NOP ;  /* 0x0000000000007918 */ /* 0x000fde0000000000 */
[----:B------:R-:W-:-:S15]  /*4520*/  NOP ;  /* 0x0000000000007918 */ /* 0x000fde0000000000 */
[----:B------:R-:W-:-:S15]  /*4530*/  NOP ;  /* 0x0000000000007918 */ /* 0x000fde0000000000 */
[----:B------:R-:W-:-:S04]  /*4540*/  NOP ;  /* 0x0000000000007918 */ /* 0x000fc80000000000 */
[----:B--2---:R-:W2:-:S15]  /*4550*/  DFMA R4, R4, R4, R4 ;  /* 0x000000040404722b */ /* 0x004e9e0000000004 */
        /* <DEDUP_REMOVED lines=9> */
[----:B--2---:R-:W2:-:S15]  /*45f0*/  DFMA R32, -R6, R4, 1 ;  /* 0x3ff000000620742b */ /* 0x004e9e0000000104 */
[----:B------:R-:W-:-:S15]  /*4600*/  NOP ;  /* 0x0000000000007918 */ /* 0x000fde0000000000 */
[----:B------:R-:W-:-:S15]  /*4610*/  NOP ;  /* 0x0000000000007918 */ /* 0x000fde0000000000 */
[----:B------:R-:W-:-:S15]  /*4620*/  NOP ;  /* 0x0000000000007918 */ /* 0x000fde0000000000 */
[----:B------:R-:W-:-:S04]  /*4630*/  NOP ;  /* 0x0000000000007918 */ /* 0x000fc80000000000 */
[----:B--2---:R2:W3:Y:S02]  /*4640*/  DFMA R32, R4, R32, R4 ;  /* 0x000000200420722b */ /* 0x0044e40000000004 */
[----:B--23--:R-:W-:Y:S05]  /*4650*/  @P1 BRA `(.L_x_76) ;  /* 0x0000000000201947 */ /* 0x00cfea0003800000 */
[----:B------:R-:W-:Y:S01]  /*4660*/  LOP3.LUT R4, R7, 0x7fffffff, RZ, 0xc0, !PT ;  /* 0x7fffffff07047812 */ /* 0x000fe200078ec0ff */
[----:B------:R-:W-:Y:S01]  /*4670*/  IMAD.MOV.U32 R2, RZ, RZ, R6 ;  /* 0x000000ffff027224 */ /* 0x000fe200078e0006 */
[----:B------:R-:W-:Y:S01]  /*4680*/  MOV R0, 0x46c0 ;  /* 0x000046c000007802 */ /* 0x000fe20000000f00 */
[----:B------:R-:W-:Y:S02]  /*4690*/  IMAD.MOV.U32 R3, RZ, RZ, R7 ;  /* 0x000000ffff037224 */ /* 0x000fe400078e0007 */
[----:B------:R-:W-:-:S07]  /*46a0*/  VIADD R4, R4, 0xfff00000 ;  /* 0xfff0000004047836 */ /* 0x000fce0000000000 */
[----:B01---5:R-:W-:Y:S05]  /*46b0*/  CALL.REL.NOINC `($__internal_3_$__cuda_sm20_dblrcp_rn_slowpath_v3) ;  /* 0x0000003000707944 */ /* 0x023fea0003c00000 */
[----:B------:R-:W-:Y:S01]  /*46c0*/  MOV R32, R30 ;  /* 0x0000001e00207202 */ /* 0x000fe20000000f00 */
[----:B------:R-:W-:-:S07]  /*46d0*/  IMAD.MOV.U32 R33, RZ, RZ, R31 ;  /* 0x000000ffff217224 */ /* 0x000fce00078e001f */
.L_x_76:
[----:B0-----:R-:W-:Y:S05]  /*46e0*/  BSYNC.RECONVERGENT B0 ;  /* 0x0000000000007941 */ /* 0x001fea0003800200 */
.L_x_75:
        /* <DEDUP_REMOVED lines=50> */
.L_x_77:
[----:B------:R-:W0:Y:S01]  /*4a10*/  DFMA R6, R38, R34, R36 ;  /* 0x000000222606722b */ /* 0x000e220000000024 */
        /* <DEDUP_REMOVED lines=27> */
[----:B0-----:R0:W2:Y:S02]  /*4bd0*/  DFMA R30, R4, R30, R4 ;  /* 0x0000001e041e722b */ /* 0x0010a40000000004 */
[----:B0-2---:R-:W-:Y:S05]  /*4be0*/  @P1 BRA `(.L_x_79) ;  /* 0x0000000000181947 */ /* 0x005fea0003800000 */
[----:B------:R-:W-:Y:S01]  /*4bf0*/  LOP3.LUT R4, R7, 0x7fffffff, RZ, 0xc0, !PT ;  /* 0x7fffffff07047812 */ /* 0x000fe200078ec0ff */
[----:B------:R-:W-:Y:S01]  /*4c00*/  IMAD.MOV.U32 R2, RZ, RZ, R6 ;  /* 0x000000ffff027224 */ /* 0x000fe200078e0006 */
[----:B------:R-:W-:Y:S01]  /*4c10*/  MOV R0, 0x4c50 ;  /* 0x00004c5000007802 */ /* 0x000fe20000000f00 */
[----:B------:R-:W-:Y:S01]  /*4c20*/  IMAD.MOV.U32 R3, RZ, RZ, R7 ;  /* 0x000000ffff037224 */ /* 0x000fe200078e0007 */
[----:B------:R-:W-:-:S07]  /*4c30*/  IADD3 R4, PT, PT, R4, -0x100000, RZ ;  /* 0xfff0000004047810 */ /* 0x000fce0007ffe0ff */
[----:B-1---5:R-:W-:Y:S05]  /*4c40*/  CALL.REL.NOINC `($__internal_3_$__cuda_sm20_dblrcp_rn_slowpath_v3) ;  /* 0x0000002c000c7944 */ /* 0x022fea0003c00000 */
.L_x_79:
[----:B------:R-:W-:Y:S05]  /*4c50*/  BSYNC.RECONVERGENT B0 ;  /* 0x0000000000007941 */ /* 0x000fea0003800200 */
.L_x_78:
[----:B------:R-:W-:Y:S05]  /*4c60*/  @!P0 BRA `(.L_x_80) ;  /* 0x0000002000488947 */ /* 0x000fea0003800000 */
[----:B------:R-:W0:Y:S02]  /*4c70*/  DSETP.GE.AND P0, PT, |R38|, |R36|, PT ;  /* 0x400000242600722a */ /* 0x000e240003f06200 */
[----:B0-----:R-:W-:Y:S05]  /*4c80*/  @!P0 BRA `(.L_x_81) ;  /* 0x0000000400cc8947 */ /* 0x001fea0003800000 */
        /* <DEDUP_REMOVED lines=52> */
[----:B-1----:R-:W-:Y:S05]  /*4fd0*/  CALL.REL.NOINC `($__internal_4_$__cuda_sm20_div_rn_f64_full) ;  /* 0x0000002c00ac7944 */ /* 0x002fea0003c00000 */
.L_x_83:
[----:B------:R-:W-:Y:S05]  /*4fe0*/  BSYNC.RECONVERGENT B1 ;  /* 0x0000000000017941 */ /* 0x000fea0003800200 */
.L_x_82:
[----:B------:R-:W0:Y:S01]  /*4ff0*/  DADD R26, -RZ, |R36| ;  /* 0x00000000ff1a7229 */ /* 0x000e220000000524 */
[----:B------:R-:W-:Y:S01]  /*5000*/  MOV R4, 0x1 ;  /* 0x0000000100047802 */ /* 0x000fe20000000f00 */
        /* <DEDUP_REMOVED lines=55> */
.L_x_85:
[----:B------:R-:W-:Y:S05]  /*5380*/  BSYNC.RECONVERGENT B1 ;  /* 0x0000000000017941 */ /* 0x000fea0003800200 */
.L_x_84:
[----:B------:R-:W-:Y:S02]  /*5390*/  IMAD.MOV.U32 R18, RZ, RZ, R4 ;  /* 0x000000ffff127224 */ /* 0x000fe400078e0004 */
[----:B------:R-:W-:Y:S01]  /*53a0*/  IMAD.MOV.U32 R19, RZ, RZ, R5 ;  /* 0x000000ffff137224 */ /* 0x000fe200078e0005 */
[----:B------:R-:W-:Y:S06]  /*53b0*/  BRA `(.L_x_86) ;  /* 0x0000000000407947 */ /* 0x000fec0003800000 */
.L_x_81:
[----:B-----5:R-:W0:-:S15]  /*53c0*/  DFMA R2, R16, R34, R18 ;  /* 0x000000221002722b */ /* 0x020e1e0000000012 */
        /* <DEDUP_REMOVED lines=15> */
.L_x_86:
[----:B------:R-:W-:Y:S05]  /*54c0*/  @!P0 BRA `(.L_x_87) ;  /* 0x0000000400cc8947 */ /* 0x000fea0003800000 */
[----:B------:R-:W3:Y:S01]  /*54d0*/  DADD R6, -RZ, |R38| ;  /* 0x00000000ff067229 */ /* 0x000ee20000000526 */
[----:B0-----:R-:W-:Y:S01]  /*54e0*/  IMAD.MOV.U32 R2, RZ, RZ, 0x1 ;  /* 0x00000001ff027424 */ /* 0x001fe200078e00ff */
        /* <DEDUP_REMOVED lines=50> */
[----:B-12---:R-:W-:Y:S05]  /*5810*/  CALL.REL.NOINC `($__internal_4_$__cuda_sm20_div_rn_f64_full) ;  /* 0x00000024009c7944 */ /* 0x006fea0003c00000 */
.L_x_89:
[----:B------:R-:W-:Y:S05]  /*5820*/  BSYNC.RECONVERGENT B1 ;  /* 0x0000000000017941 */ /* 0x000fea0003800200 */
.L_x_88:
        /* <DEDUP_REMOVED lines=45> */
[----:B------:R-:W-:Y:S01]  /*5b00*/  IMAD.MOV.U32 R20, RZ, RZ, R2 ;  /* 0x000000ffff147224 */ /* 0x000fe200078e0002 */
[----:B------:R-:W-:-:S03]  /*5b10*/  MOV R21, R3 ;  /* 0x0000000300157202 */ /* 0x000fc60000000f00 */
        /* <DEDUP_REMOVED lines=8> */
[----:B------:R-:W-:Y:S01]  /*5ba0*/  IMAD.MOV.U32 R4, RZ, RZ, R2 ;  /* 0x000000ffff047224 */ /* 0x000fe200078e0002 */
[----:B------:R-:W-:-:S07]  /*5bb0*/  MOV R5, R3 ;  /* 0x0000000300057202 */ /* 0x000fce0000000f00 */
.L_x_91:
[----:B------:R-:W-:Y:S05]  /*5bc0*/  BSYNC.RECONVERGENT B1 ;  /* 0x0000000000017941 */ /* 0x000fea0003800200 */
.L_x_90:
[----:B------:R-:W-:Y:S02]  /*5bd0*/  IMAD.MOV.U32 R22, RZ, RZ, R4 ;  /* 0x000000ffff167224 */ /* 0x000fe400078e0004 */
[----:B------:R-:W-:Y:S01]  /*5be0*/  IMAD.MOV.U32 R23, RZ, RZ, R5 ;  /* 0x000000ffff177224 */ /* 0x000fe200078e0005 */
[----:B------:R-:W-:Y:S06]  /*5bf0*/  BRA `(.L_x_92) ;  /* 0x0000000000407947 */ /* 0x000fec0003800000 */
.L_x_87:
        /* <DEDUP_REMOVED lines=16> */
.L_x_92:
[----:B------:R-:W-:Y:S05]  /*5d00*/  @!P0 BRA `(.L_x_93) ;  /* 0x0000000400cc8947 */ /* 0x000fea0003800000 */
        /* <DEDUP_REMOVED lines=53> */
.L_x_95:
[----:B------:R-:W-:Y:S05]  /*6060*/  BSYNC.RECONVERGENT B1 ;  /* 0x0000000000017941 */ /* 0x000fea0003800200 */
.L_x_94:
        /* <DEDUP_REMOVED lines=55> */
[----:B------:R-:W-:Y:S02]  /*63e0*/  IMAD.MOV.U32 R4, RZ, RZ, R2 ;  /* 0x000000ffff047224 */ /* 0x000fe400078e0002 */
[----:B------:R-:W-:-:S07]  /*63f0*/  IMAD.MOV.U32 R5, RZ, RZ, R3 ;  /* 0x000000ffff057224 */ /* 0x000fce00078e0003 */
.L_x_97:
[----:B------:R-:W-:Y:S05]  /*6400*/  BSYNC.RECONVERGENT B1 ;  /* 0x0000000000017941 */ /* 0x000fea0003800200 */
.L_x_96:
[----:B------:R-:W-:Y:S01]  /*6410*/  IMAD.MOV.U32 R10, RZ, RZ, R4 ;  /* 0x000000ffff0a7224 */ /* 0x000fe200078e0004 */
[----:B------:R-:W-:Y:S01]  /*6420*/  MOV R11, R5 ;  /* 0x00000005000b7202 */ /* 0x000fe20000000f00 */
[----:B------:R-:W-:Y:S06]  /*6430*/  BRA `(.L_x_98) ;  /* 0x0000000000407947 */ /* 0x000fec0003800000 */
.L_x_93:
        /* <DEDUP_REMOVED lines=16> */
.L_x_98:
[----:B------:R-:W-:Y:S05]  /*6540*/  @!P0 BRA `(.L_x_99) ;  /* 0x0000000400cc8947 */ /* 0x000fea0003800000 */
[----:B------:R-:W5:Y:S01]  /*6550*/  DADD R6, -RZ, |R38| ;  /* 0x00000000ff067229 */ /* 0x000f620000000526 */
[----:B0-----:R-:W-:Y:S01]  /*6560*/  IMAD.MOV.U32 R2, RZ, RZ, 0x1 ;  /* 0x00000001ff027424 */ /* 0x001fe200078e00ff */
[----:B-----5:R-:W0:Y:S01]  /*6570*/  MUFU.RCP64H R3, R7 ;  /* 0x0000000700037308 */ /* 0x020e220000001800 */
        /* <DEDUP_REMOVED lines=30> */
[----:B0-----:R-:W1:-:S15]  /*6760*/  DMUL R2, R12, R4 ;  /* 0x000000040c027228 */ /* 0x001e5e0000000000 */
[----:B------:R-:W-:-:S15]  /*6770*/  NOP ;  /* 0x0000000000007918 */ /* 0x000fde0000000000 */
[----:B------:R-:W-:-:S15]  /*6780*/  NOP ;  /* 0x0000000000007918 */ /* 0x000fde0000000000 */
[----:B------:R-:W-:-:S15]  /*6790*/  NOP ;  /* 0x0000000000007918 */ /* 0x000fde0000000000 */
[----:B------:R-:W-:-:S04]  /*67a0*/  NOP ;  /* 0x0000000000007918 */ /* 0x000fc80000000000 */
[----:B-1----:R-:W0:-:S15]  /*67b0*/  DFMA R38, -|R38|, R2, R12 ;  /* 0x000000022626722b */ /* 0x002e1e000000030c */
        /* <DEDUP_REMOVED lines=13> */
[----:B--234-:R-:W-:Y:S05]  /*6890*/  CALL.REL.NOINC `($__internal_4_$__cuda_sm20_div_rn_f64_full) ;  /* 0x00000014007c7944 */ /* 0x01cfea0003c00000 */
.L_x_101:
[----:B------:R-:W-:Y:S05]  /*68a0*/  BSYNC.RECONVERGENT B1 ;  /* 0x0000000000017941 */ /* 0x000fea0003800200 */
.L_x_100:
        /* <DEDUP_REMOVED lines=54> */
[----:B--234-:R-:W-:Y:S05]  /*6c10*/  CALL.REL.NOINC `($__internal_4_$__cuda_sm20_div_rn_f64_full) ;  /* 0x00000010009c7944 */ /* 0x01cfea0003c00000 */
[----:B------:R-:W-:Y:S02]  /*6c20*/  IMAD.MOV.U32 R4, RZ, RZ, R2 ;  /* 0x000000ffff047224 */ /* 0x000fe400078e0002 */
[----:B------:R-:W-:-:S07]  /*6c30*/  IMAD.MOV.U32 R5, RZ, RZ, R3 ;  /* 0x000000ffff057224 */ /* 0x000fce00078e0003 */
.L_x_103:
[----:B------:R-:W-:Y:S05]  /*6c40*/  BSYNC.RECONVERGENT B1 ;  /* 0x0000000000017941 */ /* 0x000fea0003800200 */
.L_x_102:
[----:B------:R-:W-:Y:S02]  /*6c50*/  IMAD.MOV.U32 R14, RZ, RZ, R4 ;  /* 0x000000ffff0e7224 */ /* 0x000fe400078e0004 */
[----:B------:R-:W-:Y:S01]  /*6c60*/  IMAD.MOV.U32 R15, RZ, RZ, R5 ;  /* 0x000000ffff0f7224 */ /* 0x000fe200078e0005 */
[----:B------:R-:W-:Y:S06]  /*6c70*/  BRA `(.L_x_104) ;  /* 0x0000000800c87947 */ /* 0x000fec0003800000 */
.L_x_99:
[----:B0-----:R-:W0:-:S15]  /*6c80*/  DFMA R2, R12, R34, R14 ;  /* 0x000000220c02722b */ /* 0x001e1e000000000e */
[----:B------:R-:W-:-:S15]  /*6c90*/  NOP ;  /* 0x0000000000007918 */ /* 0x000fde0000000000 */
[----:B------:R-:W-:-:S15]  /*6ca0*/  NOP ;  /* 0x0000000000007918 */ /* 0x000fde0000000000 */
[----:B------:R-:W-:-:S15]  /*6cb0*/  NOP ;  /* 0x0000000000007918 */ /* 0x000fde0000000000 */
[----:B------:R-:W-:-:S04]  /*6cc0*/  NOP ;  /* 0x0000000000007918 */ /* 0x000fc80000000000 */
[----:B------:R-:W5:-:S15]  /*6cd0*/  DFMA R14, R14, R34, -R12 ;  /* 0x000000220e0e722b */ /* 0x000f5e000000080c */
        /* <DEDUP_REMOVED lines=9> */
[----:B-----5:R0:W0:Y:S02]  /*6d70*/  DMUL R14, R14, R30 ;  /* 0x0000001e0e0e7228 */ /* 0x0200240000000000 */
[----:B0-----:R-:W-:Y:S05]  /*6d80*/  BRA `(.L_x_104) ;  /* 0x0000000800847947 */ /* 0x001fea0003800000 */
.L_x_80:
        /* <DEDUP_REMOVED lines=15> */
[----:B-1----:R-:W1:-:S15]  /*6e80*/  @P0 DFMA R38, -R16, R46, R18 ;  /* 0x0000002e1026022b */ /* 0x002e5e0000000112 */
        /* <DEDUP_REMOVED lines=19> */
[----:B------:R-:W3:-:S15]  /*6fc0*/  @P0 DFMA R40, -R20, R46, R22 ;  /* 0x0000002e1428022b */ /* 0x000ede0000000116 */
        /* <DEDUP_REMOVED lines=19> */
[----:B------:R-:W4:-:S15]  /*7100*/  @P0 DFMA R42, -R8, R46, R10 ;  /* 0x0000002e082a022b */ /* 0x000f1e000000010a */
        /* <DEDUP_REMOVED lines=105> */
.L_x_104:
[----:B-1----:R-:W-:-:S04]  /*77a0*/  LEA R2, P0, R25, UR8, 0x6 ;  /* 0x0000000819027c11 */ /* 0x002fc8000f8030ff */
[C---:B------:R-:W-:Y:S02]  /*77b0*/  LEA.HI.X R3, R25.reuse, UR9, R24, 0x6, P0 ;  /* 0x0000000919037c11 */ /* 0x040fe400080f3418 */
[----:B------:R-:W-:-:S03]  /*77c0*/  IADD3 R25, P0, PT, R25, UR4, RZ ;  /* 0x0000000419197c10 */ /* 0x000fc6000ff1e0ff */
[----:B0-23--:R2:W-:Y:S01]  /*77d0*/  STG.E.ENL2.256 desc[UR14][R2.64], R16, R20 ;  /* 0xf80000100214797f */ /* 0x00d5e2000f12180e */
[----:B------:R-:W-:Y:S01]  /*77e0*/  IADD3.X R24, PT, PT, RZ, R24, RZ, P0, !PT ;  /* 0x00000018ff187210 */ /* 0x000fe200007fe4ff */
[C---:B------:R-:W-:Y:S01]  /*77f0*/  IMAD.SHL.U32 R0, R25.reuse, 0x4, RZ ;  /* 0x0000000419007824 */ /* 0x040fe200078e00ff */
[C---:B------:R-:W-:Y:S01]  /*7800*/  LOP3.LUT P0, RZ, R25.reuse, 0xffffc000, RZ, 0xc0, !PT ;  /* 0xffffc00019ff7812 */ /* 0x040fe2000780c0ff */
[----:B------:R2:W-:Y:S03]  /*7810*/  STG.E.ENL2.256 desc[UR14][R2.64+0x20], R8, R12 ;  /* 0xf8000108020c797f */ /* 0x0005e6000f12180e */
[----:B------:R-:W-:Y:S02]  /*7820*/  ISETP.LT.U32.AND P1, PT, R0, UR16, PT ;  /* 0x0000001000007c0c */ /* 0x000fe4000bf21070 */
[----:B------:R-:W-:Y:S02]  /*7830*/  SHF.L.U64.HI R0, R25, 0x2, R24 ;  /* 0x0000000219007819 */ /* 0x000fe40000010218 */
[----:B------:R-:W-:-:S02]  /*7840*/  LOP3.LUT P0, RZ, R24, 0x3fffffff, RZ, 0xc0, P0 ;  /* 0x3fffffff18ff7812 */ /* 0x000fc4000000c0ff */
[----:B------:R-:W-:-:S13]  /*7850*/  ISETP.LT.AND.EX P1, PT, R0, UR10, PT, P1 ;  /* 0x0000000a00007c0c */ /* 0x000fda000bf21310 */
[----:B------:R-:W-:Y:S05]  /*7860*/  @!P0 BRA P1, `(.L_x_105) ;  /* 0xffffffc400b08947 */ /* 0x000fea000083ffff */
[----:B------:R-:W-:Y:S05]  /*7870*/  EXIT ;  /* 0x000000000000794d */ /* 0x000fea0003800000 */
        .weak           $__internal_3_$__cuda_sm20_dblrcp_rn_slowpath_v3
        .type           $__internal_3_$__cuda_sm20_dblrcp_rn_slowpath_v3,@function
        .size           $__internal_3_$__cuda_sm20_dblrcp_rn_slowpath_v3,($__internal_4_$__cuda_sm20_div_rn_f64_full - $__internal_3_$__cuda_sm20_dblrcp_rn_slowpath_v3)
$__internal_3_$__cuda_sm20_dblrcp_rn_slowpath_v3:
[----:B------:R-:W0:Y:S01]  /*7880*/  DSETP.GTU.AND P1, PT, |R2|, +INF , PT ;  /* 0x7ff000000200742a */ /* 0x000e220003f2c200 */
[----:B------:R-:W-:Y:S04]  /*7890*/  BSSY.RECONVERGENT B1, `(.L_x_106) ;  /* 0x000005a000017945 */ /* 0x000fe80003800200 */
[----:B0-----:R-:W-:Y:S05]  /*78a0*/  @P1 BRA `(.L_x_107) ;  /* 0x0000000400581947 */ /* 0x001fea0003800000 */
[----:B------:R-:W-:-:S05]  /*78b0*/  LOP3.LUT R5, R3, 0x7fffffff, RZ, 0xc0, !PT ;  /* 0x7fffffff03057812 */ /* 0x000fca00078ec0ff */
[----:B------:R-:W-:-:S05]  /*78c0*/  VIADD R6, R5, 0xffffffff ;  /* 0xffffffff05067836 */ /* 0x000fca0000000000 */
[----:B------:R-:W-:-:S13]  /*78d0*/  ISETP.GE.U32.AND P1, PT, R6, 0x7fefffff, PT ;  /* 0x7fefffff0600780c */ /* 0x000fda0003f26070 */
[----:B------:R-:W-:Y:S01]  /*78e0*/  @P1 LOP3.LUT R7, R3, 0x7ff00000, RZ, 0x3c, !PT ;  /* 0x7ff0000003071812 */ /* 0x000fe200078e3cff */
[----:B------:R-:W-:Y:S01]  /*78f0*/  @P1 IMAD.MOV.U32 R6, RZ, RZ, RZ ;  /* 0x000000ffff061224 */ /* 0x000fe200078e00ff */
[----:B------:R-:W-:Y:S06]  /*7900*/  @P1 BRA `(.L_x_108) ;  /* 0x0000000400481947 */ /* 0x000fec0003800000 */
[----:B------:R-:W-:-:S13]  /*7910*/  ISETP.GE.U32.AND P1, PT, R5, 0x1000001, PT ;  /* 0x010000010500780c */ /* 0x000fda0003f26070 */
[----:B------:R-:W-:Y:S05]  /*7920*/  @!P1 BRA `(.L_x_109) ;  /* 0x0000000000b49947 */ /* 0x000fea0003800000 */
[----:B------:R-:W-:Y:S02]  /*7930*/  VIADD R7, R3, 0xc0200000 ;  /* 0xc020000003077836 */ /* 0x000fe40000000000 */
[----:B------:R-:W-:Y:S02]  /*7940*/  IMAD.MOV.U32 R6, RZ, RZ, R2 ;  /* 0x000000ffff067224 */ /* 0x000fe400078e0002 */
[----:B------:R-:W0:Y:S04]  /*7950*/  MUFU.RCP64H R5, R7 ;  /* 0x0000000700057308 */ /* 0x000e280000001800 */
        /* <DEDUP_REMOVED lines=25> */
[----:B0-----:R-:W0:-:S15]  /*7af0*/  DMUL R4, R4, 2.2250738585072013831e-308 ;  /* 0x0010000004047828 */ /* 0x001e1e0000000000 */
        /* <DEDUP_REMOVED lines=14> */
[----:B0-----:R0:W1:Y:S02]  /*7be0*/  DFMA R6, R4, R2, R4 ;  /* 0x000000020406722b */ /* 0x0010640000000004 */
[----:B01----:R-:W-:Y:S05]  /*7bf0*/  BRA `(.L_x_108) ;  /* 0x00000000008c7947 */ /* 0x003fea0003800000 */
.L_x_109:
[----:B------:R-:W0:Y:S02]  /*7c00*/  DMUL R2, R2, 8.11296384146066816958e+31 ;  /* 0x4690000002027828 */ /* 0x000e240000000000 */
[----:B0-----:R-:W0:-:S15]  /*7c10*/  MUFU.RCP64H R5, R3 ;  /* 0x0000000300057308 */ /* 0x001e1e0000001800 */
        /* <DEDUP_REMOVED lines=29> */
[----:B0-----:R0:W1:Y:S02]  /*7df0*/  DMUL R6, R4, 8.11296384146066816958e+31 ;  /* 0x4690000004067828 */ /* 0x0010640000000000 */
[----:B01----:R-:W-:Y:S05]  /*7e00*/  BRA `(.L_x_108) ;  /* 0x0000000000087947 */ /* 0x003fea0003800000 */
.L_x_107:
[----:B------:R-:W-:Y:S01]  /*7e10*/  LOP3.LUT R7, R3, 0x80000, RZ, 0xfc, !PT ;  /* 0x0008000003077812 */ /* 0x000fe200078efcff */
[----:B------:R-:W-:-:S07]  /*7e20*/  IMAD.MOV.U32 R6, RZ, RZ, R2 ;  /* 0x000000ffff067224 */ /* 0x000fce00078e0002 */
.L_x_108:
[----:B------:R-:W-:Y:S05]  /*7e30*/  BSYNC.RECONVERGENT B1 ;  /* 0x0000000000017941 */ /* 0x000fea0003800200 */
.L_x_106:
[----:B------:R-:W-:Y:S01]  /*7e40*/  IMAD.MOV.U32 R2, RZ, RZ, R0 ;  /* 0x000000ffff027224 */ /* 0x000fe200078e0000 */
[----:B------:R-:W-:Y:S01]  /*7e50*/  MOV R30, R6 ;  /* 0x00000006001e7202 */ /* 0x000fe20000000f00 */
[----:B------:R-:W-:Y:S02]  /*7e60*/  IMAD.MOV.U32 R3, RZ, RZ, 0x0 ;  /* 0x00000000ff037424 */ /* 0x000fe400078e00ff */
[----:B------:R-:W-:Y:S02]  /*7e70*/  IMAD.MOV.U32 R31, RZ, RZ, R7 ;  /* 0x000000ffff1f7224 */ /* 0x000fe400078e0007 */
[----:B------:R-:W-:Y:S05]  /*7e80*/  RET.REL.NODEC R2 `(_ZN2at6native63_GLOBAL__N__862fb238_30_ForeachBinaryOpScalarTensor_cu_64fe0ca525multi_tensor_apply_kernelINS1_18TensorListMetadataILi2EEENS1_27BinaryOpScalarTensorFunctorIN3c107complexIdEELi2ELi1ELi1EEEJSt7dividesIS8_EPS8_S8_EEEvT_T0_DpT1_) ;  /* 0xffffff80025c7950 */ /* 0x000fea0003c3ffff */
        .weak           $__internal_4_$__cuda_sm20_div_rn_f64_full
        .type           $__internal_4_$__cuda_sm20_div_rn_f64_full,@function
        .size           $__internal_4_$__cuda_sm20_div_rn_f64_full,(.L_x_721 - $__internal_4_$__cuda_sm20_div_rn_f64_full)
$__internal_4_$__cuda_sm20_div_rn_f64_full:
[----:B------:R-:W-:Y:S01]  /*7e90*/  IMAD.MOV.U32 R43, RZ, RZ, R5 ;  /* 0x000000ffff2b7224 */ /* 0x000fe200078e0005 */
[C---:B------:R-:W-:Y:S01]  /*7ea0*/  FSETP.GEU.AND P1, PT, |R3|.reuse, 1.469367938527859385e-39, PT ;  /* 0x001000000300780b */ /* 0x040fe20003f2e200 */
[----:B------:R-:W-:Y:S01]  /*7eb0*/  IMAD.MOV.U32 R27, RZ, RZ, R3 ;  /* 0x000000ffff1b7224 */ /* 0x000fe200078e0003 */
[----:B------:R-:W-:Y:S01]  /*7ec0*/  LOP3.LUT R6, R3, 0x800fffff, RZ, 0xc0, !PT ;  /* 0x800fffff03067812 */ /* 0x000fe200078ec0ff */
[----:B------:R-:W-:Y:S01]  /*7ed0*/  IMAD.MOV.U32 R26, RZ, RZ, R2 ;  /* 0x000000ffff1a7224 */ /* 0x000fe200078e0002 */
[C---:B------:R-:W-:Y:S01]  /*7ee0*/  FSETP.GEU.AND P3, PT, |R43|.reuse, 1.469367938527859385e-39, PT ;  /* 0x001000002b00780b */ /* 0x040fe20003f6e200 */
[----:B------:R-:W-:Y:S01]  /*7ef0*/  IMAD.MOV.U32 R42, RZ, RZ, R4 ;  /* 0x000000ffff2a7224 */ /* 0x000fe200078e0004 */
[----:B------:R-:W-:Y:S01]  /*7f00*/  LOP3.LUT R29, R6, 0x3ff00000, RZ, 0xfc, !PT ;  /* 0x3ff00000061d7812 */ /* 0x000fe200078efcff */
[----:B------:R-:W-:Y:S01]  /*7f10*/  BSSY.RECONVERGENT B0, `(.L_x_110) ;  /* 0x000007e000007945 */ /* 0x000fe20003800200 */
[----:B------:R-:W-:Y:S01]  /*7f20*/  MOV R28, R2 ;  /* 0x00000002001c7202 */ /* 0x000fe20000000f00 */
[----:B------:R-:W-:Y:S01]  /*7f30*/  IMAD.MOV.U32 R44, RZ, RZ, R42 ;  /* 0x000000ffff2c7224 */ /* 0x000fe200078e002a */
[----:B------:R-:W-:-:S02]  /*7f40*/  LOP3.LUT R2, R43, 0x7ff00000, RZ, 0xc0, !PT ;  /* 0x7ff000002b027812 */ /* 0x000fc400078ec0ff */
[----:B------:R-:W-:Y:S01]  /*7f50*/  LOP3.LUT R5, R3, 0x7ff00000, RZ, 0xc0, !PT ;  /* 0x7ff0000003057812 */ /* 0x000fe200078ec0ff */
[----:B------:R-:W-:Y:S01]  /*7f60*/  IMAD.MOV.U32 R3, RZ, RZ, 0x1ca00000 ;  /* 0x1ca00000ff037424 */ /* 0x000fe200078e00ff */
[----:B------:R-:W0:Y:S01]  /*7f70*/  @!P1 DMUL R28, R26, 8.98846567431157953865e+307 ;  /* 0x7fe000001a1c9828 */ /* 0x000e220000000000 */
[----:B------:R-:W-:Y:S01]  /*7f80*/  MOV R40, 0x1 ;  /* 0x0000000100287802 */ /* 0x000fe20000000f00 */
[----:B0-----:R-:W0:Y:S01]  /*7f90*/  MUFU.RCP64H R41, R29 ;  /* 0x0000001d00297308 */ /* 0x001e220000001800 */
[----:B------:R-:W-:Y:S02]  /*7fa0*/  @!P3 LOP3.LUT R7, R27, 0x7ff00000, RZ, 0xc0, !PT ;  /* 0x7ff000001b07b812 */ /* 0x000fe400078ec0ff */
[C---:B------:R-:W-:Y:S02]  /*7fb0*/  ISETP.GE.U32.AND P2, PT, R2.reuse, R5, PT ;  /* 0x000000050200720c */ /* 0x040fe40003f46070 */
[----:B------:R-:W-:Y:S02]  /*7fc0*/  @!P3 ISETP.GE.U32.AND P4, PT, R2, R7, PT ;  /* 0x000000070200b20c */ /* 0x000fe40003f86070 */
[----:B------:R-:W-:-:S02]  /*7fd0*/  SEL R4, R3, 0x63400000, !P2 ;  /* 0x6340000003047807 */ /* 0x000fc40005000000 */
[----:B------:R-:W-:Y:S02]  /*7fe0*/  @!P3 SEL R6, R3, 0x63400000, !P4 ;  /* 0x634000000306b807 */ /* 0x000fe40006000000 */
[--C-:B------:R-:W-:Y:S01]  /*7ff0*/  LOP3.LUT R45, R4, 0x800fffff, R43.reuse, 0xf8, !PT ;  /* 0x800fffff042d7812 */ /* 0x100fe200078ef82b */
[----:B------:R-:W-:Y:S01]  /*8000*/  IMAD.MOV.U32 R4, RZ, RZ, R2 ;  /* 0x000000ffff047224 */ /* 0x000fe200078e0002 */
[----:B------:R-:W-:Y:S02]  /*8010*/  @!P3 LOP3.LUT R6, R6, 0x80000000, R43, 0xf8, !PT ;  /* 0x800000000606b812 */ /* 0x000fe400078ef82b */
[----:B------:R-:W-:Y:S02]  /*8020*/  @!P1 LOP3.LUT R5, R29, 0x7ff00000, RZ, 0xc0, !PT ;  /* 0x7ff000001d059812 */ /* 0x000fe400078ec0ff */
[----:B------:R-:W-:Y:S01]  /*8030*/  @!P3 LOP3.LUT R7, R6, 0x100000, RZ, 0xfc, !PT ;  /* 0x001000000607b812 */ /* 0x000fe200078efcff */
[----:B------:R-:W-:-:S15]  /*8040*/  @!P3 IMAD.MOV.U32 R6, RZ, RZ, RZ ;  /* 0x000000ffff06b224 */ /* 0x000fde00078e00ff */
[----:B------:R-:W-:-:S15]  /*8050*/  NOP ;  /* 0x0000000000007918 */ /* 0x000fde0000000000 */
[----:B------:R-:W-:-:S14]  /*8060*/  NOP ;  /* 0x0000000000007918 */ /* 0x000fdc0000000000 */
[----:B------:R-:W1:Y:S02]  /*8070*/  @!P3 DFMA R44, R44, 2, -R6 ;  /* 0x400000002c2cb82b */ /* 0x000e640000000806 */
[----:B-1----:R-:W-:-:S15]  /*8080*/  @!P3 LOP3.LUT R4, R45, 0x7ff00000, RZ, 0xc0, !PT ;  /* 0x7ff000002d04b812 */ /* 0x002fde00078ec0ff */
[----:B------:R-:W-:-:S15]  /*8090*/  NOP ;  /* 0x0000000000007918 */ /* 0x000fde0000000000 */
[----:B------:R-:W-:-:S15]  /*80a0*/  NOP ;  /* 0x0000000000007918 */ /* 0x000fde0000000000 */
[----:B------:R-:W-:-:S15]  /*80b0*/  NOP ;  /* 0x0000000000007918 */ /* 0x000fde0000000000 */
[----:B------:R-:W-:-:S02]  /*80c0*/  NOP ;  /* 0x0000000000007918 */ /* 0x000fc40000000000 */
[----:B0-----:R-:W0:-:S15]  /*80d0*/  DFMA R6, R40, -R28, 1 ;  /* 0x3ff000002806742b */ /* 0x001e1e000000081c */
        /* <DEDUP_REMOVED lines=29> */
[----:B0-----:R-:W0:-:S15]  /*82b0*/  DFMA R40, R6, -R28, R44 ;  /* 0x8000001c0628722b */ /* 0x001e1e000000002c */
[----:B------:R-:W-:-:S15]  /*82c0*/  NOP ;  /* 0x0000000000007918 */ /* 0x000fde0000000000 */
[----:B------:R-:W-:-:S15]  /*82d0*/  NOP ;  /* 0x0000000000007918 */ /* 0x000fde0000000000 */
[----:B------:R-:W-:-:S15]  /*82e0*/  NOP ;  /* 0x0000000000007918 */ /* 0x000fde0000000000 */
[----:B------:R-:W-:-:S04]  /*82f0*/  NOP ;  /* 0x0000000000007918 */ /* 0x000fc80000000000 */
[----:B0-----:R0:W1:Y:S02]  /*8300*/  DFMA R40, R48, R40, R6 ;  /* 0x000000283028722b */ /* 0x0010640000000006 */
[----:B0-----:R-:W-:-:S05]  /*8310*/  VIADD R6, R4, 0xffffffff ;  /* 0xffffffff04067836 */ /* 0x001fca0000000000 */
[----:B------:R-:W-:Y:S01]  /*8320*/  ISETP.GT.U32.AND P1, PT, R6, 0x7feffffe, PT ;  /* 0x7feffffe0600780c */ /* 0x000fe20003f24070 */
[----:B------:R-:W-:-:S05]  /*8330*/  VIADD R6, R5, 0xffffffff ;  /* 0xffffffff05067836 */ /* 0x000fca0000000000 */
[----:B------:R-:W-:-:S13]  /*8340*/  ISETP.GT.U32.OR P1, PT, R6, 0x7feffffe, P1 ;  /* 0x7feffffe0600780c */ /* 0x000fda0000f24470 */
[----:B-1----:R-:W-:Y:S05]  /*8350*/  @P1 BRA `(.L_x_111) ;  /* 0x0000000000841947 */ /* 0x002fea0003800000 */
[----:B------:R-:W-:-:S04]  /*8360*/  LOP3.LUT R5, R27, 0x7ff00000, RZ, 0xc0, !PT ;  /* 0x7ff000001b057812 */ /* 0x000fc800078ec0ff */
[CC--:B------:R-:W-:Y:S02]  /*8370*/  VIADDMNMX R4, R2.reuse, -R5.reuse, 0xb9600000, !PT ;  /* 0xb960000002047446 */ /* 0x0c0fe40007800905 */
[----:B------:R-:W-:Y:S02]  /*8380*/  ISETP.GE.U32.AND P1, PT, R2, R5, PT ;  /* 0x000000050200720c */ /* 0x000fe40003f26070 */
[----:B------:R-:W-:Y:S02]  /*8390*/  VIMNMX R4, PT, PT, R4, 0x46a00000, PT ;  /* 0x46a0000004047848 */ /* 0x000fe40003fe0100 */
[----:B------:R-:W-:-:S05]  /*83a0*/  SEL R3, R3, 0x63400000, !P1 ;  /* 0x6340000003037807 */ /* 0x000fca0004800000 */
[----:B------:R-:W-:Y:S01]  /*83b0*/  IMAD.IADD R3, R4, 0x1, -R3 ;  /* 0x0000000104037824 */ /* 0x000fe200078e0a03 */
[----:B------:R-:W-:-:S03]  /*83c0*/  MOV R4, RZ ;  /* 0x000000ff00047202 */ /* 0x000fc60000000f00 */
[----:B------:R-:W-:-:S06]  /*83d0*/  VIADD R5, R3, 0x7fe00000 ;  /* 0x7fe0000003057836 */ /* 0x000fcc0000000000 */
[----:B------:R-:W0:Y:S02]  /*83e0*/  DMUL R6, R40, R4 ;  /* 0x0000000428067228 */ /* 0x000e240000000000 */
[----:B0-----:R-:W-:-:S13]  /*83f0*/  FSETP.GTU.AND P1, PT, |R7|, 1.469367938527859385e-39, PT ;  /* 0x001000000700780b */ /* 0x001fda0003f2c200 */
[----:B------:R-:W-:Y:S05]  /*8400*/  @P1 BRA `(.L_x_112) ;  /* 0x0000000000b81947 */ /* 0x000fea0003800000 */
[----:B------:R-:W0:Y:S01]  /*8410*/  DFMA R28, R40, -R28, R44 ;  /* 0x8000001c281c722b */ /* 0x000e22000000002c */
[----:B------:R-:W-:Y:S01]  /*8420*/  IMAD.MOV.U32 R26, RZ, RZ, RZ ;  /* 0x000000ffff1a7224 */ /* 0x000fe200078e00ff */
[C---:B0-----:R-:W-:Y:S02]  /*8430*/  FSETP.NEU.AND P1, PT, R29.reuse, RZ, PT ;  /* 0x000000ff1d00720b */ /* 0x041fe40003f2d000 */
[----:B------:R-:W-:-:S04]  /*8440*/  LOP3.LUT R2, R29, 0x80000000, R27, 0x48, !PT ;  /* 0x800000001d027812 */ /* 0x000fc800078e481b */
[----:B------:R-:W-:-:S07]  /*8450*/  LOP3.LUT R27, R2, R5, RZ, 0xfc, !PT ;  /* 0x00000005021b7212 */ /* 0x000fce00078efcff */
[----:B------:R-:W-:Y:S05]  /*8460*/  @!P1 BRA `(.L_x_112) ;  /* 0x0000000000a09947 */ /* 0x000fea0003800000 */
[----:B------:R-:W-:Y:S01]  /*8470*/  IMAD.MOV R5, RZ, RZ, -R3 ;  /* 0x000000ffff057224 */ /* 0x000fe200078e0a03 */
[----:B------:R-:W-:Y:S01]  /*8480*/  IADD3 R3, PT, PT, -R3, -0x43300000, RZ ;  /* 0xbcd0000003037810 */ /* 0x000fe20007ffe1ff */
[----:B------:R-:W-:Y:S01]  /*8490*/  IMAD.MOV.U32 R4, RZ, RZ, RZ ;  /* 0x000000ffff047224 */ /* 0x000fe200078e00ff */
[----:B------:R-:W0:Y:S02]  /*84a0*/  DMUL.RP R26, R40, R26 ;  /* 0x0000001a281a7228 */ /* 0x000e240000008000 */
[----:B0-----:R-:W-:-:S15]  /*84b0*/  LOP3.LUT R2, R27, R2, RZ, 0x3c, !PT ;  /* 0x000000021b027212 */ /* 0x001fde00078e3cff */
[----:B------:R-:W-:-:S15]  /*84c0*/  NOP ;  /* 0x0000000000007918 */ /* 0x000fde0000000000 */
[----:B------:R-:W-:-:S15]  /*84d0*/  NOP ;  /* 0x0000000000007918 */ /* 0x000fde0000000000 */
[----:B------:R-:W-:-:S15]  /*84e0*/  NOP ;  /* 0x0000000000007918 */ /* 0x000fde0000000000 */
[----:B------:R-:W-:-:S02]  /*84f0*/  NOP ;  /* 0x0000000000007918 */ /* 0x000fc40000000000 */
[----:B------:R-:W0:Y:S02]  /*8500*/  DFMA R4, R6, -R4, R40 ;  /* 0x800000040604722b */ /* 0x000e240000000028 */
[----:B0-----:R-:W-:-:S04]  /*8510*/  FSETP.NEU.AND P1, PT, |R5|, R3, PT ;  /* 0x000000030500720b */ /* 0x001fc80003f2d200 */
[----:B------:R-:W-:Y:S02]  /*8520*/  FSEL R4, R26, R6, !P1 ;  /* 0x000000061a047208 */ /* 0x000fe40004800000 */
[----:B------:R-:W-:-:S03]  /*8530*/  FSEL R5, R2, R7, !P1 ;  /* 0x0000000702057208 */ /* 0x000fc60004800000 */
[----:B------:R-:W-:Y:S02]  /*8540*/  IMAD.MOV.U32 R6, RZ, RZ, R4 ;  /* 0x000000ffff067224 */ /* 0x000fe400078e0004 */
[----:B------:R-:W-:Y:S01]  /*8550*/  IMAD.MOV.U32 R7, RZ, RZ, R5 ;  /* 0x000000ffff077224 */ /* 0x000fe200078e0005 */
[----:B------:R-:W-:Y:S06]  /*8560*/  BRA `(.L_x_112) ;  /* 0x0000000000607947 */ /* 0x000fec0003800000 */
.L_x_111:
[----:B------:R-:W0:Y:S02]  /*8570*/  DSETP.NAN.AND P1, PT, R42, R42, PT ;  /* 0x0000002a2a00722a */ /* 0x000e240003f28000 */
[----:B0-----:R-:W-:Y:S05]  /*8580*/  @P1 BRA `(.L_x_113) ;  /* 0x00000000004c1947 */ /* 0x001fea0003800000 */
[----:B------:R-:W0:Y:S02]  /*8590*/  DSETP.NAN.AND P1, PT, R26, R26, PT ;  /* 0x0000001a1a00722a */ /* 0x000e240003f28000 */
[----:B0-----:R-:W-:Y:S05]  /*85a0*/  @P1 BRA `(.L_x_114) ;  /* 0x0000000000341947 */ /* 0x001fea0003800000 */
[----:B------:R-:W-:Y:S01]  /*85b0*/  ISETP.NE.AND P1, PT, R4, R5, PT ;  /* 0x000000050400720c */ /* 0x000fe20003f25270 */
[----:B------:R-:W-:Y:S01]  /*85c0*/  IMAD.MOV.U32 R7, RZ, RZ, -0x80000 ;  /* 0xfff80000ff077424 */ /* 0x000fe200078e00ff */
[----:B------:R-:W-:-:S11]  /*85d0*/  MOV R6, 0x0 ;  /* 0x0000000000067802 */ /* 0x000fd60000000f00 */
[----:B------:R-:W-:Y:S05]  /*85e0*/  @!P1 BRA `(.L_x_112) ;  /* 0x0000000000409947 */ /* 0x000fea0003800000 */
[----:B------:R-:W-:Y:S02]  /*85f0*/  ISETP.NE.AND P1, PT, R4, 0x7ff00000, PT ;  /* 0x7ff000000400780c */ /* 0x000fe40003f25270 */
[----:B------:R-:W-:Y:S02]  /*8600*/  LOP3.LUT R3, R43, 0x80000000, R27, 0x48, !PT ;  /* 0x800000002b037812 */ /* 0x000fe400078e481b */
[----:B------:R-:W-:-:S13]  /*8610*/  ISETP.EQ.OR P1, PT, R5, RZ, !P1 ;  /* 0x000000ff0500720c */ /* 0x000fda0004f22670 */
[----:B------:R-:W-:Y:S01]  /*8620*/  @P1 LOP3.LUT R2, R3, 0x7ff00000, RZ, 0xfc, !PT ;  /* 0x7ff0000003021812 */ /* 0x000fe200078efcff */
[----:B------:R-:W-:Y:S02]  /*8630*/  @!P1 IMAD.MOV.U32 R6, RZ, RZ, RZ ;  /* 0x000000ffff069224 */ /* 0x000fe400078e00ff */
[----:B------:R-:W-:Y:S01]  /*8640*/  @!P1 IMAD.MOV.U32 R7, RZ, RZ, R3 ;  /* 0x000000ffff079224 */ /* 0x000fe200078e0003 */
[----:B------:R-:W-:Y:S01]  /*8650*/  @P1 MOV R7, R2 ;  /* 0x0000000200071202 */ /* 0x000fe20000000f00 */
[----:B------:R-:W-:Y:S01]  /*8660*/  @P1 IMAD.MOV.U32 R6, RZ, RZ, RZ ;  /* 0x000000ffff061224 */ /* 0x000fe200078e00ff */
[----:B------:R-:W-:Y:S06]  /*8670*/  BRA `(.L_x_112) ;  /* 0x00000000001c7947 */ /* 0x000fec0003800000 */
.L_x_114:
[----:B------:R-:W-:Y:S01]  /*8680*/  LOP3.LUT R3, R27, 0x80000, RZ, 0xfc, !PT ;  /* 0x000800001b037812 */ /* 0x000fe200078efcff */
[----:B------:R-:W-:-:S04]  /*8690*/  IMAD.MOV.U32 R6, RZ, RZ, R26 ;  /* 0x000000ffff067224 */ /* 0x000fc800078e001a */
[----:B------:R-:W-:Y:S01]  /*86a0*/  IMAD.MOV.U32 R7, RZ, RZ, R3 ;  /* 0x000000ffff077224 */ /* 0x000fe200078e0003 */
[----:B------:R-:W-:Y:S06]  /*86b0*/  BRA `(.L_x_112) ;  /* 0x00000000000c7947 */ /* 0x000fec0003800000 */
.L_x_113:
[----:B------:R-:W-:Y:S01]  /*86c0*/  LOP3.LUT R3, R43, 0x80000, RZ, 0xfc, !PT ;  /* 0x000800002b037812 */ /* 0x000fe200078efcff */
[----:B------:R-:W-:-:S04]  /*86d0*/  IMAD.MOV.U32 R6, RZ, RZ, R42 ;  /* 0x000000ffff067224 */ /* 0x000fc800078e002a */
[----:B------:R-:W-:-:S07]  /*86e0*/  IMAD.MOV.U32 R7, RZ, RZ, R3 ;  /* 0x000000ffff077224 */ /* 0x000fce00078e0003 */
.L_x_112:
[----:B------:R-:W-:Y:S05]  /*86f0*/  BSYNC.RECONVERGENT B0 ;  /* 0x0000000000007941 */ /* 0x000fea0003800200 */
.L_x_110:
[----:B------:R-:W-:Y:S01]  /*8700*/  IMAD.MOV.U32 R4, RZ, RZ, R0 ;  /* 0x000000ffff047224 */ /* 0x000fe200078e0000 */
[----:B------:R-:W-:Y:S01]  /*8710*/  MOV R2, R6 ;  /* 0x0000000600027202 */ /* 0x000fe20000000f00 */
[----:B------:R-:W-:Y:S02]  /*8720*/  IMAD.MOV.U32 R5, RZ, RZ, 0x0 ;  /* 0x00000000ff057424 */ /* 0x000fe400078e00ff */
[----:B------:R-:W-:Y:S02]  /*8730*/  IMAD.MOV.U32 R3, RZ, RZ, R7 ;  /* 0x000000ffff037224 */ /* 0x000fe400078e0007 */
[----:B------:R-:W-:Y:S05]  /*8740*/  RET.REL.NODEC R4 `(_ZN2at6native63_GLOBAL__N__862fb238_30_ForeachBinaryOpScalarTensor_cu_64fe0ca525multi_tensor_apply_kernelINS1_18TensorListMetadataILi2EEENS1_27BinaryOpScalarTensorFunctorIN3c107complexIdEELi2ELi1ELi1EEEJSt7dividesIS8_EPS8_S8_EEEvT_T0_DpT1_) ;  /* 0xffffff78042c7950 */ /* 0x000fea0003c3ffff */
.L_x_115:
        /* <DEDUP_REMOVED lines=11> */
.L_x_721:


//--------------------- .text._ZN2at6native63_GLOBAL__N__862fb238_30_ForeachBinaryOpScalarTensor_cu_64fe0ca525multi_tensor_apply_kernelINS1_18TensorListMetadataILi2EEENS1_27BinaryOpScalarTensorFunctorIfLi2ELi1ELi1EEEJSt7dividesIfEPffEEEvT_T0_DpT1_ --------------------------
	.section	.text._ZN2at6native63_GLOBAL__N__862fb238_30_ForeachBinaryOpScalarTensor_cu_64fe0ca525multi_tensor_apply_kernelINS1_18TensorListMetadataILi2EEENS1_27BinaryOpScalarTensorFunctorIfLi2ELi1ELi1EEEJSt7dividesIfEPffEEEvT_T0_DpT1_,"ax",@progbits
	.align	128
.text._ZN2at6native63_GLOBAL__N__862fb238_30_ForeachBinaryOpScalarTensor_cu_64fe0ca525multi_tensor_apply_kernelINS1_18TensorListMetadataILi2EEENS1_27BinaryOpScalarTensorFunctorIfLi2ELi1ELi1EEEJSt7dividesIfEPffEEEvT_T0_DpT1_:
        .type           _ZN2at6native63_GLOBAL__N__862fb238_30_ForeachBinaryOpScalarTensor_cu_64fe0ca525multi_tensor_apply_kernelINS1_18TensorListMetadataILi2EEENS1_27BinaryOpScalarTensorFunctorIfLi2ELi1ELi1EEEJSt7dividesIfEPffEEEvT_T0_DpT1_,@function
        .size           _ZN2at6native63_GLOBAL__N__862fb238_30_ForeachBinaryOpScalarTensor_cu_64fe0ca525multi_tensor_apply_kernelINS1_18TensorListMetadataILi2EEENS1_27BinaryOpScalarTensorFunctorIfLi2ELi1ELi1EEEJSt7dividesIfEPffEEEvT_T0_DpT1_,(.L_x_724 - _ZN2at6native63_GLOBAL__N__862fb238_30_ForeachBinaryOpScalarTensor_cu_64fe0ca525multi_tensor_apply_kernelINS1_18TensorListMetadataILi2EEENS1_27BinaryOpScalarTensorFunctorIfLi2ELi1ELi1EEEJSt7dividesIfEPffEEEvT_T0_DpT1_)
        .other          _ZN2at6native63_GLOBAL__N__862fb238_30_ForeachBinaryOpScalarTensor_cu_64fe0ca525multi_tensor_apply_kernelINS1_18TensorListMetadataILi2EEENS1_27BinaryOpScalarTensorFunctorIfLi2ELi1ELi1EEEJSt7dividesIfEPffEEEvT_T0_DpT1_,@"STO_CUDA_ENTRY STV_DEFAULT"
_ZN2at6native63_GLOBAL__N__862fb238_30_ForeachBinaryOpScalarTensor_cu_64fe0ca525multi_tensor_apply_kernelINS1_18TensorListMetadataILi2EEENS1_27BinaryOpScalarTensorFunctorIfLi2ELi1ELi1EEEJSt7dividesIfEPffEEEvT_T0_DpT1_:
        /* <DEDUP_REMOVED lines=39> */
[----:B------:R-:W-:Y:S05]  /*0270*/  CALL.REL.NOINC `($__internal_5_$__cuda_sm20_div_u16) ;  /* 0x0000000c00587944 */ /* 0x000fea0003c00000 */
        /* <DEDUP_REMOVED lines=10> */
[----:B------:R-:W-:Y:S01]  /*0320*/  VIADD R16, R5, 0x1 ;  /* 0x0000000105107836 */ /* 0x000fe20000000000 */
[----:B------:R-:W1:Y:S04]  /*0330*/  LDCU UR12, c[0x0][0xfd8] ;  /* 0x0001fb00ff0c77ac */ /* 0x000e680008000800 */
[----:B------:R-:W-:Y:S01]  /*0340*/  LOP3.LUT R16, R16, 0x1fffe, RZ, 0xc0, !PT ;  /* 0x0001fffe10107812 */ /* 0x000fe200078ec0ff */
[----:B------:R-:W-:Y:S01]  /*0350*/  UMOV UR6, URZ ;  /* 0x000000ff00067c82 */ /* 0x000fe20008000000 */
[----:B------:R-:W-:Y:S01]  /*0360*/  UMOV UR7, URZ ;  /* 0x000000ff00077c82 */ /* 0x000fe20008000000 */
[----:B------:R-:W-:Y:S01]  /*0370*/  UMOV UR4, URZ ;  /* 0x000000ff00047c82 */ /* 0x000fe20008000000 */
[----:B------:R-:W-:-:S05]  /*0380*/  UMOV UR5, URZ ;  /* 0x000000ff00057c82 */ /* 0x000fca0008000000 */
.L_x_118:
[----:B------:R-:W2:Y:S01]  /*0390*/  LDC.64 R2, c[0x0][0xfd0] ;  /* 0x0003f400ff027b82 */ /* 0x000ea20000000a00 */
[----:B0-----:R-:W-:-:S04]  /*03a0*/  IADD3 R22, P2, PT, R0, UR6, RZ ;  /* 0x0000000600167c10 */ /* 0x001fc8000ff5e0ff */
[C---:B------:R-:W-:Y:S01]  /*03b0*/  ISETP.GE.U32.AND P1, PT, R22.reuse, UR17, PT ;  /* 0x0000001116007c0c */ /* 0x040fe2000bf26070 */
[----:B------:R-:W-:Y:S01]  /*03c0*/  IMAD.X R19, RZ, RZ, UR7, P2 ;  /* 0x00000007ff137e24 */ /* 0x000fe200090e06ff */
[----:B------:R-:W-:-:S04]  /*03d0*/  IADD3 R17, P2, PT, R22, UR16, RZ ;  /* 0x0000001016117c10 */ /* 0x000fc8000ff5e0ff */
[C---:B------:R-:W-:Y:S01]  /*03e0*/  IADD3 R7, P4, PT, R17.reuse, UR16, RZ ;  /* 0x0000001011077c10 */ /* 0x040fe2000ff9e0ff */
[----:B------:R-:W-:Y:S01]  /*03f0*/  IMAD.X R18, RZ, RZ, R19, P2 ;  /* 0x000000ffff127224 */ /* 0x000fe200010e0613 */
[----:B------:R-:W-:Y:S02]  /*0400*/  ISETP.GE.U32.AND P3, PT, R17, UR17, PT ;  /* 0x0000001111007c0c */ /* 0x000fe4000bf66070 */
[----:B------:R-:W-:Y:S01]  /*0410*/  ISETP.GE.AND.EX P1, PT, R19, UR18, PT, P1 ;  /* 0x0000001213007c0c */ /* 0x000fe2000bf26310 */
[----:B------:R-:W-:Y:S01]  /*0420*/  IMAD.X R26, RZ, RZ, R18, P4 ;  /* 0x000000ffff1a7224 */ /* 0x000fe200020e0612 */
[----:B------:R-:W-:Y:S02]  /*0430*/  ISETP.GE.AND.EX P3, PT, R18, UR18, PT, P3 ;  /* 0x0000001212007c0c */ /* 0x000fe4000bf66330 */
[C---:B------:R-:W-:Y:S02]  /*0440*/  ISETP.GE.U32.AND P4, PT, R7.reuse, UR17, PT ;  /* 0x0000001107007c0c */ /* 0x040fe4000bf86070 */
[----:B------:R-:W-:Y:S01]  /*0450*/  IADD3 R24, P5, PT, R7, UR16, RZ ;  /* 0x0000001007187c10 */ /* 0x000fe2000ffbe0ff */
[----:B--2---:R-:W1:Y:S01]  /*0460*/  LDG.E R6, desc[UR14][R2.64] ;  /* 0x0000000e02067981 */ /* 0x004e62000c1e1900 */
[----:B------:R-:W-:-:S03]  /*0470*/  ISETP.GE.AND.EX P4, PT, R26, UR18, PT, P4 ;  /* 0x000000121a007c0c */ /* 0x000fc6000bf86340 */
[----:B------:R-:W-:Y:S01]  /*0480*/  IMAD.X R9, RZ, RZ, R26, P5 ;  /* 0x000000ffff097224 */ /* 0x000fe200028e061a */
[----:B------:R-:W-:Y:S01]  /*0490*/  ISETP.GE.U32.AND P2, PT, R24, UR17, PT ;  /* 0x0000001118007c0c */ /* 0x000fe2000bf46070 */
[----:B------:R-:W-:Y:S01]  /*04a0*/  IMAD.MOV.U32 R25, RZ, RZ, RZ ;  /* 0x000000ffff197224 */ /* 0x000fe200078e00ff */
[C---:B------:R-:W-:Y:S02]  /*04b0*/  @!P1 LEA R4, P5, R22.reuse, UR8, 0x2 ;  /* 0x0000000816049c11 */ /* 0x040fe4000f8a10ff */
[----:B------:R-:W-:Y:S02]  /*04c0*/  ISETP.GE.AND.EX P2, PT, R9, UR18, PT, P2 ;  /* 0x0000001209007c0c */ /* 0x000fe4000bf46320 */
[C---:B------:R-:W-:Y:S01]  /*04d0*/  @!P3 LEA R10, P6, R17.reuse, UR8, 0x2 ;  /* 0x00000008110abc11 */ /* 0x040fe2000f8c10ff */
[----:B------:R-:W-:Y:S01]  /*04e0*/  IMAD.MOV.U32 R23, RZ, RZ, RZ ;  /* 0x000000ffff177224 */ /* 0x000fe200078e00ff */
[----:B------:R-:W-:Y:S02]  /*04f0*/  @!P1 LEA.HI.X R5, R22, UR9, R19, 0x2, P5 ;  /* 0x0000000916059c11 */ /* 0x000fe4000a8f1413 */
[----:B------:R-:W-:-:S02]  /*0500*/  @!P3 LEA.HI.X R11, R17, UR9, R18, 0x2, P6 ;  /* 0x00000009110bbc11 */ /* 0x000fc4000b0f1412 */
[C---:B------:R-:W-:Y:S02]  /*0510*/  @!P4 LEA R12, P5, R7.reuse, UR8, 0x2 ;  /* 0x00000008070ccc11 */ /* 0x040fe4000f8a10ff */
[----:B------:R-:W-:Y:S01]  /*0520*/  CS2R R20, SRZ ;  /* 0x0000000000147805 */ /* 0x000fe2000001ff00 */
[----:B------:R0:W2:Y:S01]  /*0530*/  @!P1 LDG.E R25, desc[UR14][R4.64] ;  /* 0x0000000e04199981 */ /* 0x0000a2000c1e1900 */
[----:B------:R-:W-:-:S03]  /*0540*/  @!P4 LEA.HI.X R13, R7, UR9, R26, 0x2, P5 ;  /* 0x00000009070dcc11 */ /* 0x000fc6000a8f141a */
[----:B------:R3:W4:Y:S01]  /*0550*/  @!P3 LDG.E R23, desc[UR14][R10.64] ;  /* 0x0000000e0a17b981 */ /* 0x000722000c1e1900 */
[----:B------:R-:W-:-:S03]  /*0560*/  @!P2 LEA R14, P6, R24, UR8, 0x2 ;  /* 0x00000008180eac11 */ /* 0x000fc6000f8c10ff */
[----:B------:R-:W5:Y:S01]  /*0570*/  @!P4 LDG.E R20, desc[UR14][R12.64] ;  /* 0x0000000e0c14c981 */ /* 0x000f62000c1e1900 */
[----:B------:R-:W-:-:S05]  /*0580*/  @!P2 LEA.HI.X R15, R24, UR9, R9, 0x2, P6 ;  /* 0x00000009180fac11 */ /* 0x000fca000b0f1409 */
[----:B------:R-:W5:Y:S01]  /*0590*/  @!P2 LDG.E R21, desc[UR14][R14.64] ;  /* 0x0000000e0e15a981 */ /* 0x000f62000c1e1900 */
[----:B0-----:R-:W-:-:S04]  /*05a0*/  @!P1 LEA R4, P6, R22, UR10, 0x2 ;  /* 0x0000000a16049c11 */ /* 0x001fc8000f8c10ff */
[----:B------:R-:W-:Y:S02]  /*05b0*/  @!P1 LEA.HI.X R5, R22, UR11, R19, 0x2, P6 ;  /* 0x0000000b16059c11 */ /* 0x000fe4000b0f1413 */
[----:B------:R-:W-:-:S04]  /*05c0*/  @!P2 LEA R8, P6, R24, UR10, 0x2 ;  /* 0x0000000a1808ac11 */ /* 0x000fc8000f8c10ff */
[----:B------:R-:W-:Y:S01]  /*05d0*/  @!P2 LEA.HI.X R9, R24, UR11, R9, 0x2, P6 ;  /* 0x0000000b1809ac11 */ /* 0x000fe2000b0f1409 */
[----:B------:R-:W-:Y:S02]  /*05e0*/  IMAD.MOV.U32 R24, RZ, RZ, RZ ;  /* 0x000000ffff187224 */ /* 0x000fe400078e00ff */
[----:B-1----:R-:W-:-:S04]  /*05f0*/  FMUL.FTZ R27, R6, UR12 ;  /* 0x0000000c061b7c20 */ /* 0x002fc80008410000 */
[----:B------:R-:W2:Y:S01]  /*0600*/  MUFU.RCP R28, R27 ;  /* 0x0000001b001c7308 */ /* 0x000ea20000001000 */
[----:B------:R-:W-:-:S04]  /*0610*/  @!P4 LEA R6, P5, R7, UR10, 0x2 ;  /* 0x0000000a0706cc11 */ /* 0x000fc8000f8a10ff */
[----:B------:R-:W-:Y:S02]  /*0620*/  @!P4 LEA.HI.X R7, R7, UR11, R26, 0x2, P5 ;  /* 0x0000000b0707cc11 */ /* 0x000fe4000a8f141a */
[----:B---3--:R-:W-:-:S04]  /*0630*/  @!P3 LEA R10, P5, R17, UR10, 0x2 ;  /* 0x0000000a110abc11 */ /* 0x008fc8000f8a10ff */
[----:B------:R-:W-:Y:S01]  /*0640*/  @!P3 LEA.HI.X R11, R17, UR11, R18, 0x2, P5 ;  /* 0x0000000b110bbc11 */ /* 0x000fe2000a8f1412 */
[C---:B--2---:R-:W-:Y:S01]  /*0650*/  FMUL.FTZ R25, R28.reuse, R25 ;  /* 0x000000191c197220 */ /* 0x044fe20000410000 */
[C---:B----4-:R-:W-:Y:S01]  /*0660*/  FMUL.FTZ R23, R28.reuse, R23 ;  /* 0x000000171c177220 */ /* 0x050fe20000410000 */
[----:B-----5:R-:W-:-:S03]  /*0670*/  FMUL.FTZ R27, R28, R20 ;  /* 0x000000141c1b7220 */ /* 0x020fc60000410000 */
[----:B------:R0:W-:Y:S01]  /*0680*/  @!P1 STG.E desc[UR14][R4.64], R25 ;  /* 0x0000001904009986 */ /* 0x0001e2000c10190e */
[----:B------:R-:W-:-:S03]  /*0690*/  IADD3 R22, P1, PT, R22, UR13, RZ ;  /* 0x0000000d16167c10 */ /* 0x000fc6000ff3e0ff */
[----:B------:R1:W-:Y:S01]  /*06a0*/  @!P3 STG.E desc[UR14][R10.64], R23 ;  /* 0x000000170a00b986 */ /* 0x0003e2000c10190e */
[----:B------:R-:W-:-:S03]  /*06b0*/  IADD3 R17, P3, PT, R17, UR13, RZ ;  /* 0x0000000d11117c10 */ /* 0x000fc6000ff7e0ff */
[----:B------:R2:W-:Y:S01]  /*06c0*/  @!P4 STG.E desc[UR14][R6.64], R27 ;  /* 0x0000001b0600c986 */ /* 0x0005e2000c10190e */
[C---:B------:R-:W-:Y:S01]  /*06d0*/  IADD3 R12, P4, PT, R17.reuse, UR16, RZ ;  /* 0x00000010110c7c10 */ /* 0x040fe2000ff9e0ff */
[----:B------:R-:W-:Y:S02]  /*06e0*/  IMAD.X R18, RZ, RZ, R18, P3 ;  /* 0x000000ffff127224 */ /* 0x000fe400018e0612 */
[----:B------:R-:W-:Y:S01]  /*06f0*/  FMUL.FTZ R21, R28, R21 ;  /* 0x000000151c157220 */ /* 0x000fe20000410000 */
[----:B------:R-:W-:Y:S01]  /*0700*/  IMAD.X R19, RZ, RZ, R19, P1 ;  /* 0x000000ffff137224 */ /* 0x000fe200008e0613 */
[----:B------:R-:W-:Y:S01]  /*0710*/  ISETP.GE.U32.AND P1, PT, R22, UR17, PT ;  /* 0x0000001116007c0c */ /* 0x000fe2000bf26070 */
[----:B------:R-:W-:Y:S01]  /*0720*/  IMAD.X R15, RZ, RZ, R18, P4 ;  /* 0x000000ffff0f7224 */ /* 0x000fe200020e0612 */
[----:B------:R-:W-:Y:S02]  /*0730*/  ISETP.GE.U32.AND P3, PT, R17, UR17, PT ;  /* 0x0000001111007c0c */ /* 0x000fe4000bf66070 */
[----:B------:R-:W-:Y:S01]  /*0740*/  IADD3 R13, P5, PT, R12, UR16, RZ ;  /* 0x000000100c0d7c10 */ /* 0x000fe2000ffbe0ff */
[----:B------:R3:W-:Y:S01]  /*0750*/  @!P2 STG.E desc[UR14][R8.64], R21 ;  /* 0x000000150800a986 */ /* 0x0007e2000c10190e */
[----:B------:R-:W-:-:S02]  /*0760*/  ISETP.GE.AND.EX P1, PT, R19, UR18, PT, P1 ;  /* 0x0000001213007c0c */ /* 0x000fc4000bf26310 */
[----:B------:R-:W-:Y:S01]  /*0770*/  ISETP.GE.AND.EX P2, PT, R18, UR18, PT, P3 ;  /* 0x0000001212007c0c */ /* 0x000fe2000bf46330 */
[----:B------:R-:W-:Y:S01]  /*0780*/  IMAD.X R14, RZ, RZ, R15, P5 ;  /* 0x000000ffff0e7224 */ /* 0x000fe200028e060f */
[----:B------:R-:W-:Y:S01]  /*0790*/  ISETP.GE.U32.AND P3, PT, R12, UR17, PT ;  /* 0x000000110c007c0c */ /* 0x000fe2000bf66070 */
[----:B0-----:R0:W4:Y:S01]  /*07a0*/  LDG.E R25, desc[UR14][R2.64] ;  /* 0x0000000e02197981 */ /* 0x001122000c1e1900 */
[----:B------:R-:W-:Y:S02]  /*07b0*/  ISETP.GE.U32.AND P4, PT, R13, UR17, PT ;  /* 0x000000110d007c0c */ /* 0x000fe4000bf86070 */
[----:B------:R-:W-:Y:S02]  /*07c0*/  ISETP.GE.AND.EX P3, PT, R15, UR18, PT, P3 ;  /* 0x000000120f007c0c */ /* 0x000fe4000bf66330 */
[----:B------:R-:W-:-:S03]  /*07d0*/  ISETP.GE.AND.EX P4, PT, R14, UR18, PT, P4 ;  /* 0x000000120e007c0c */ /* 0x000fc6000bf86340 */
[C---:B-1----:R-:W-:Y:S02]  /*07e0*/  @!P1 LEA R10, P5, R22.reuse, UR8, 0x2 ;  /* 0x00000008160a9c11 */ /* 0x042fe4000f8a10ff */
[C---:B--2---:R-:W-:Y:S02]  /*07f0*/  @!P2 LEA R6, P6, R17.reuse, UR8, 0x2 ;  /* 0x000000081106ac11 */ /* 0x044fe4000f8c10ff */
[----:B------:R-:W-:Y:S02]  /*0800*/  @!P1 LEA.HI.X R11, R22, UR9, R19, 0x2, P5 ;  /* 0x00000009160b9c11 */ /* 0x000fe4000a8f1413 */
[----:B---3--:R-:W-:Y:S02]  /*0810*/  CS2R R20, SRZ ;  /* 0x0000000000147805 */ /* 0x008fe4000001ff00 */
[----:B------:R-:W-:Y:S02]  /*0820*/  @!P2 LEA.HI.X R7, R17, UR9, R18, 0x2, P6 ;  /* 0x000000091107ac11 */ /* 0x000fe4000b0f1412 */
[----:B------:R-:W-:-:S02]  /*0830*/  @!P3 LEA R4, P5, R12, UR8, 0x2 ;  /* 0x000000080c04bc11 */ /* 0x000fc4000f8a10ff */
[C---:B0-----:R-:W-:Y:S01]  /*0840*/  @!P4 LEA R2, P6, R13.reuse, UR8, 0x2 ;  /* 0x000000080d02cc11 */ /* 0x041fe2000f8c10ff */
[----:B------:R-:W-:Y:S01]  /*0850*/  IMAD.MOV.U32 R23, RZ, RZ, RZ ;  /* 0x000000ffff177224 */ /* 0x000fe200078e00ff */
[----:B------:R-:W-:Y:S01]  /*0860*/  @!P3 LEA.HI.X R5, R12, UR9, R15, 0x2, P5 ;  /* 0x000000090c05bc11 */ /* 0x000fe2000a8f140f */
[----:B------:R0:W2:Y:S01]  /*0870*/  @!P1 LDG.E R20, desc[UR14][R10.64] ;  /* 0x0000000e0a149981 */ /* 0x0000a2000c1e1900 */
[----:B------:R-:W-:-:S03]  /*0880*/  @!P4 LEA.HI.X R3, R13, UR9, R14, 0x2, P6 ;  /* 0x000000090d03cc11 */ /* 0x000fc6000b0f140e */
[----:B------:R-:W3:Y:S04]  /*0890*/  @!P2 LDG.E R24, desc[UR14][R6.64] ;  /* 0x0000000e0618a981 */ /* 0x000ee8000c1e1900 */
[----:B------:R-:W5:Y:S04]  /*08a0*/  @!P3 LDG.E R23, desc[UR14][R4.64] ;  /* 0x0000000e0417b981 */ /* 0x000f68000c1e1900 */
[----:B------:R2:W5:Y:S01]  /*08b0*/  @!P4 LDG.E R21, desc[UR14][R2.64] ;  /* 0x0000000e0215c981 */ /* 0x000562000c1e1900 */
[----:B------:R-:W-:Y:S02]  /*08c0*/  @!P1 LEA R8, P5, R22, UR10, 0x2 ;  /* 0x0000000a16089c11 */ /* 0x000fe4000f8a10ff */
[----:B0-----:R-:W-:-:S02]  /*08d0*/  @!P2 LEA R10, P6, R17, UR10, 0x2 ;  /* 0x0000000a110aac11 */ /* 0x001fc4000f8c10ff */
[----:B------:R-:W-:Y:S02]  /*08e0*/  @!P1 LEA.HI.X R9, R22, UR11, R19, 0x2, P5 ;  /* 0x0000000b16099c11 */ /* 0x000fe4000a8f1413 */
[----:B------:R-:W-:Y:S02]  /*08f0*/  @!P2 LEA.HI.X R11, R17, UR11, R18, 0x2, P6 ;  /* 0x0000000b110bac11 */ /* 0x000fe4000b0f1412 */
[C---:B------:R-:W-:Y:S02]  /*0900*/  @!P3 LEA R18, P5, R12.reuse, UR10, 0x2 ;  /* 0x0000000a0c12bc11 */ /* 0x040fe4000f8a10ff */
[C---:B------:R-:W-:Y:S01]  /*0910*/  @!P4 LEA R26, P6, R13.reuse, UR10, 0x2 ;  /* 0x0000000a0d1acc11 */ /* 0x040fe2000f8c10ff */
[----:B------:R-:W-:Y:S01]  /*0920*/  UIADD3 UR4, UP0, UPT, UR4, 0x2, URZ ;  /* 0x0000000204047890 */ /* 0x000fe2000ff1e0ff */
[----:B------:R-:W-:Y:S02]  /*0930*/  @!P3 LEA.HI.X R19, R12, UR11, R15, 0x2, P5 ;  /* 0x0000000b0c13bc11 */ /* 0x000fe4000a8f140f */
[----:B------:R-:W-:Y:S01]  /*0940*/  @!P4 LEA.HI.X R27, R13, UR11, R14, 0x2, P6 ;  /* 0x0000000b0d1bcc11 */ /* 0x000fe2000b0f140e */
[----:B------:R-:W-:-:S02]  /*0950*/  UIADD3.X UR5, UPT, UPT, URZ, UR5, URZ, UP0, !UPT ;  /* 0x00000005ff057290 */ /* 0x000fc400087fe4ff */
[----:B------:R-:W-:-:S04]  /*0960*/  ULEA UR6, UP0, UR13, UR6, 0x1 ;  /* 0x000000060d067291 */ /* 0x000fc8000f8008ff */
[----:B------:R-:W-:Y:S01]  /*0970*/  ULEA.HI.X UR7, UR13, UR7, URZ, 0x1, UP0 ;  /* 0x000000070d077291 */ /* 0x000fe200080f0cff */
[----:B----4-:R-:W-:-:S06]  /*0980*/  FMUL.FTZ R25, R25, UR12 ;  /* 0x0000000c19197c20 */ /* 0x010fcc0008410000 */
[----:B------:R-:W2:Y:S02]  /*0990*/  MUFU.RCP R25, R25 ;  /* 0x0000001900197308 */ /* 0x000ea40000001000 */
[C---:B--2---:R-:W-:Y:S01]  /*09a0*/  FMUL.FTZ R3, R25.reuse, R20 ;  /* 0x0000001419037220 */ /* 0x044fe20000410000 */
[C---:B---3--:R-:W-:Y:S01]  /*09b0*/  FMUL.FTZ R5, R25.reuse, R24 ;  /* 0x0000001819057220 */ /* 0x048fe20000410000 */
[----:B-----5:R-:W-:-:S03]  /*09c0*/  FMUL.FTZ R23, R25, R23 ;  /* 0x0000001719177220 */ /* 0x020fc60000410000 */
[----:B------:R2:W-:Y:S01]  /*09d0*/  @!P1 STG.E desc[UR14][R8.64], R3 ;  /* 0x0000000308009986 */ /* 0x0005e2000c10190e */
[----:B------:R-:W-:-:S03]  /*09e0*/  FMUL.FTZ R21, R25, R21 ;  /* 0x0000001519157220 */ /* 0x000fc60000410000 */
[----:B------:R2:W-:Y:S01]  /*09f0*/  @!P2 STG.E desc[UR14][R10.64], R5 ;  /* 0x000000050a00a986 */ /* 0x0005e2000c10190e */
[----:B------:R-:W-:-:S03]  /*0a00*/  ISETP.NE.U32.AND P1, PT, R16, UR4, PT ;  /* 0x0000000410007c0c */ /* 0x000fc6000bf25070 */
[----:B------:R2:W-:Y:S04]  /*0a10*/  @!P3 STG.E desc[UR14][R18.64], R23 ;  /* 0x000000171200b986 */ /* 0x0005e8000c10190e */
[----:B------:R2:W-:Y:S01]  /*0a20*/  @!P4 STG.E desc[UR14][R26.64], R21 ;  /* 0x000000151a00c986 */ /* 0x0005e2000c10190e */
[----:B------:R-:W-:-:S13]  /*0a30*/  ISETP.NE.AND.EX P1, PT, RZ, UR5, PT, P1 ;  /* 0x00000005ff007c0c */ /* 0x000fda000bf25310 */
[----:B--2---:R-:W-:Y:S05]  /*0a40*/  @P1 BRA `(.L_x_118) ;  /* 0xfffffff800501947 */ /* 0x004fea000383ffff */
.L_x_117:
[----:B------:R-:W-:Y:S05]  /*0a50*/  @!P0 EXIT ;  /* 0x000000000000894d */ /* 0x000fea0003800000 */
[----:B------:R-:W1:Y:S01]  /*0a60*/  LDC.64 R12, c[0x0][0xfd0] ;  /* 0x0003f400ff0c7b82 */ /* 0x000e620000000a00 */
[----:B0-----:R-:W-:Y:S02]  /*0a70*/  IADD3 R0, P1, PT, R0, UR6, RZ ;  /* 0x0000000600007c10 */ /* 0x001fe4000ff3e0ff */
[----:B------:R-:W-:Y:S01]  /*0a80*/  CS2R R18, SRZ ;  /* 0x0000000000127805 */ /* 0x000fe2000001ff00 */
[----:B------:R-:W0:Y:S01]  /*0a90*/  LDCU UR4, c[0x0][0xfd8] ;  /* 0x0001fb00ff0477ac */ /* 0x000e220008000800 */
[C---:B------:R-:W-:Y:S01]  /*0aa0*/  ISETP.GE.U32.AND P0, PT, R0.reuse, UR17, PT ;  /* 0x0000001100007c0c */ /* 0x040fe2000bf06070 */
[----:B------:R-:W-:Y:S01]  /*0ab0*/  IMAD.X R3, RZ, RZ, UR7, P1 ;  /* 0x00000007ff037e24 */ /* 0x000fe200088e06ff */
[----:B------:R-:W-:-:S04]  /*0ac0*/  IADD3 R2, P1, PT, R0, UR16, RZ ;  /* 0x0000001000027c10 */ /* 0x000fc8000ff3e0ff */
[C---:B------:R-:W-:Y:S01]  /*0ad0*/  IADD3 R4, P3, PT, R2.reuse, UR16, RZ ;  /* 0x0000001002047c10 */ /* 0x040fe2000ff7e0ff */
[----:B------:R-:W-:Y:S01]  /*0ae0*/  IMAD.X R5, RZ, RZ, R3, P1 ;  /* 0x000000ffff057224 */ /* 0x000fe200008e0603 */
[----:B------:R-:W-:Y:S02]  /*0af0*/  ISETP.GE.AND.EX P0, PT, R3, UR18, PT, P0 ;  /* 0x0000001203007c0c */ /* 0x000fe4000bf06300 */
[----:B------:R-:W-:Y:S01]  /*0b00*/  ISETP.GE.U32.AND P1, PT, R2, UR17, PT ;  /* 0x0000001102007c0c */ /* 0x000fe2000bf26070 */
[----:B------:R-:W-:Y:S01]  /*0b10*/  IMAD.X R11, RZ, RZ, R5, P3 ;  /* 0x000000ffff0b7224 */ /* 0x000fe200018e0605 */
[----:B------:R-:W-:Y:S02]  /*0b20*/  ISETP.GE.U32.AND P2, PT, R4, UR17, PT ;  /* 0x0000001104007c0c */ /* 0x000fe4000bf46070 */
[----:B------:R-:W-:Y:S01]  /*0b30*/  ISETP.GE.AND.EX P1, PT, R5, UR18, PT, P1 ;  /* 0x0000001205007c0c */ /* 0x000fe2000bf26310 */
[----:B-1----:R1:W0:Y:S01]  /*0b40*/  LDG.E R10, desc[UR14][R12.64] ;  /* 0x0000000e0c0a7981 */ /* 0x002222000c1e1900 */
[----:B------:R-:W-:-:S05]  /*0b50*/  ISETP.GE.AND.EX P2, PT, R11, UR18, PT, P2 ;  /* 0x000000120b007c0c */ /* 0x000fca000bf46320 */
[----:B------:R-:W-:-:S04]  /*0b60*/  @!P0 LEA R6, P3, R0, UR8, 0x2 ;  /* 0x0000000800068c11 */ /* 0x000fc8000f8610ff */
[----:B------:R-:W-:Y:S02]  /*0b70*/  @!P0 LEA.HI.X R7, R0, UR9, R3, 0x2, P3 ;  /* 0x0000000900078c11 */ /* 0x000fe400098f1403 */
[----:B------:R-:W-:Y:S01]  /*0b80*/  @!P1 LEA R8, P3, R2, UR8, 0x2 ;  /* 0x0000000802089c11 */ /* 0x000fe2000f8610ff */
[----:B-1----:R-:W-:Y:S02]  /*0b90*/  IMAD.MOV.U32 R13, RZ, RZ, RZ ;  /* 0x000000ffff0d7224 */ /* 0x002fe400078e00ff */
[----:B------:R-:W2:Y:S01]  /*0ba0*/  @!P0 LDG.E R18, desc[UR14][R6.64] ;  /* 0x0000000e06128981 */ /* 0x000ea2000c1e1900 */
[----:B------:R-:W-:Y:S02]  /*0bb0*/  @!P2 LEA R14, P4, R4, UR8, 0x2 ;  /* 0x00000008040eac11 */ /* 0x000fe4000f8810ff */
[----:B------:R-:W-:Y:S02]  /*0bc0*/  @!P1 LEA.HI.X R9, R2, UR9, R5, 0x2, P3 ;  /* 0x0000000902099c11 */ /* 0x000fe400098f1405 */
[----:B------:R-:W-:-:S03]  /*0bd0*/  @!P2 LEA.HI.X R15, R4, UR9, R11, 0x2, P4 ;  /* 0x00000009040fac11 */ /* 0x000fc6000a0f140b */
[----:B------:R1:W3:Y:S04]  /*0be0*/  @!P1 LDG.E R13, desc[UR14][R8.64] ;  /* 0x0000000e080d9981 */ /* 0x0002e8000c1e1900 */
[----:B------:R-:W4:Y:S01]  /*0bf0*/  @!P2 LDG.E R19, desc[UR14][R14.64] ;  /* 0x0000000e0e13a981 */ /* 0x000f22000c1e1900 */
[----:B------:R-:W-:-:S04]  /*0c00*/  IADD3 R12, P4, PT, R4, UR16, RZ ;  /* 0x00000010040c7c10 */ /* 0x000fc8000ff9e0ff */
[----:B------:R-:W-:Y:S01]  /*0c10*/  ISETP.GE.U32.AND P3, PT, R12, UR17, PT ;  /* 0x000000110c007c0c */ /* 0x000fe2000bf66070 */
[----:B------:R-:W-:-:S05]  /*0c20*/  IMAD.X R23, RZ, RZ, R11, P4 ;  /* 0x000000ffff177224 */ /* 0x000fca00020e060b */
[----:B------:R-:W-:Y:S01]  /*0c30*/  ISETP.GE.AND.EX P3, PT, R23, UR18, PT, P3 ;  /* 0x0000001217007c0c */ /* 0x000fe2000bf66330 */
[----:B------:R-:W-:Y:S01]  /*0c40*/  IMAD.MOV.U32 R20, RZ, RZ, RZ ;  /* 0x000000ffff147224 */ /* 0x000fe200078e00ff */
[----:B-1----:R-:W-:-:S11]  /*0c50*/  @!P1 LEA R8, P5, R2, UR10, 0x2 ;  /* 0x0000000a02089c11 */ /* 0x002fd6000f8a10ff */
[----:B------:R-:W-:-:S04]  /*0c60*/  @!P3 LEA R16, P4, R12, UR8, 0x2 ;  /* 0x000000080c10bc11 */ /* 0x000fc8000f8810ff */
[----:B------:R-:W-:Y:S02]  /*0c70*/  @!P3 LEA.HI.X R17, R12, UR9, R23, 0x2, P4 ;  /* 0x000000090c11bc11 */ /* 0x000fe4000a0f1417 */
[----:B------:R-:W-:Y:S02]  /*0c80*/  @!P0 LEA R6, P4, R0, UR10, 0x2 ;  /* 0x0000000a00068c11 */ /* 0x000fe4000f8810ff */
[----:B------:R-:W-:Y:S01]  /*0c90*/  @!P1 LEA.HI.X R9, R2, UR11, R5, 0x2, P5 ;  /* 0x0000000b02099c11 */ /* 0x000fe2000a8f1405 */
[----:B------:R1:W5:Y:S01]  /*0ca0*/  @!P3 LDG.E R20, desc[UR14][R16.64] ;  /* 0x0000000e1014b981 */ /* 0x000362000c1e1900 */
[----:B------:R-:W-:Y:S01]  /*0cb0*/  @!P0 LEA.HI.X R7, R0, UR11, R3, 0x2, P4 ;  /* 0x0000000b00078c11 */ /* 0x000fe2000a0f1403 */
[----:B0-----:R-:W-:-:S06]  /*0cc0*/  FMUL.FTZ R21, R10, UR4 ;  /* 0x000000040a157c20 */ /* 0x001fcc0008410000 */
[----:B------:R-:W2:Y:S01]  /*0cd0*/  MUFU.RCP R21, R21 ;  /* 0x0000001500157308 */ /* 0x000ea20000001000 */
[----:B------:R-:W-:-:S04]  /*0ce0*/  @!P2 LEA R10, P6, R4, UR10, 0x2 ;  /* 0x0000000a040aac11 */ /* 0x000fc8000f8c10ff */
[----:B------:R-:W-:Y:S01]  /*0cf0*/  @!P2 LEA.HI.X R11, R4, UR11, R11, 0x2, P6 ;  /* 0x0000000b040bac11 */ /* 0x000fe2000b0f140b */
[C---:B--2---:R-:W-:Y:S01]  /*0d00*/  FMUL.FTZ R3, R21.reuse, R18 ;  /* 0x0000001215037220 */ /* 0x044fe20000410000 */
[C---:B---3--:R-:W-:Y:S01]  /*0d10*/  FMUL.FTZ R13, R21.reuse, R13 ;  /* 0x0000000d150d7220 */ /* 0x048fe20000410000 */
[----:B----4-:R-:W-:-:S03]  /*0d20*/  FMUL.FTZ R19, R21, R19 ;  /* 0x0000001315137220 */ /* 0x010fc60000410000 */
[----:B------:R1:W-:Y:S04]  /*0d30*/  @!P0 STG.E desc[UR14][R6.64], R3 ;  /* 0x0000000306008986 */ /* 0x0003e8000c10190e */
[----:B------:R1:W-:Y:S04]  /*0d40*/  @!P1 STG.E desc[UR14][R8.64], R13 ;  /* 0x0000000d08009986 */ /* 0x0003e8000c10190e */
[----:B------:R1:W-:Y:S01]  /*0d50*/  @!P2 STG.E desc[UR14][R10.64], R19 ;  /* 0x000000130a00a986 */ /* 0x0003e2000c10190e */
[----:B------:R-:W-:Y:S05]  /*0d60*/  @P3 EXIT ;  /* 0x000000000000394d */ /* 0x000fea0003800000 */
[----:B------:R-:W-:Y:S01]  /*0d70*/  LEA R2, P0, R12, UR10, 0x2 ;  /* 0x0000000a0c027c11 */ /* 0x000fe2000f8010ff */
[----:B-----5:R-:W-:-:S03]  /*0d80*/  FMUL.FTZ R21, R21, R20 ;  /* 0x0000001415157220 */ /* 0x020fc60000410000 */
[----:B-1----:R-:W-:-:S05]  /*0d90*/  LEA.HI.X R3, R12, UR11, R23, 0x2, P0 ;  /* 0x0000000b0c037c11 */ /* 0x002fca00080f1417 */
[----:B------:R-:W-:Y:S01]  /*0da0*/  STG.E desc[UR14][R2.64], R21 ;  /* 0x0000001502007986 */ /* 0x000fe2000c10190e */
[----:B------:R-:W-:Y:S05]  /*0db0*/  EXIT ;  /* 0x000000000000794d */ /* 0x000fea0003800000 */
.L_x_116:
        /* <DEDUP_REMOVED lines=9> */
.L_x_119:
[----:B0-----:R-:W2:Y:S01]  /*0e50*/  LDG.E R0, desc[UR14][R2.64] ;  /* 0x0000000e02007981 */ /* 0x001ea2000c1e1900 */
[C---:B------:R-:W-:Y:S01]  /*0e60*/  IMAD.SHL.U32 R8, R10.reuse, 0x10, RZ ;  /* 0x000000100a087824 */ /* 0x040fe200078e00ff */
[----:B------:R-:W-:-:S04]  /*0e70*/  SHF.L.U64.HI R9, R10, 0x4, R11 ;  /* 0x000000040a097819 */ /* 0x000fc8000001020b */
[----:B------:R-:W-:-:S04]  /*0e80*/  IADD3 R4, P0, PT, R8, UR8, RZ ;  /* 0x0000000808047c10 */ /* 0x000fc8000ff1e0ff */
[----:B------:R-:W-:-:S06]  /*0e90*/  IADD3.X R5, PT, PT, R9, UR9, RZ, P0, !PT ;  /* 0x0000000909057c10 */ /* 0x000fcc00087fe4ff */
[----:B------:R-:W3:Y:S01]  /*0ea0*/  LDG.E.128 R4, desc[UR14][R4.64] ;  /* 0x0000000e04047981 */ /* 0x000ee2000c1e1d00 */
[----:B------:R-:W-:-:S04]  /*0eb0*/  IADD3 R8, P0, PT, R8, UR10, RZ ;  /* 0x0000000a08087c10 */ /* 0x000fc8000ff1e0ff */
[----:B------:R-:W-:Y:S02]  /*0ec0*/  IADD3.X R9, PT, PT, R9, UR11, RZ, P0, !PT ;  /* 0x0000000b09097c10 */ /* 0x000fe400087fe4ff */
[----:B-1----:R-:W-:-:S05]  /*0ed0*/  IADD3 R10, P0, PT, R10, UR4, RZ ;  /* 0x000000040a0a7c10 */ /* 0x002fca000ff1e0ff */
[----:B------:R-:W-:Y:S01]  /*0ee0*/  IMAD.X R11, RZ, RZ, R11, P0 ;  /* 0x000000ffff0b7224 */ /* 0x000fe200000e060b */
[----:B------:R-:W-:-:S04]  /*0ef0*/  LOP3.LUT P0, RZ, R10, 0xffffc000, RZ, 0xc0, !PT ;  /* 0xffffc0000aff7812 */ /* 0x000fc8000780c0ff */
[----:B------:R-:W-:Y:S01]  /*0f00*/  LOP3.LUT P0, RZ, R11, 0x3fffffff, RZ, 0xc0, P0 ;  /* 0x3fffffff0bff7812 */ /* 0x000fe2000000c0ff */
[----:B--2---:R-:W-:-:S06]  /*0f10*/  FMUL.FTZ R0, R0, UR5 ;  /* 0x0000000500007c20 */ /* 0x004fcc0008410000 */
[----:B------:R-:W3:Y:S02]  /*0f20*/  MUFU.RCP R0, R0 ;  /* 0x0000000000007308 */ /* 0x000ee40000001000 */
[-C--:B---3--:R-:W-:Y:S01]  /*0f30*/  FMUL.FTZ R12, R4, R0.reuse ;  /* 0x00000000040c7220 */ /* 0x088fe20000410000 */
[-C--:B------:R-:W-:Y:S01]  /*0f40*/  FMUL.FTZ R13, R5, R0.reuse ;  /* 0x00000000050d7220 */ /* 0x080fe20000410000 */
[-C--:B------:R-:W-:Y:S01]  /*0f50*/  FMUL.FTZ R14, R6, R0.reuse ;  /* 0x00000000060e7220 */ /* 0x080fe20000410000 */
[----:B------:R-:W-:Y:S01]  /*0f60*/  FMUL.FTZ R15, R7, R0 ;  /* 0x00000000070f7220 */ /* 0x000fe20000410000 */
[C---:B------:R-:W-:Y:S01]  /*0f70*/  IMAD.SHL.U32 R4, R10.reuse, 0x4, RZ ;  /* 0x000000040a047824 */ /* 0x040fe200078e00ff */
[----:B------:R-:W-:-:S03]  /*0f80*/  SHF.L.U64.HI R0, R10, 0x2, R11 ;  /* 0x000000020a007819 */ /* 0x000fc6000001020b */
[----:B------:R3:W-:Y:S01]  /*0f90*/  STG.E.128 desc[UR14][R8.64], R12 ;  /* 0x0000000c08007986 */ /* 0x0007e2000c101d0e */
[----:B------:R-:W-:-:S04]  /*0fa0*/  ISETP.LT.U32.AND P1, PT, R4, UR19, PT ;  /* 0x0000001304007c0c */ /* 0x000fc8000bf21070 */
[----:B------:R-:W-:-:S13]  /*0fb0*/  ISETP.LT.AND.EX P1, PT, R0, UR12, PT, P1 ;  /* 0x0000000c00007c0c */ /* 0x000fda000bf21310 */
[----:B---3--:R-:W-:Y:S05]  /*0fc0*/  @!P0 BRA P1, `(.L_x_119) ;  /* 0xfffffffc00a08947 */ /* 0x008fea000083ffff */
[----:B------:R-:W-:Y:S05]  /*0fd0*/  EXIT ;  /* 0x000000000000794d */ /* 0x000fea0003800000 */
        .weak           $__internal_5_$__cuda_sm20_div_u16
        .type           $__internal_5_$__cuda_sm20_div_u16,@function
        .size           $__internal_5_$__cuda_sm20_div_u16,(.L_x_724 - $__internal_5_$__cuda_sm20_div_u16)
$__internal_5_$__cuda_sm20_div_u16:
[----:B------:R-:W0:Y:S01]  /*0fe0*/  I2F.U16 R0, UR7 ;  /* 0x0000000700007d06 */ /* 0x000e220008101000 */
[----:B------:R-:W-:Y:S01]  /*0ff0*/  IMAD.MOV.U32 R2, RZ, RZ, 0x4b800000 ;  /* 0x4b800000ff027424 */ /* 0x000fe200078e00ff */
[C---:B0-----:R-:W-:Y:S02]  /*1000*/  FSETP.GEU.AND P1, PT, |R0|.reuse, 1.175494350822287508e-38, PT ;  /* 0x008000000000780b */ /* 0x041fe40003f2e200 */
[----:B------:R-:W-:Y:S02]  /*1010*/  FSETP.GT.AND P0, PT, |R0|, 8.50705917302346158658e+37, PT ;  /* 0x7e8000000000780b */ /* 0x000fe40003f04200 */
[----:B------:R-:W-:-:S04]  /*1020*/  FSEL R2, R2, 1, !P1 ;  /* 0x3f80000002027808 */ /* 0x000fc80004800000 */
[----:B------:R-:W-:Y:S01]  /*1030*/  FSEL R3, R2, 0.25, !P0 ;  /* 0x3e80000002037808 */ /* 0x000fe20004000000 */
[----:B------:R-:W-:Y:S01]  /*1040*/  IMAD.MOV.U32 R2, RZ, RZ, R6 ;  /* 0x000000ffff027224 */ /* 0x000fe200078e0006 */
[----:B------:R-:W-:-:S03]  /*1050*/  ISETP.NE.U32.AND P0, PT, RZ, UR7, PT ;  /* 0x00000007ff007c0c */ /* 0x000fc6000bf05070 */
        /* <DEDUP_REMOVED lines=8> */
[----:B0-----:R-:W-:Y:S01]  /*10e0*/  LOP3.LUT R5, R0, 0xffff, RZ, 0xc0, !PT ;  /* 0x0000ffff00057812 */ /* 0x001fe200078ec0ff */
[----:B------:R-:W-:Y:S01]  /*10f0*/  @!P0 IMAD.MOV.U32 R5, RZ, RZ, -0x1 ;  /* 0xffffffffff058424 */ /* 0x000fe200078e00ff */
[----:B------:R-:W-:Y:S06]  /*1100*/  RET.REL.NODEC R2 `(_ZN2at6native63_GLOBAL__N__862fb238_30_ForeachBinaryOpScalarTensor_cu_64fe0ca525multi_tensor_apply_kernelINS1_18TensorListMetadataILi2EEENS1_27BinaryOpScalarTensorFunctorIfLi2ELi1ELi1EEEJSt7dividesIfEPffEEEvT_T0_DpT1_) ;  /* 0xffffffec02bc7950 */ /* 0x000fec0003c3ffff */
.L_x_120:
        /* <DEDUP_REMOVED lines=15> */
.L_x_724:


//--------------------- .text._ZN2at6native63_GLOBAL__N__862fb238_30_ForeachBinaryOpScalarTensor_cu_64fe0ca525multi_tensor_apply_kernelINS1_18TensorListMetadataILi2EEENS1_27BinaryOpScalarTensorFunctorIdLi2ELi1ELi1EEEJSt7dividesIdEPddEEEvT_T0_DpT1_ --------------------------
	.section	.text._ZN2at6native63_GLOBAL__N__862fb238_30_ForeachBinaryOpScalarTensor_cu_64fe0ca525multi_tensor_apply_kernelINS1_18TensorListMetadataILi2EEENS1_27BinaryOpScalarTensorFunctorIdLi2ELi1ELi1EEEJSt7dividesIdEPddEEEvT_T0_DpT1_,"ax",@progbits
	.align	128
.text._ZN2at6native63_GLOBAL__N__862fb238_30_ForeachBinaryOpScalarTensor_cu_64fe0ca525multi_tensor_apply_kernelINS1_18TensorListMetadataILi2EEENS1_27BinaryOpScalarTensorFunctorIdLi2ELi1ELi1EEEJSt7dividesIdEPddEEEvT_T0_DpT1_:
        .type           _ZN2at6native63_GLOBAL__N__862fb238_30_ForeachBinaryOpScalarTensor_cu_64fe0ca525multi_tensor_apply_kernelINS1_18TensorListMetadataILi2EEENS1_27BinaryOpScalarTensorFunctorIdLi2ELi1ELi1EEEJSt7dividesIdEPddEEEvT_T0_DpT1_,@function
        .size           _ZN2at6native63_GLOBAL__N__862fb238_30_ForeachBinaryOpScalarTensor_cu_64fe0ca525multi_tensor_apply_kernelINS1_18TensorListMetadataILi2EEENS1_27BinaryOpScalarTensorFunctorIdLi2ELi1ELi1EEEJSt7dividesIdEPddEEEvT_T0_DpT1_,(.L_x_726 - _ZN2at6native63_GLOBAL__N__862fb238_30_ForeachBinaryOpScalarTensor_cu_64fe0ca525multi_tensor_apply_kernelINS1_18TensorListMetadataILi2EEENS1_27BinaryOpScalarTensorFunctorIdLi2ELi1ELi1EEEJSt7dividesIdEPddEEEvT_T0_DpT1_)
        .other          _ZN2at6native63_GLOBAL__N__862fb238_30_ForeachBinaryOpScalarTensor_cu_64fe0ca525multi_tensor_apply_kernelINS1_18TensorListMetadataILi2EEENS1_27BinaryOpScalarTensorFunctorIdLi2ELi1ELi1EEEJSt7dividesIdEPddEEEvT_T0_DpT1_,@"STO_CUDA_ENTRY STV_DEFAULT"
_ZN2at6native63_GLOBAL__N__862fb238_30_ForeachBinaryOpScalarTensor_cu_64fe0ca525multi_tensor_apply_kernelINS1_18TensorListMetadataILi2EEENS1_27BinaryOpScalarTensorFunctorIdLi2ELi1ELi1EEEJSt7dividesIdEPddEEEvT_T0_DpT1_:
        /* <DEDUP_REMOVED lines=39> */
[----:B------:R-:W-:Y:S05]  /*0270*/  CALL.REL.NOINC `($__internal_7_$__cuda_sm20_div_u16) ;  /* 0x0000004800a87944 */ /* 0x000fea0003c00000 */
[----:B------:R-:W0:Y:S01]  /*0280*/  S2R R0, SR_TID.X ;  /* 0x0000000000007919 */ /* 0x000e220000002100 */
[----:B------:R-:W-:Y:S01]  /*0290*/  UISETP.GE.U32.AND UP0, UPT, UR5, UR14, UPT ;  /* 0x0000000e0500728c */ /* 0x000fe2000bf06070 */
[----:B------:R-:W-:-:S03]  /*02a0*/  UMOV UR7, URZ ;  /* 0x000000ff00077c82 */ /* 0x000fc60008000000 */
[----:B------:R-:W-:-:S03]  /*02b0*/  UISETP.GE.U32.AND.EX UP0, UPT, UR6, URZ, UPT, UP0 ;  /* 0x000000ff0600728c */ /* 0x000fc6000bf06100 */
[----:B------:R-:W-:-:S06]  /*02c0*/  UMOV UR6, URZ ;  /* 0x000000ff00067c82 */ /* 0x000fcc0008000000 */
[----:B------:R-:W-:Y:S05]  /*02d0*/  BRA.U !UP0, `(.L_x_122) ;  /* 0x0000002108687547 */ /* 0x000fea000b800000 */
[----:B------:R-:W1:Y:S01]  /*02e0*/  LDCU.64 UR20, c[0x0][0xfd8] ;  /* 0x0001fb00ff1477ac */ /* 0x000e620008000a00 */
[----:B------:R-:W-:Y:S01]  /*02f0*/  UMOV UR6, URZ ;  /* 0x000000ff00067c82 */ /* 0x000fe20008000000 */
[----:B------:R-:W-:Y:S01]  /*0300*/  UMOV UR7, URZ ;  /* 0x000000ff00077c82 */ /* 0x000fe20008000000 */
[----:B------:R-:W-:Y:S01]  /*0310*/  UMOV UR4, URZ ;  /* 0x000000ff00047c82 */ /* 0x000fe20008000000 */
[----:B------:R-:W-:-:S05]  /*0320*/  UMOV UR5, URZ ;  /* 0x000000ff00057c82 */ /* 0x000fca0008000000 */
.L_x_139:
[----:B--2---:R-:W2:Y:S01]  /*0330*/  LDC.64 R10, c[0x0][0xfd0] ;  /* 0x0003f400ff0a7b82 */ /* 0x004ea20000000a00 */
[----:B0-----:R-:W-:-:S04]  /*0340*/  IADD3 R9, P0, PT, R0, UR6, RZ ;  /* 0x0000000600097c10 */ /* 0x001fc8000ff1e0ff */
[----:B------:R-:W-:Y:S01]  /*0350*/  ISETP.GE.U32.AND P1, PT, R9, UR18, PT ;  /* 0x0000001209007c0c */ /* 0x000fe2000bf26070 */
[----:B------:R-:W-:-:S05]  /*0360*/  IMAD.X R5, RZ, RZ, UR7, P0 ;  /* 0x00000007ff057e24 */ /* 0x000fca00080e06ff */
[----:B------:R-:W-:Y:S01]  /*0370*/  ISETP.GE.AND.EX P1, PT, R5, UR19, PT, P1 ;  /* 0x0000001305007c0c */ /* 0x000fe2000bf26310 */
[----:B--2---:R-:W1:-:S12]  /*0380*/  LDG.E.64 R10, desc[UR16][R10.64] ;  /* 0x000000100a0a7981 */ /* 0x004e58000c1e1b00 */
[C---:B------:R-:W-:Y:S02]  /*0390*/  @!P1 LEA R14, P3, R9.reuse, UR8, 0x3 ;  /* 0x00000008090e9c11 */ /* 0x040fe4000f8618ff */
[----:B------:R-:W-:Y:S02]  /*03a0*/  CS2R R12, SRZ ;  /* 0x00000000000c7805 */ /* 0x000fe4000001ff00 */
[C---:B------:R-:W-:Y:S02]  /*03b0*/  IADD3 R6, P2, PT, R9.reuse, UR15, RZ ;  /* 0x0000000f09067c10 */ /* 0x040fe4000ff5e0ff */
[--C-:B------:R-:W-:Y:S02]  /*03c0*/  @!P1 LEA.HI.X R15, R9, UR9, R5.reuse, 0x3, P3 ;  /* 0x00000009090f9c11 */ /* 0x100fe400098f1c05 */
[C---:B------:R-:W-:Y:S01]  /*03d0*/  IADD3 R7, P5, PT, R6.reuse, UR15, RZ ;  /* 0x0000000f06077c10 */ /* 0x040fe2000ffbe0ff */
[----:B------:R-:W-:Y:S01]  /*03e0*/  IMAD.X R8, RZ, RZ, R5, P2 ;  /* 0x000000ffff087224 */ /* 0x000fe200010e0605 */
[----:B------:R-:W-:Y:S01]  /*03f0*/  ISETP.GE.U32.AND P0, PT, R6, UR18, PT ;  /* 0x0000001206007c0c */ /* 0x000fe2000bf06070 */
[----:B------:R-:W2:Y:S01]  /*0400*/  @!P1 LDG.E.64 R12, desc[UR16][R14.64] ;  /* 0x000000100e0c9981 */ /* 0x000ea2000c1e1b00 */
[----:B------:R-:W-:Y:S01]  /*0410*/  ISETP.GE.U32.AND P2, PT, R7, UR18, PT ;  /* 0x0000001207007c0c */ /* 0x000fe2000bf46070 */
[----:B------:R-:W-:Y:S01]  /*0420*/  IMAD.X R4, RZ, RZ, R8, P5 ;  /* 0x000000ffff047224 */ /* 0x000fe200028e0608 */
[----:B------:R-:W-:-:S02]  /*0430*/  ISETP.GE.AND.EX P0, PT, R8, UR19, PT, P0 ;  /* 0x0000001308007c0c */ /* 0x000fc4000bf06300 */
[----:B------:R-:W-:Y:S02]  /*0440*/  IADD3 R3, P4, PT, R7, UR15, RZ ;  /* 0x0000000f07037c10 */ /* 0x000fe4000ff9e0ff */
[----:B------:R-:W-:Y:S02]  /*0450*/  ISETP.GE.AND.EX P2, PT, R4, UR19, PT, P2 ;  /* 0x0000001304007c0c */ /* 0x000fe4000bf46320 */
[----:B------:R-:W-:Y:S02]  /*0460*/  CS2R R16, SRZ ;  /* 0x0000000000107805 */ /* 0x000fe4000001ff00 */
[----:B------:R-:W-:Y:S01]  /*0470*/  CS2R R38, SRZ ;  /* 0x0000000000267805 */ /* 0x000fe2000001ff00 */
[----:B------:R-:W-:Y:S01]  /*0480*/  IMAD.X R2, RZ, RZ, R4, P4 ;  /* 0x000000ffff027224 */ /* 0x000fe200020e0604 */
[----:B------:R-:W-:-:S03]  /*0490*/  ISETP.GE.U32.AND P3, PT, R3, UR18, PT ;  /* 0x0000001203007c0c */ /* 0x000fc6000bf66070 */
[----:B------:R-:W-:-:S04]  /*04a0*/  @!P0 LEA R18, P4, R6, UR8, 0x3 ;  /* 0x0000000806128c11 */ /* 0x000fc8000f8818ff */
[C---:B------:R-:W-:Y:S02]  /*04b0*/  @!P2 LEA R20, P5, R7.reuse, UR8, 0x3 ;  /* 0x000000080714ac11 */ /* 0x040fe4000f8a18ff */
[----:B------:R-:W-:Y:S02]  /*04c0*/  @!P0 LEA.HI.X R19, R6, UR9, R8, 0x3, P4 ;  /* 0x0000000906138c11 */ /* 0x000fe4000a0f1c08 */
[----:B------:R-:W-:-:S03]  /*04d0*/  @!P2 LEA.HI.X R21, R7, UR9, R4, 0x3, P5 ;  /* 0x000000090715ac11 */ /* 0x000fc6000a8f1c04 */
[----:B------:R0:W5:Y:S04]  /*04e0*/  @!P0 LDG.E.64 R16, desc[UR16][R18.64] ;  /* 0x0000001012108981 */ /* 0x000168000c1e1b00 */
[----:B------:R0:W5:Y:S01]  /*04f0*/  @!P2 LDG.E.64 R38, desc[UR16][R20.64] ;  /* 0x000000101426a981 */ /* 0x000162000c1e1b00 */
[----:B------:R-:W-:Y:S02]  /*0500*/  ISETP.GE.AND.EX P3, PT, R2, UR19, PT, P3 ;  /* 0x0000001302007c0c */ /* 0x000fe4000bf66330 */
[----:B------:R-:W-:-:S11]  /*0510*/  CS2R R36, SRZ ;  /* 0x0000000000247805 */ /* 0x000fd6000001ff00 */
[----:B------:R-:W-:-:S04]  /*0520*/  @!P3 LEA R24, P4, R3, UR8, 0x3 ;  /* 0x000000080318bc11 */ /* 0x000fc8000f8818ff */
[----:B------:R-:W-:-:S05]  /*0530*/  @!P3 LEA.HI.X R25, R3, UR9, R2, 0x3, P4 ;  /* 0x000000090319bc11 */ /* 0x000fca000a0f1c02 */
[----:B------:R0:W5:Y:S01]  /*0540*/  @!P3 LDG.E.64 R36, desc[UR16][R24.64] ;  /* 0x000000101824b981 */ /* 0x000162000c1e1b00 */
[----:B------:R-:W-:Y:S01]  /*0550*/  BSSY.RECONVERGENT B1, `(.L_x_123) ;  /* 0x0000037000017945 */ /* 0x000fe20003800200 */
[----:B-1----:R-:W1:Y:S02]  /*0560*/  DMUL R34, R10, UR20 ;  /* 0x000000140a227c28 */ /* 0x002e640008000000 */
[----:B-1----:R-:W1:Y:S01]  /*0570*/  MUFU.RCP64H R11, R35 ;  /* 0x00000023000b7308 */ /* 0x002e620000001800 */
[----:B------:R-:W-:Y:S01]  /*0580*/  IMAD.MOV.U32 R10, RZ, RZ, 0x1 ;  /* 0x00000001ff0a7424 */ /* 0x000fe200078e00ff */
[----:B--2---:R-:W-:-:S15]  /*0590*/  FSETP.GEU.AND P4, PT, |R13|, 6.5827683646048100446e-37, PT ;  /* 0x036000000d00780b */ /* 0x004fde0003f8e200 */
[----:B------:R-:W-:-:S15]  /*05a0*/  NOP ;  /* 0x0000000000007918 */ /* 0x000fde0000000000 */
[----:B------:R-:W-:-:S15]  /*05b0*/  NOP ;  /* 0x0000000000007918 */ /* 0x000fde0000000000 */
[----:B------:R-:W-:-:S15]  /*05c0*/  NOP ;  /* 0x0000000000007918 */ /* 0x000fde0000000000 */
        /* <DEDUP_REMOVED lines=25> */
[----:B-1----:R-:W1:-:S15]  /*0760*/  DMUL R22, R10, R12 ;  /* 0x0000000c0a167228 */ /* 0x002e5e0000000000 */
[----:B------:R-:W-:-:S15]  /*0770*/  NOP ;  /* 0x0000000000007918 */ /* 0x000fde0000000000 */
[----:B------:R-:W-:-:S15]  /*0780*/  NOP ;  /* 0x0000000000007918 */ /* 0x000fde0000000000 */
[----:B------:R-:W-:-:S15]  /*0790*/  NOP ;  /* 0x0000000000007918 */ /* 0x000fde0000000000 */
[----:B------:R-:W-:-:S04]  /*07a0*/  NOP ;  /* 0x0000000000007918 */ /* 0x000fc80000000000 */
[----:B-1----:R-:W1:-:S15]  /*07b0*/  DFMA R14, -R34, R22, R12 ;  /* 0x00000016220e722b */ /* 0x002e5e000000010c */
[----:B------:R-:W-:-:S15]  /*07c0*/  NOP ;  /* 0x0000000000007918 */ /* 0x000fde0000000000 */
[----:B------:R-:W-:-:S15]  /*07d0*/  NOP ;  /* 0x0000000000007918 */ /* 0x000fde0000000000 */
[----:B------:R-:W-:-:S15]  /*07e0*/  NOP ;  /* 0x0000000000007918 */ /* 0x000fde0000000000 */
[----:B------:R-:W-:-:S04]  /*07f0*/  NOP ;  /* 0x0000000000007918 */ /* 0x000fc80000000000 */
[----:B-1----:R-:W1:Y:S02]  /*0800*/  DFMA R22, R10, R14, R22 ;  /* 0x0000000e0a16722b */ /* 0x002e640000000016 */
[----:B-1----:R-:W-:-:S05]  /*0810*/  FFMA R10, RZ, R35, R23 ;  /* 0x00000023ff0a7223 */ /* 0x002fca0000000017 */
[----:B------:R-:W-:-:S13]  /*0820*/  FSETP.GT.AND P3, PT, |R10|, 1.469367938527859385e-39, PT ;  /* 0x001000000a00780b */ /* 0x000fda0003f64200 */
[----:B0-----:R-:W-:Y:S05]  /*0830*/  @P3 BRA P4, `(.L_x_124) ;  /* 0x0000000000203947 */ /* 0x001fea0002000000 */
[----:B------:R-:W-:Y:S01]  /*0840*/  IMAD.MOV.U32 R14, RZ, RZ, R13 ;  /* 0x000000ffff0e7224 */ /* 0x000fe200078e000d */
[----:B------:R-:W-:Y:S01]  /*0850*/  MOV R10, 0x8a0 ;  /* 0x000008a0000a7802 */ /* 0x000fe20000000f00 */
[----:B------:R-:W-:Y:S02]  /*0860*/  IMAD.MOV.U32 R11, RZ, RZ, R12 ;  /* 0x000000ffff0b7224 */ /* 0x000fe400078e000c */
[----:B------:R-:W-:Y:S02]  /*0870*/  IMAD.MOV.U32 R13, RZ, RZ, R34 ;  /* 0x000000ffff0d7224 */ /* 0x000fe400078e0022 */
[----:B------:R-:W-:-:S07]  /*0880*/  IMAD.MOV.U32 R21, RZ, RZ, R35 ;  /* 0x000000ffff157224 */ /* 0x000fce00078e0023 */
[----:B-----5:R-:W-:Y:S05]  /*0890*/  CALL.REL.NOINC `($__internal_6_$__cuda_sm20_div_rn_f64_full) ;  /* 0x0000003800f47944 */ /* 0x020fea0003c00000 */
[----:B------:R-:W-:Y:S02]  /*08a0*/  IMAD.MOV.U32 R22, RZ, RZ, R14 ;  /* 0x000000ffff167224 */ /* 0x000fe400078e000e */
[----:B------:R-:W-:-:S07]  /*08b0*/  IMAD.MOV.U32 R23, RZ, RZ, R11 ;  /* 0x000000ffff177224 */ /* 0x000fce00078e000b */
.L_x_124:
[----:B------:R-:W-:Y:S05]  /*08c0*/  BSYNC.RECONVERGENT B1 ;  /* 0x0000000000017941 */ /* 0x000fea0003800200 */
.L_x_123:
[----:B------:R-:W0:Y:S01]  /*08d0*/  MUFU.RCP64H R11, R35 ;  /* 0x00000023000b7308 */ /* 0x000e220000001800 */
[----:B------:R-:W-:Y:S01]  /*08e0*/  IMAD.MOV.U32 R10, RZ, RZ, 0x1 ;  /* 0x00000001ff0a7424 */ /* 0x000fe200078e00ff */
[----:B-----5:R-:W-:Y:S01]  /*08f0*/  FSETP.GEU.AND P4, PT, |R17|, 6.5827683646048100446e-37, PT ;  /* 0x036000001100780b */ /* 0x020fe20003f8e200 */
[----:B------:R-:W-:Y:S04]  /*0900*/  BSSY.RECONVERGENT B1, `(.L_x_125) ;  /* 0x0000030000017945 */ /* 0x000fe80003800200 */
        /* <DEDUP_REMOVED lines=44> */
[----:B------:R-:W-:Y:S05]  /*0bd0*/  CALL.REL.NOINC `($__internal_6_$__cuda_sm20_div_rn_f64_full) ;  /* 0x0000003800247944 */ /* 0x000fea0003c00000 */
[----:B------:R-:W-:Y:S02]  /*0be0*/  IMAD.MOV.U32 R18, RZ, RZ, R14 ;  /* 0x000000ffff127224 */ /* 0x000fe400078e000e */
[----:B------:R-:W-:-:S07]  /*0bf0*/  IMAD.MOV.U32 R19, RZ, RZ, R11 ;  /* 0x000000ffff137224 */ /* 0x000fce00078e000b */
.L_x_126:
[----:B------:R-:W-:Y:S05]  /*0c00*/  BSYNC.RECONVERGENT B1 ;  /* 0x0000000000017941 */ /* 0x000fea0003800200 */
.L_x_125:
[----:B------:R-:W0:Y:S01]  /*0c10*/  MUFU.RCP64H R11, R35 ;  /* 0x00000023000b7308 */ /* 0x000e220000001800 */
[----:B------:R-:W-:Y:S01]  /*0c20*/  IMAD.MOV.U32 R10, RZ, RZ, 0x1 ;  /* 0x00000001ff0a7424 */ /* 0x000fe200078e00ff */
[----:B------:R-:W-:Y:S01]  /*0c30*/  FSETP.GEU.AND P4, PT, |R39|, 6.5827683646048100446e-37, PT ;  /* 0x036000002700780b */ /* 0x000fe20003f8e200 */
        /* <DEDUP_REMOVED lines=48> */
.L_x_128:
[----:B------:R-:W-:Y:S05]  /*0f40*/  BSYNC.RECONVERGENT B1 ;  /* 0x0000000000017941 */ /* 0x000fea0003800200 */
.L_x_127:
        /* <DEDUP_REMOVED lines=49> */
[----:B------:R-:W-:-:S07]  /*1260*/  IMAD.MOV.U32 R10, RZ, RZ, R14 ;  /* 0x000000ffff0a7224 */ /* 0x000fce00078e000e */
.L_x_130:
[----:B------:R-:W-:Y:S05]  /*1270*/  BSYNC.RECONVERGENT B1 ;  /* 0x0000000000017941 */ /* 0x000fea0003800200 */
.L_x_129:
[----:B------:R-:W-:Y:S01]  /*1280*/  ISETP.GE.U32.AND P3, PT, R3, UR18, PT ;  /* 0x0000001203007c0c */ /* 0x000fe2000bf66070 */
[----:B------:R-:W0:Y:S01]  /*1290*/  LDC.64 R14, c[0x0][0xfd0] ;  /* 0x0003f400ff0e7b82 */ /* 0x000e220000000a00 */
[----:B------:R-:W-:Y:S02]  /*12a0*/  @!P1 LEA R26, P4, R9, UR10, 0x3 ;  /* 0x0000000a091a9c11 */ /* 0x000fe4000f8818ff */
[----:B------:R-:W-:Y:S02]  /*12b0*/  ISETP.GE.AND.EX P3, PT, R2, UR19, PT, P3 ;  /* 0x0000001302007c0c */ /* 0x000fe4000bf66330 */
[----:B------:R-:W-:Y:S02]  /*12c0*/  @!P2 LEA R12, P6, R7, UR10, 0x3 ;  /* 0x0000000a070cac11 */ /* 0x000fe4000f8c18ff */
[----:B------:R-:W-:Y:S02]  /*12d0*/  @!P0 LEA R20, P5, R6, UR10, 0x3 ;  /* 0x0000000a06148c11 */ /* 0x000fe4000f8a18ff */
[----:B------:R-:W-:-:S02]  /*12e0*/  @!P1 LEA.HI.X R27, R9, UR11, R5, 0x3, P4 ;  /* 0x0000000b091b9c11 */ /* 0x000fc4000a0f1c05 */
[----:B------:R-:W-:Y:S02]  /*12f0*/  @!P2 LEA.HI.X R13, R7, UR11, R4, 0x3, P6 ;  /* 0x0000000b070dac11 */ /* 0x000fe4000b0f1c04 */
[----:B------:R-:W-:Y:S01]  /*1300*/  @!P0 LEA.HI.X R21, R6, UR11, R8, 0x3, P5 ;  /* 0x0000000b06158c11 */ /* 0x000fe2000a8f1c08 */
[----:B------:R1:W-:Y:S01]  /*1310*/  @!P1 STG.E.64 desc[UR16][R26.64], R22 ;  /* 0x000000161a009986 */ /* 0x0003e2000c101b10 */
[----:B------:R-:W-:Y:S02]  /*1320*/  IADD3 R4, P5, PT, R9, UR14, RZ ;  /* 0x0000000e09047c10 */ /* 0x000fe4000ffbe0ff */
[C---:B------:R-:W-:Y:S01]  /*1330*/  @!P3 LEA R28, P4, R3.reuse, UR10, 0x3 ;  /* 0x0000000a031cbc11 */ /* 0x040fe2000f8818ff */
[----:B------:R-:W-:Y:S01]  /*1340*/  @!P0 STG.E.64 desc[UR16][R20.64], R18 ;  /* 0x0000001214008986 */ /* 0x000fe2000c101b10 */
[----:B------:R-:W-:Y:S01]  /*1350*/  ISETP.GE.U32.AND P1, PT, R4, UR18, PT ;  /* 0x0000001204007c0c */ /* 0x000fe2000bf26070 */
[----:B------:R-:W-:Y:S01]  /*1360*/  IMAD.X R5, RZ, RZ, R5, P5 ;  /* 0x000000ffff057224 */ /* 0x000fe200028e0605 */
[----:B------:R-:W-:Y:S01]  /*1370*/  @!P3 LEA.HI.X R29, R3, UR11, R2, 0x3, P4 ;  /* 0x0000000b031dbc11 */ /* 0x000fe2000a0f1c02 */
[----:B------:R2:W-:Y:S03]  /*1380*/  @!P2 STG.E.64 desc[UR16][R12.64], R16 ;  /* 0x000000100c00a986 */ /* 0x0005e6000c101b10 */
[----:B------:R-:W-:Y:S01]  /*1390*/  ISETP.GE.AND.EX P0, PT, R5, UR19, PT, P1 ;  /* 0x0000001305007c0c */ /* 0x000fe2000bf06310 */
[----:B------:R3:W-:Y:S04]  /*13a0*/  @!P3 STG.E.64 desc[UR16][R28.64], R10 ;  /* 0x0000000a1c00b986 */ /* 0x0007e8000c101b10 */
[----:B0-----:R-:W4:Y:S01]  /*13b0*/  LDG.E.64 R14, desc[UR16][R14.64] ;  /* 0x000000100e0e7981 */ /* 0x001f22000c1e1b00 */
[----:B------:R-:W-:-:S02]  /*13c0*/  IADD3 R6, P1, PT, R6, UR14, RZ ;  /* 0x0000000e06067c10 */ /* 0x000fc4000ff3e0ff */
[----:B------:R-:W-:Y:S02]  /*13d0*/  CS2R R24, SRZ ;  /* 0x0000000000187805 */ /* 0x000fe4000001ff00 */
[C---:B------:R-:W-:Y:S01]  /*13e0*/  IADD3 R7, P5, PT, R6.reuse, UR15, RZ ;  /* 0x0000000f06077c10 */ /* 0x040fe2000ffbe0ff */
[----:B------:R-:W-:Y:S01]  /*13f0*/  IMAD.X R8, RZ, RZ, R8, P1 ;  /* 0x000000ffff087224 */ /* 0x000fe200008e0608 */
[----:B------:R-:W-:Y:S02]  /*1400*/  ISETP.GE.U32.AND P1, PT, R6, UR18, PT ;  /* 0x0000001206007c0c */ /* 0x000fe4000bf26070 */
[C---:B-1----:R-:W-:Y:S01]  /*1410*/  @!P0 LEA R22, P3, R4.reuse, UR8, 0x3 ;  /* 0x0000000804168c11 */ /* 0x042fe2000f8618ff */
[----:B--2---:R-:W-:Y:S01]  /*1420*/  IMAD.X R12, RZ, RZ, R8, P5 ;  /* 0x000000ffff0c7224 */ /* 0x004fe200028e0608 */
[----:B------:R-:W-:Y:S02]  /*1430*/  IADD3 R9, P4, PT, R7, UR15, RZ ;  /* 0x0000000f07097c10 */ /* 0x000fe4000ff9e0ff */
[----:B------:R-:W-:-:S02]  /*1440*/  @!P0 LEA.HI.X R23, R4, UR9, R5, 0x3, P3 ;  /* 0x0000000904178c11 */ /* 0x000fc400098f1c05 */
[----:B------:R-:W-:Y:S01]  /*1450*/  ISETP.GE.AND.EX P1, PT, R8, UR19, PT, P1 ;  /* 0x0000001308007c0c */ /* 0x000fe2000bf26310 */
[----:B------:R-:W-:Y:S01]  /*1460*/  IMAD.X R16, RZ, RZ, R12, P4 ;  /* 0x000000ffff107224 */ /* 0x000fe200020e060c */
[----:B------:R-:W-:Y:S01]  /*1470*/  ISETP.GE.U32.AND P3, PT, R9, UR18, PT ;  /* 0x0000001209007c0c */ /* 0x000fe2000bf66070 */
[----:B------:R-:W2:Y:S01]  /*1480*/  @!P0 LDG.E.64 R24, desc[UR16][R22.64] ;  /* 0x0000001016188981 */ /* 0x000ea2000c1e1b00 */
[----:B------:R-:W-:Y:S02]  /*1490*/  CS2R R36, SRZ ;  /* 0x0000000000247805 */ /* 0x000fe4000001ff00 */
[----:B------:R-:W-:Y:S02]  /*14a0*/  ISETP.GE.U32.AND P2, PT, R7, UR18, PT ;  /* 0x0000001207007c0c */ /* 0x000fe4000bf46070 */
[----:B------:R-:W-:Y:S02]  /*14b0*/  ISETP.GE.AND.EX P3, PT, R16, UR19, PT, P3 ;  /* 0x0000001310007c0c */ /* 0x000fe4000bf66330 */
[----:B------:R-:W-:-:S03]  /*14c0*/  ISETP.GE.AND.EX P2, PT, R12, UR19, PT, P2 ;  /* 0x000000130c007c0c */ /* 0x000fc6000bf46320 */
[----:B------:R-:W-:-:S04]  /*14d0*/  @!P1 LEA R18, P4, R6, UR8, 0x3 ;  /* 0x0000000806129c11 */ /* 0x000fc8000f8818ff */
[----:B------:R-:W-:-:S04]  /*14e0*/  @!P1 LEA.HI.X R19, R6, UR9, R8, 0x3, P4 ;  /* 0x0000000906139c11 */ /* 0x000fc8000a0f1c08 */
[----:B------:R-:W-:-:S04]  /*14f0*/  @!P3 LEA R26, P4, R9, UR8, 0x3 ;  /* 0x00000008091abc11 */ /* 0x000fc8000f8818ff */
[----:B------:R-:W-:-:S05]  /*1500*/  @!P3 LEA.HI.X R27, R9, UR9, R16, 0x3, P4 ;  /* 0x00000009091bbc11 */ /* 0x000fca000a0f1c10 */
[----:B------:R0:W5:Y:S01]  /*1510*/  @!P3 LDG.E.64 R36, desc[UR16][R26.64] ;  /* 0x000000101a24b981 */ /* 0x000162000c1e1b00 */
[----:B---3--:R-:W-:Y:S01]  /*1520*/  IMAD.MOV.U32 R10, RZ, RZ, 0x1 ;  /* 0x00000001ff0a7424 */ /* 0x008fe200078e00ff */
[C---:B------:R-:W-:Y:S02]  /*1530*/  @!P2 LEA R20, P5, R7.reuse, UR8, 0x3 ;  /* 0x000000080714ac11 */ /* 0x040fe4000f8a18ff */
[----:B------:R-:W-:Y:S02]  /*1540*/  CS2R R2, SRZ ;  /* 0x0000000000027805 */ /* 0x000fe4000001ff00 */
[----:B------:R-:W-:Y:S02]  /*1550*/  CS2R R38, SRZ ;  /* 0x0000000000267805 */ /* 0x000fe4000001ff00 */
[----:B------:R-:W-:Y:S02]  /*1560*/  @!P2 LEA.HI.X R21, R7, UR9, R12, 0x3, P5 ;  /* 0x000000090715ac11 */ /* 0x000fe4000a8f1c0c */
[----:B------:R0:W5:Y:S04]  /*1570*/  @!P1 LDG.E.64 R2, desc[UR16][R18.64] ;  /* 0x0000001012029981 */ /* 0x000168000c1e1b00 */
[----:B------:R0:W5:Y:S01]  /*1580*/  @!P2 LDG.E.64 R38, desc[UR16][R20.64] ;  /* 0x000000101426a981 */ /* 0x000162000c1e1b00 */
[----:B------:R-:W-:Y:S01]  /*1590*/  BSSY.RECONVERGENT B1, `(.L_x_131) ;  /* 0x0000037000017945 */ /* 0x000fe20003800200 */
[----:B----4-:R-:W1:Y:S02]  /*15a0*/  DMUL R34, R14, UR20 ;  /* 0x000000140e227c28 */ /* 0x010e640008000000 */
[----:B-1----:R-:W1:Y:S01]  /*15b0*/  MUFU.RCP64H R11, R35 ;  /* 0x00000023000b7308 */ /* 0x002e620000001800 */
[----:B--2---:R-:W-:-:S15]  /*15c0*/  FSETP.GEU.AND P2, PT, |R25|, 6.5827683646048100446e-37, PT ;  /* 0x036000001900780b */ /* 0x004fde0003f4e200 */
[----:B------:R-:W-:-:S15]  /*15d0*/  NOP ;  /* 0x0000000000007918 */ /* 0x000fde0000000000 */
[----:B------:R-:W-:-:S15]  /*15e0*/  NOP ;  /* 0x0000000000007918 */ /* 0x000fde0000000000 */
[----:B------:R-:W-:-:S15]  /*15f0*/  NOP ;  /* 0x0000000000007918 */ /* 0x000fde0000000000 */
[----:B------:R-:W-:-:S01]  /*1600*/  NOP ;  /* 0x0000000000007918 */ /* 0x000fc20000000000 */
        /* <DEDUP_REMOVED lines=47> */
.L_x_132:
[----:B------:R-:W-:Y:S05]  /*1900*/  BSYNC.RECONVERGENT B1 ;  /* 0x0000000000017941 */ /* 0x000fea0003800200 */
.L_x_131:
        /* <DEDUP_REMOVED lines=51> */
.L_x_134:
[----:B------:R-:W-:Y:S05]  /*1c40*/  BSYNC.RECONVERGENT B1 ;  /* 0x0000000000017941 */ /* 0x000fea0003800200 */
.L_x_133:
        /* <DEDUP_REMOVED lines=51> */
.L_x_136:
[----:B------:R-:W-:Y:S05]  /*1f80*/  BSYNC.RECONVERGENT B1 ;  /* 0x0000000000017941 */ /* 0x000fea0003800200 */
.L_x_135:
        /* <DEDUP_REMOVED lines=50> */
.L_x_138:
[----:B------:R-:W-:Y:S05]  /*22b0*/  BSYNC.RECONVERGENT B1 ;  /* 0x0000000000017941 */ /* 0x000fea0003800200 */
.L_x_137:
[----:B------:R-:W-:Y:S01]  /*22c0*/  ISETP.GE.U32.AND P1, PT, R6, UR18, PT ;  /* 0x0000001206007c0c */ /* 0x000fe2000bf26070 */
[----:B------:R-:W-:Y:S01]  /*22d0*/  ULOP3.LUT UR13, UR12, 0xffff, URZ, 0xc0, !UPT ;  /* 0x0000ffff0c0d7892 */ /* 0x000fe2000f8ec0ff */
[----:B------:R-:W-:Y:S01]  /*22e0*/  ISETP.GE.U32.AND P2, PT, R7, UR18, PT ;  /* 0x0000001207007c0c */ /* 0x000fe2000bf46070 */
[----:B------:R-:W-:Y:S01]  /*22f0*/  UIADD3 UR4, UP0, UPT, UR4, 0x2, URZ ;  /* 0x0000000204047890 */ /* 0x000fe2000ff1e0ff */
[----:B------:R-:W-:Y:S01]  /*2300*/  ISETP.GE.AND.EX P1, PT, R8, UR19, PT, P1 ;  /* 0x0000001308007c0c */ /* 0x000fe2000bf26310 */
[----:B------:R-:W-:Y:S01]  /*2310*/  UIADD3 UR13, UPT, UPT, UR13, 0x1, URZ ;  /* 0x000000010d0d7890 */ /* 0x000fe2000fffe0ff */
[----:B------:R-:W-:Y:S01]  /*2320*/  ISETP.GE.U32.AND P3, PT, R9, UR18, PT ;  /* 0x0000001209007c0c */ /* 0x000fe2000bf66070 */
[----:B------:R-:W-:Y:S01]  /*2330*/  UIADD3.X UR5, UPT, UPT, URZ, UR5, URZ, UP0, !UPT ;  /* 0x00000005ff057290 */ /* 0x000fe200087fe4ff */
[----:B------:R-:W-:Y:S01]  /*2340*/  ISETP.GE.AND.EX P2, PT, R12, UR19, PT, P2 ;  /* 0x000000130c007c0c */ /* 0x000fe2000bf46320 */
[----:B------:R-:W-:Y:S01]  /*2350*/  ULOP3.LUT UR13, UR13, 0x1fffe, URZ, 0xc0, !UPT ;  /* 0x0001fffe0d0d7892 */ /* 0x000fe2000f8ec0ff */
[----:B------:R-:W-:Y:S01]  /*2360*/  ISETP.GE.AND.EX P3, PT, R16, UR19, PT, P3 ;  /* 0x0000001310007c0c */ /* 0x000fe2000bf66330 */
[----:B------:R-:W-:Y:S01]  /*2370*/  ULEA UR6, UP1, UR14, UR6, 0x1 ;  /* 0x000000060e067291 */ /* 0x000fe2000f8208ff */
[----:B------:R-:W-:Y:S01]  /*2380*/  @!P0 LEA R14, P4, R4, UR10, 0x3 ;  /* 0x0000000a040e8c11 */ /* 0x000fe2000f8818ff */
[----:B------:R-:W-:-:S02]  /*2390*/  UISETP.NE.U32.AND UP0, UPT, UR4, UR13, UPT ;  /* 0x0000000d0400728c */ /* 0x000fc4000bf05070 */
[----:B------:R-:W-:Y:S01]  /*23a0*/  ULEA.HI.X UR7, UR14, UR7, URZ, 0x1, UP1 ;  /* 0x000000070e077291 */ /* 0x000fe200088f0cff */
[----:B------:R-:W-:Y:S01]  /*23b0*/  @!P0 LEA.HI.X R15, R4, UR11, R5, 0x3, P4 ;  /* 0x0000000b040f8c11 */ /* 0x000fe2000a0f1c05 */
[----:B------:R-:W-:Y:S01]  /*23c0*/  UISETP.NE.AND.EX UP0, UPT, UR5, URZ, UPT, UP0 ;  /* 0x000000ff0500728c */ /* 0x000fe2000bf05300 */
[----:B------:R-:W-:-:S03]  /*23d0*/  @!P1 LEA R20, P5, R6, UR10, 0x3 ;  /* 0x0000000a06149c11 */ /* 0x000fc6000f8a18ff */
[----:B------:R-:W-:Y:S01]  /*23e0*/  @!P2 LEA R4, P4, R7, UR10, 0x3 ;  /* 0x0000000a0704ac11 */ /* 0x000fe2000f8818ff */
[----:B------:R2:W-:Y:S01]  /*23f0*/  @!P0 STG.E.64 desc[UR16][R14.64], R22 ;  /* 0x000000160e008986 */ /* 0x0005e2000c101b10 */
[----:B------:R-:W-:Y:S02]  /*2400*/  @!P1 LEA.HI.X R21, R6, UR11, R8, 0x3, P5 ;  /* 0x0000000b06159c11 */ /* 0x000fe4000a8f1c08 */
[----:B------:R-:W-:Y:S02]  /*2410*/  @!P3 LEA R6, P5, R9, UR10, 0x3 ;  /* 0x0000000a0906bc11 */ /* 0x000fe4000f8a18ff */
[----:B------:R-:W-:Y:S01]  /*2420*/  @!P2 LEA.HI.X R5, R7, UR11, R12, 0x3, P4 ;  /* 0x0000000b0705ac11 */ /* 0x000fe2000a0f1c0c */
[----:B------:R2:W-:Y:S01]  /*2430*/  @!P1 STG.E.64 desc[UR16][R20.64], R18 ;  /* 0x0000001214009986 */ /* 0x0005e2000c101b10 */
[----:B------:R-:W-:-:S03]  /*2440*/  @!P3 LEA.HI.X R7, R9, UR11, R16, 0x3, P5 ;  /* 0x0000000b0907bc11 */ /* 0x000fc6000a8f1c10 */
[----:B------:R2:W-:Y:S04]  /*2450*/  @!P2 STG.E.64 desc[UR16][R4.64], R2 ;  /* 0x000000020400a986 */ /* 0x0005e8000c101b10 */
[----:B------:R2:W-:Y:S01]  /*2460*/  @!P3 STG.E.64 desc[UR16][R6.64], R10 ;  /* 0x0000000a0600b986 */ /* 0x0005e2000c101b10 */
[----:B------:R-:W-:Y:S05]  /*2470*/  BRA.U UP0, `(.L_x_139) ;  /* 0xffffffdd00ac7547 */ /* 0x000fea000b83ffff */
.L_x_122:
[----:B------:R-:W-:-:S04]  /*2480*/  ULOP3.LUT UR13, UR12, 0x1, URZ, 0xc0, !UPT ;  /* 0x000000010c0d7892 */ /* 0x000fc8000f8ec0ff */
[----:B------:R-:W-:-:S06]  /*2490*/  UISETP.NE.U32.AND UP0, UPT, UR13, 0x1, UPT ;  /* 0x000000010d00788c */ /* 0x000fcc000bf05070 */
[----:B------:R-:W-:-:S13]  /*24a0*/  PLOP3.LUT P0, PT, PT, PT, UP0, 0x80, 0x8 ;  /* 0x000000000008781c */ /* 0x000fda0003f0f008 */
[----:B------:R-:W-:Y:S05]  /*24b0*/  @!P0 EXIT ;  /* 0x000000000000894d */ /* 0x000fea0003800000 */
[----:B------:R-:W1:Y:S01]  /*24c0*/  LDC.64 R34, c[0x0][0xfd0] ;  /* 0x0003f400ff227b82 */ /* 0x000e620000000a00 */
[----:B0-----:R-:W-:Y:S02]  /*24d0*/  IADD3 R8, P1, PT, R0, UR6, RZ ;  /* 0x0000000600087c10 */ /* 0x001fe4000ff3e0ff */
[----:B------:R-:W-:Y:S02]  /*24e0*/  CS2R R12, SRZ ;  /* 0x00000000000c7805 */ /* 0x000fe4000001ff00 */
[----:B------:R-:W-:Y:S01]  /*24f0*/  CS2R R36, SRZ ;  /* 0x0000000000247805 */ /* 0x000fe2000001ff00 */
[----:B------:R-:W0:Y:S01]  /*2500*/  LDCU.64 UR4, c[0x0][0xfd8] ;  /* 0x0001fb00ff0477ac */ /* 0x000e220008000a00 */
[----:B------:R-:W-:Y:S01]  /*2510*/  ISETP.GE.U32.AND P0, PT, R8, UR18, PT ;  /* 0x0000001208007c0c */ /* 0x000fe2000bf06070 */
[----:B--2---:R-:W-:-:S05]  /*2520*/  IMAD.X R7, RZ, RZ, UR7, P1 ;  /* 0x00000007ff077e24 */ /* 0x004fca00088e06ff */
[----:B------:R-:W-:Y:S01]  /*2530*/  ISETP.GE.AND.EX P0, PT, R7, UR19, PT, P0 ;  /* 0x0000001307007c0c */ /* 0x000fe2000bf06300 */
[----:B-1----:R-:W0:Y:S01]  /*2540*/  LDG.E.64 R34, desc[UR16][R34.64] ;  /* 0x0000001022227981 */ /* 0x002e22000c1e1b00 */
[----:B------:R-:W-:-:S11]  /*2550*/  IADD3 R6, P2, PT, R8, UR15, RZ ;  /* 0x0000000f08067c10 */ /* 0x000fd6000ff5e0ff */
[----:B------:R-:W-:Y:S02]  /*2560*/  @!P0 LEA R10, P3, R8, UR8, 0x3 ;  /* 0x00000008080a8c11 */ /* 0x000fe4000f8618ff */
[----:B------:R-:W-:Y:S01]  /*2570*/  IADD3 R4, P5, PT, R6, UR15, RZ ;  /* 0x0000000f06047c10 */ /* 0x000fe2000ffbe0ff */
[--C-:B------:R-:W-:Y:S01]  /*2580*/  IMAD.X R5, RZ, RZ, R7.reuse, P2 ;  /* 0x000000ffff057224 */ /* 0x100fe200010e0607 */
[----:B------:R-:W-:Y:S02]  /*2590*/  @!P0 LEA.HI.X R11, R8, UR9, R7, 0x3, P3 ;  /* 0x00000009080b8c11 */ /* 0x000fe400098f1c07 */
[----:B------:R-:W-:Y:S01]  /*25a0*/  IADD3 R2, P4, PT, R4, UR15, RZ ;  /* 0x0000000f04027c10 */ /* 0x000fe2000ff9e0ff */
[----:B------:R-:W-:Y:S01]  /*25b0*/  IMAD.X R3, RZ, RZ, R5, P5 ;  /* 0x000000ffff037224 */ /* 0x000fe200028e0605 */
[----:B------:R-:W-:Y:S01]  /*25c0*/  ISETP.GE.U32.AND P1, PT, R6, UR18, PT ;  /* 0x0000001206007c0c */ /* 0x000fe2000bf26070 */
[----:B------:R1:W2:Y:S01]  /*25d0*/  @!P0 LDG.E.64 R12, desc[UR16][R10.64] ;  /* 0x000000100a0c8981 */ /* 0x0002a2000c1e1b00 */
[----:B------:R-:W-:Y:S01]  /*25e0*/  ISETP.GE.U32.AND P3, PT, R2, UR18, PT ;  /* 0x0000001202007c0c */ /* 0x000fe2000bf66070 */
[----:B------:R-:W-:Y:S01]  /*25f0*/  IMAD.X R0, RZ, RZ, R3, P4 ;  /* 0x000000ffff007224 */ /* 0x000fe200020e0603 */
[----:B------:R-:W-:-:S02]  /*2600*/  ISETP.GE.AND.EX P1, PT, R5, UR19, PT, P1 ;  /* 0x0000001305007c0c */ /* 0x000fc4000bf26310 */
[----:B------:R-:W-:Y:S02]  /*2610*/  ISETP.GE.U32.AND P2, PT, R4, UR18, PT ;  /* 0x0000001204007c0c */ /* 0x000fe4000bf46070 */
[----:B------:R-:W-:Y:S02]  /*2620*/  ISETP.GE.AND.EX P3, PT, R0, UR19, PT, P3 ;  /* 0x0000001300007c0c */ /* 0x000fe4000bf66330 */
[----:B------:R-:W-:-:S07]  /*2630*/  ISETP.GE.AND.EX P2, PT, R3, UR19, PT, P2 ;  /* 0x0000001303007c0c */ /* 0x000fce000bf46320 */
[----:B------:R-:W-:-:S04]  /*2640*/  @!P1 LEA R18, P4, R6, UR8, 0x3 ;  /* 0x0000000806129c11 */ /* 0x000fc8000f8818ff */
[----:B------:R-:W-:Y:S02]  /*2650*/  @!P1 LEA.HI.X R19, R6, UR9, R5, 0x3, P4 ;  /* 0x0000000906139c11 */ /* 0x000fe4000a0f1c05 */
[----:B------:R-:W-:-:S04]  /*2660*/  @!P3 LEA R24, P4, R2, UR8, 0x3 ;  /* 0x000000080218bc11 */ /* 0x000fc8000f8818ff */
[----:B------:R-:W-:-:S05]  /*2670*/  @!P3 LEA.HI.X R25, R2, UR9, R0, 0x3, P4 ;  /* 0x000000090219bc11 */ /* 0x000fca000a0f1c00 */
[----:B------:R3:W5:Y:S01]  /*2680*/  @!P3 LDG.E.64 R36, desc[UR16][R24.64] ;  /* 0x000000101824b981 */ /* 0x000762000c1e1b00 */
[----:B-1----:R-:W-:Y:S01]  /*2690*/  IMAD.MOV.U32 R10, RZ, RZ, 0x1 ;  /* 0x00000001ff0a7424 */ /* 0x002fe200078e00ff */
[C---:B------:R-:W-:Y:S02]  /*26a0*/  @!P2 LEA R20, P5, R4.reuse, UR8, 0x3 ;  /* 0x000000080414ac11 */ /* 0x040fe4000f8a18ff */
[----:B------:R-:W-:Y:S02]  /*26b0*/  CS2R R16, SRZ ;  /* 0x0000000000107805 */ /* 0x000fe4000001ff00 */
[----:B------:R-:W-:Y:S02]  /*26c0*/  CS2R R38, SRZ ;  /* 0x0000000000267805 */ /* 0x000fe4000001ff00 */
[----:B------:R-:W-:Y:S02]  /*26d0*/  @!P2 LEA.HI.X R21, R4, UR9, R3, 0x3, P5 ;  /* 0x000000090415ac11 */ /* 0x000fe4000a8f1c03 */
[----:B------:R3:W5:Y:S04]  /*26e0*/  @!P1 LDG.E.64 R16, desc[UR16][R18.64] ;  /* 0x0000001012109981 */ /* 0x000768000c1e1b00 */
[----:B------:R3:W5:Y:S01]  /*26f0*/  @!P2 LDG.E.64 R38, desc[UR16][R20.64] ;  /* 0x000000101426a981 */ /* 0x000762000c1e1b00 */
[----:B------:R-:W-:Y:S01]  /*2700*/  BSSY.RECONVERGENT B1, `(.L_x_140) ;  /* 0x0000037000017945 */ /* 0x000fe20003800200 */
[----:B0-----:R-:W0:Y:S02]  /*2710*/  DMUL R34, R34, UR4 ;  /* 0x0000000422227c28 */ /* 0x001e240008000000 */
[----:B0-----:R-:W0:Y:S01]  /*2720*/  MUFU.RCP64H R11, R35 ;  /* 0x00000023000b7308 */ /* 0x001e220000001800 */
[----:B--2---:R-:W-:-:S15]  /*2730*/  FSETP.GEU.AND P2, PT, |R13|, 6.5827683646048100446e-37, PT ;  /* 0x036000000d00780b */ /* 0x004fde0003f4e200 */
[----:B------:R-:W-:-:S15]  /*2740*/  NOP ;  /* 0x0000000000007918 */ /* 0x000fde0000000000 */
[----:B------:R-:W-:-:S15]  /*2750*/  NOP ;  /* 0x0000000000007918 */ /* 0x000fde0000000000 */
[----:B------:R-:W-:-:S15]  /*2760*/  NOP ;  /* 0x0000000000007918 */ /* 0x000fde0000000000 */
[----:B------:R-:W-:-:S01]  /*2770*/  NOP ;  /* 0x0000000000007918 */ /* 0x000fc20000000000 */
        /* <DEDUP_REMOVED lines=38> */
[----:B---3--:R-:W-:Y:S05]  /*29e0*/  @P1 BRA P2, `(.L_x_141) ;  /* 0x0000000000201947 */ /* 0x008fea0001000000 */
        /* <DEDUP_REMOVED lines=8> */
.L_x_141:
[----:B------:R-:W-:Y:S05]  /*2a70*/  BSYNC.RECONVERGENT B1 ;  /* 0x0000000000017941 */ /* 0x000fea0003800200 */
.L_x_140:
        /* <DEDUP_REMOVED lines=51> */
.L_x_143:
[----:B------:R-:W-:Y:S05]  /*2db0*/  BSYNC.RECONVERGENT B1 ;  /* 0x0000000000017941 */ /* 0x000fea0003800200 */
.L_x_142:
        /* <DEDUP_REMOVED lines=51> */
.L_x_145:
[----:B------:R-:W-:Y:S05]  /*30f0*/  BSYNC.RECONVERGENT B1 ;  /* 0x0000000000017941 */ /* 0x000fea0003800200 */
.L_x_144:
        /* <DEDUP_REMOVED lines=50> */
.L_x_147:
[----:B------:R-:W-:Y:S05]  /*3420*/  BSYNC.RECONVERGENT B1 ;  /* 0x0000000000017941 */ /* 0x000fea0003800200 */
.L_x_146:
[----:B------:R-:W-:Y:S02]  /*3430*/  ISETP.GE.U32.AND P1, PT, R6, UR18, PT ;  /* 0x0000001206007c0c */ /* 0x000fe4000bf26070 */
[----:B------:R-:W-:Y:S02]  /*3440*/  ISETP.GE.U32.AND P2, PT, R4, UR18, PT ;  /* 0x0000001204007c0c */ /* 0x000fe4000bf46070 */
[----:B------:R-:W-:Y:S02]  /*3450*/  ISETP.GE.AND.EX P1, PT, R5, UR19, PT, P1 ;  /* 0x0000001305007c0c */ /* 0x000fe4000bf26310 */
[----:B------:R-:W-:Y:S02]  /*3460*/  ISETP.GE.AND.EX P2, PT, R3, UR19, PT, P2 ;  /* 0x0000001303007c0c */ /* 0x000fe4000bf46320 */
[----:B------:R-:W-:-:S04]  /*3470*/  @!P0 LEA R12, P3, R8, UR10, 0x3 ;  /* 0x0000000a080c8c11 */ /* 0x000fc8000f8618ff */
[----:B------:R-:W-:Y:S02]  /*3480*/  @!P0 LEA.HI.X R13, R8, UR11, R7, 0x3, P3 ;  /* 0x0000000b080d8c11 */ /* 0x000fe400098f1c07 */
[----:B------:R-:W-:-:S03]  /*3490*/  ISETP.GE.U32.AND P3, PT, R2, UR18, PT ;  /* 0x0000001202007c0c */ /* 0x000fc6000bf66070 */
[----:B------:R-:W-:Y:S01]  /*34a0*/  @!P1 LEA R14, P4, R6, UR10, 0x3 ;  /* 0x0000000a060e9c11 */ /* 0x000fe2000f8818ff */
[----:B------:R0:W-:Y:S01]  /*34b0*/  @!P0 STG.E.64 desc[UR16][R12.64], R22 ;  /* 0x000000160c008986 */ /* 0x0001e2000c101b10 */
[----:B------:R-:W-:Y:S02]  /*34c0*/  ISETP.GE.AND.EX P3, PT, R0, UR19, PT, P3 ;  /* 0x0000001300007c0c */ /* 0x000fe4000bf66330 */
[----:B------:R-:W-:Y:S02]  /*34d0*/  @!P2 LEA R8, P5, R4, UR10, 0x3 ;  /* 0x0000000a0408ac11 */ /* 0x000fe4000f8a18ff */
[----:B------:R-:W-:Y:S02]  /*34e0*/  @!P1 LEA.HI.X R15, R6, UR11, R5, 0x3, P4 ;  /* 0x0000000b060f9c11 */ /* 0x000fe4000a0f1c05 */
[----:B------:R-:W-:-:S03]  /*34f0*/  @!P2 LEA.HI.X R9, R4, UR11, R3, 0x3, P5 ;  /* 0x0000000b0409ac11 */ /* 0x000fc6000a8f1c03 */
[----:B------:R0:W-:Y:S04]  /*3500*/  @!P1 STG.E.64 desc[UR16][R14.64], R18 ;  /* 0x000000120e009986 */ /* 0x0001e8000c101b10 */
[----:B------:R0:W-:Y:S01]  /*3510*/  @!P2 STG.E.64 desc[UR16][R8.64], R16 ;  /* 0x000000100800a986 */ /* 0x0001e2000c101b10 */
[----:B------:R-:W-:Y:S05]  /*3520*/  @P3 EXIT ;  /* 0x000000000000394d */ /* 0x000fea0003800000 */
[----:B------:R-:W-:-:S04]  /*3530*/  LEA R4, P0, R2, UR10, 0x3 ;  /* 0x0000000a02047c11 */ /* 0x000fc8000f8018ff */
[----:B------:R-:W-:-:S05]  /*3540*/  LEA.HI.X R5, R2, UR11, R0, 0x3, P0 ;  /* 0x0000000b02057c11 */ /* 0x000fca00080f1c00 */
[----:B------:R-:W-:Y:S01]  /*3550*/  STG.E.64 desc[UR16][R4.64], R10 ;  /* 0x0000000a04007986 */ /* 0x000fe2000c101b10 */
[----:B------:R-:W-:Y:S05]  /*3560*/  EXIT ;  /* 0x000000000000794d */ /* 0x000fea0003800000 */
.L_x_121:
[----:B------:R-:W0:Y:S02]  /*3570*/  S2R R0, SR_TID.X ;  /* 0x0000000000007919 */ /* 0x000e240000002100 */
[----:B0-----:R-:W-:-:S03]  /*3580*/  IMAD.WIDE.U32 R2, R0, 0x4, RZ ;  /* 0x0000000400027825 */ /* 0x001fc600078e00ff */
[----:B------:R-:W-:-:S04]  /*3590*/  ISETP.GE.U32.AND P0, PT, R2, UR20, PT ;  /* 0x0000001402007c0c */ /* 0x000fc8000bf06070 */
[----:B------:R-:W-:-:S13]  /*35a0*/  ISETP.GE.AND.EX P0, PT, R3, UR4, PT, P0 ;  /* 0x0000000403007c0c */ /* 0x000fda000bf06300 */
[----:B------:R-:W-:Y:S05]  /*35b0*/  @P0 EXIT ;  /* 0x000000000000094d */ /* 0x000fea0003800000 */
[----:B------:R-:W-:Y:S01]  /*35c0*/  IMAD.MOV.U32 R2, RZ, RZ, RZ ;  /* 0x000000ffff027224 */ /* 0x000fe200078e00ff */
[----:B------:R-:W0:Y:S01]  /*35d0*/  LDCU UR5, c[0x0][0x360] ;  /* 0x00006c00ff0577ac */ /* 0x000e220008000800 */
[----:B------:R-:W1:Y:S05]  /*35e0*/  LDCU.64 UR6, c[0x0][0xfd8] ;  /* 0x0001fb00ff0677ac */ /* 0x000e6a0008000a00 */
.L_x_156:
[----:B------:R-:W2:Y:S01]  /*35f0*/  LDC.64 R8, c[0x0][0xfd0] ;  /* 0x0003f400ff087b82 */ /* 0x000ea20000000a00 */
[C---:B------:R-:W-:Y:S01]  /*3600*/  IMAD.SHL.U32 R3, R0.reuse, 0x20, RZ ;  /* 0x0000002000037824 */ /* 0x040fe200078e00ff */
[----:B------:R-:W-:-:S04]  /*3610*/  SHF.L.U64.HI R12, R0, 0x5, R2 ;  /* 0x00000005000c7819 */ /* 0x000fc80000010202 */
[----:B------:R-:W-:Y:S01]  /*3620*/  IADD3 R16, P0, PT, R3, UR8, RZ ;  /* 0x0000000803107c10 */ /* 0x000fe2000ff1e0ff */
[----:B--2---:R-:W1:Y:S03]  /*3630*/  LDG.E.64 R34, desc[UR16][R8.64] ;  /* 0x0000001008227981 */ /* 0x004e66000c1e1b00 */
[----:B------:R-:W-:-:S06]  /*3640*/  IADD3.X R17, PT, PT, R12, UR9, RZ, P0, !PT ;  /* 0x000000090c117c10 */ /* 0x000fcc00087fe4ff */
[----:B------:R-:W2:Y:S01]  /*3650*/  LDG.E.ENL2.256 R16, R20, desc[UR16][R16.64] ;  /* 0xfe0000101014797e */ /* 0x000ea20008121910 */
[----:B------:R-:W-:Y:S01]  /*3660*/  IMAD.MOV.U32 R4, RZ, RZ, 0x1 ;  /* 0x00000001ff047424 */ /* 0x000fe200078e00ff */
[----:B------:R-:W-:Y:S01]  /*3670*/  BSSY.RECONVERGENT B1, `(.L_x_148) ;  /* 0x0000037000017945 */ /* 0x000fe20003800200 */
[----:B-1----:R-:W1:Y:S02]  /*3680*/  DMUL R34, R34, UR6 ;  /* 0x0000000622227c28 */ /* 0x002e640008000000 */
        /* <DEDUP_REMOVED lines=44> */
[----:B------:R-:W-:Y:S05]  /*3950*/  @P0 BRA P1, `(.L_x_149) ;  /* 0x0000000000200947 */ /* 0x000fea0000800000 */
[----:B------:R-:W-:Y:S01]  /*3960*/  IMAD.MOV.U32 R14, RZ, RZ, R21 ;  /* 0x000000ffff0e7224 */ /* 0x000fe200078e0015 */
[----:B------:R-:W-:Y:S01]  /*3970*/  MOV R10, 0x39c0 ;  /* 0x000039c0000a7802 */ /* 0x000fe20000000f00 */
[----:B------:R-:W-:Y:S02]  /*3980*/  IMAD.MOV.U32 R11, RZ, RZ, R20 ;  /* 0x000000ffff0b7224 */ /* 0x000fe400078e0014 */
[----:B------:R-:W-:Y:S02]  /*3990*/  IMAD.MOV.U32 R13, RZ, RZ, R34 ;  /* 0x000000ffff0d7224 */ /* 0x000fe400078e0022 */
[----:B------:R-:W-:-:S07]  /*39a0*/  IMAD.MOV.U32 R21, RZ, RZ, R35 ;  /* 0x000000ffff157224 */ /* 0x000fce00078e0023 */
[----:B0-----:R-:W-:Y:S05]  /*39b0*/  CALL.REL.NOINC `($__internal_6_$__cuda_sm20_div_rn_f64_full) ;  /* 0x0000000800ac7944 */ /* 0x001fea0003c00000 */
[----:B------:R-:W-:Y:S02]  /*39c0*/  IMAD.MOV.U32 R4, RZ, RZ, R14 ;  /* 0x000000ffff047224 */ /* 0x000fe400078e000e */
[----:B------:R-:W-:-:S07]  /*39d0*/  IMAD.MOV.U32 R5, RZ, RZ, R11 ;  /* 0x000000ffff057224 */ /* 0x000fce00078e000b */
.L_x_149:
[----:B0-----:R-:W-:Y:S05]  /*39e0*/  BSYNC.RECONVERGENT B1 ;  /* 0x0000000000017941 */ /* 0x001fea0003800200 */
.L_x_148:
        /* <DEDUP_REMOVED lines=51> */
.L_x_151:
[----:B------:R-:W-:Y:S05]  /*3d20*/  BSYNC.RECONVERGENT B1 ;  /* 0x0000000000017941 */ /* 0x000fea0003800200 */
.L_x_150:
        /* <DEDUP_REMOVED lines=51> */
.L_x_153:
[----:B------:R-:W-:Y:S05]  /*4060*/  BSYNC.RECONVERGENT B1 ;  /* 0x0000000000017941 */ /* 0x000fea0003800200 */
.L_x_152:
        /* <DEDUP_REMOVED lines=50> */
.L_x_155:
[----:B------:R-:W-:Y:S05]  /*4390*/  BSYNC.RECONVERGENT B1 ;  /* 0x0000000000017941 */ /* 0x000fea0003800200 */
.L_x_154:
[----:B------:R-:W-:-:S04]  /*43a0*/  IADD3 R14, P0, PT, R3, UR10, RZ ;  /* 0x0000000a030e7c10 */ /* 0x000fc8000ff1e0ff */
[----:B------:R-:W-:Y:S02]  /*43b0*/  IADD3.X R15, PT, PT, R12, UR11, RZ, P0, !PT ;  /* 0x0000000b0c0f7c10 */ /* 0x000fe400087fe4ff */
[----:B------:R-:W-:-:S03]  /*43c0*/  IADD3 R0, P0, PT, R0, UR5, RZ ;  /* 0x0000000500007c10 */ /* 0x000fc6000ff1e0ff */
[----:B------:R2:W-:Y:S02]  /*43d0*/  STG.E.ENL2.256 desc[UR16][R14.64], R4, R8 ;  /* 0xf80000040e08797f */ /* 0x0005e4000f121810 */
[C---:B------:R-:W-:Y:S02]  /*43e0*/  IMAD.SHL.U32 R3, R0.reuse, 0x4, RZ ;  /* 0x0000000400037824 */ /* 0x040fe400078e00ff */
[----:B------:R-:W-:Y:S01]  /*43f0*/  IMAD.X R2, RZ, RZ, R2, P0 ;  /* 0x000000ffff027224 */ /* 0x000fe200000e0602 */
[C---:B------:R-:W-:Y:S02]  /*4400*/  LOP3.LUT P0, RZ, R0.reuse, 0xffffc000, RZ, 0xc0, !PT ;  /* 0xffffc00000ff7812 */ /* 0x040fe4000780c0ff */
[----:B------:R-:W-:Y:S02]  /*4410*/  ISETP.LT.U32.AND P1, PT, R3, UR20, PT ;  /* 0x0000001403007c0c */ /* 0x000fe4000bf21070 */
[----:B------:R-:W-:Y:S02]  /*4420*/  SHF.L.U64.HI R3, R0, 0x2, R2 ;  /* 0x0000000200037819 */ /* 0x000fe40000010202 */
[----:B------:R-:W-:-:S02]  /*4430*/  LOP3.LUT P0, RZ, R2, 0x3fffffff, RZ, 0xc0, P0 ;  /* 0x3fffffff02ff7812 */ /* 0x000fc4000000c0ff */
[----:B------:R-:W-:-:S13]  /*4440*/  ISETP.LT.AND.EX P1, PT, R3, UR4, PT, P1 ;  /* 0x0000000403007c0c */ /* 0x000fda000bf21310 */
[----:B--2---:R-:W-:Y:S05]  /*4450*/  @!P0 BRA P1, `(.L_x_156) ;  /* 0xfffffff000648947 */ /* 0x004fea000083ffff */
[----:B------:R-:W-:Y:S05]  /*4460*/  EXIT ;  /* 0x000000000000794d */ /* 0x000fea0003800000 */
        .weak           $__internal_6_$__cuda_sm20_div_rn_f64_full
        .type           $__internal_6_$__cuda_sm20_div_rn_f64_full,@function
        .size           $__internal_6_$__cuda_sm20_div_rn_f64_full,($__internal_7_$__cuda_sm20_div_u16 - $__internal_6_$__cuda_sm20_div_rn_f64_full)
$__internal_6_$__cuda_sm20_div_rn_f64_full:
[----:B------:R-:W-:Y:S01]  /*4470*/  IMAD.MOV.U32 R15, RZ, RZ, R14 ;  /* 0x000000ffff0f7224 */ /* 0x000fe200078e000e */
[C---:B------:R-:W-:Y:S01]  /*4480*/  FSETP.GEU.AND P3, PT, |R21|.reuse, 1.469367938527859385e-39, PT ;  /* 0x001000001500780b */ /* 0x040fe20003f6e200 */
[----:B------:R-:W-:Y:S01]  /*4490*/  IMAD.MOV.U32 R20, RZ, RZ, R13 ;  /* 0x000000ffff147224 */ /* 0x000fe200078e000d */
[----:B------:R-:W-:Y:S01]  /*44a0*/  LOP3.LUT R24, R21, 0x800fffff, RZ, 0xc0, !PT ;  /* 0x800fffff15187812 */ /* 0x000fe200078ec0ff */
[----:B------:R-:W-:Y:S01]  /*44b0*/  IMAD.MOV.U32 R14, RZ, RZ, R11 ;  /* 0x000000ffff0e7224 */ /* 0x000fe200078e000b */
[C---:B------:R-:W-:Y:S01]  /*44c0*/  FSETP.GEU.AND P4, PT, |R15|.reuse, 1.469367938527859385e-39, PT ;  /* 0x001000000f00780b */ /* 0x040fe20003f8e200 */
[----:B------:R-:W-:Y:S01]  /*44d0*/  IMAD.MOV.U32 R32, RZ, RZ, 0x1 ;  /* 0x00000001ff207424 */ /* 0x000fe200078e00ff */
[----:B------:R-:W-:Y:S01]  /*44e0*/  LOP3.LUT R25, R24, 0x3ff00000, RZ, 0xfc, !PT ;  /* 0x3ff0000018197812 */ /* 0x000fe200078efcff */
[----:B------:R-:W-:Y:S01]  /*44f0*/  IMAD.MOV.U32 R24, RZ, RZ, R13 ;  /* 0x000000ffff187224 */ /* 0x000fe200078e000d */
[----:B------:R-:W-:Y:S01]  /*4500*/  LOP3.LUT R13, R15, 0x7ff00000, RZ, 0xc0, !PT ;  /* 0x7ff000000f0d7812 */ /* 0x000fe200078ec0ff */
[----:B------:R-:W-:Y:S01]  /*4510*/  BSSY.RECONVERGENT B0, `(.L_x_157) ;  /* 0x000007b000007945 */ /* 0x000fe20003800200 */
[----:B------:R-:W-:-:S03]  /*4520*/  LOP3.LUT R31, R21, 0x7ff00000, RZ, 0xc0, !PT ;  /* 0x7ff00000151f7812 */ /* 0x000fc600078ec0ff */
[----:B------:R-:W0:Y:S01]  /*4530*/  @!P3 DMUL R24, R20, 8.98846567431157953865e+307 ;  /* 0x7fe000001418b828 */ /* 0x000e220000000000 */
[----:B------:R-:W-:Y:S01]  /*4540*/  ISETP.GE.U32.AND P6, PT, R13, R31, PT ;  /* 0x0000001f0d00720c */ /* 0x000fe20003fc6070 */
[----:B0-----:R-:W0:Y:S01]  /*4550*/  MUFU.RCP64H R33, R25 ;  /* 0x0000001900217308 */ /* 0x001e220000001800 */
[----:B------:R-:W-:Y:S01]  /*4560*/  IMAD.MOV.U32 R30, RZ, RZ, R13 ;  /* 0x000000ffff1e7224 */ /* 0x000fe200078e000d */
[----:B------:R-:W-:Y:S01]  /*4570*/  @!P4 LOP3.LUT R11, R21, 0x7ff00000, RZ, 0xc0, !PT ;  /* 0x7ff00000150bc812 */ /* 0x000fe200078ec0ff */
[----:B------:R-:W-:Y:S01]  /*4580*/  @!P4 IMAD.MOV.U32 R28, RZ, RZ, RZ ;  /* 0x000000ffff1cc224 */ /* 0x000fe200078e00ff */
[----:B------:R-:W-:Y:S02]  /*4590*/  @!P3 LOP3.LUT R31, R25, 0x7ff00000, RZ, 0xc0, !PT ;  /* 0x7ff00000191fb812 */ /* 0x000fe400078ec0ff */
[----:B------:R-:W-:Y:S01]  /*45a0*/  @!P4 ISETP.GE.U32.AND P5, PT, R13, R11, PT ;  /* 0x0000000b0d00c20c */ /* 0x000fe20003fa6070 */
[----:B------:R-:W-:-:S05]  /*45b0*/  IMAD.MOV.U32 R11, RZ, RZ, 0x1ca00000 ;  /* 0x1ca00000ff0b7424 */ /* 0x000fca00078e00ff */
[C---:B------:R-:W-:Y:S02]  /*45c0*/  @!P4 SEL R26, R11.reuse, 0x63400000, !P5 ;  /* 0x634000000b1ac807 */ /* 0x040fe40006800000 */
[----:B------:R-:W-:Y:S02]  /*45d0*/  SEL R27, R11, 0x63400000, !P6 ;  /* 0x634000000b1b7807 */ /* 0x000fe40007000000 */
[--C-:B------:R-:W-:Y:S02]  /*45e0*/  @!P4 LOP3.LUT R26, R26, 0x80000000, R15.reuse, 0xf8, !PT ;  /* 0x800000001a1ac812 */ /* 0x100fe400078ef80f */
[----:B------:R-:W-:Y:S02]  /*45f0*/  LOP3.LUT R27, R27, 0x800fffff, R15, 0xf8, !PT ;  /* 0x800fffff1b1b7812 */ /* 0x000fe400078ef80f */
[----:B------:R-:W-:Y:S01]  /*4600*/  @!P4 LOP3.LUT R29, R26, 0x100000, RZ, 0xfc, !PT ;  /* 0x001000001a1dc812 */ /* 0x000fe200078efcff */
[----:B------:R-:W-:-:S15]  /*4610*/  IMAD.MOV.U32 R26, RZ, RZ, R14 ;  /* 0x000000ffff1a7224 */ /* 0x000fde00078e000e */
[----:B------:R-:W-:-:S15]  /*4620*/  NOP ;  /* 0x0000000000007918 */ /* 0x000fde0000000000 */
[----:B------:R-:W-:-:S11]  /*4630*/  NOP ;  /* 0x0000000000007918 */ /* 0x000fd60000000000 */
        /* <DEDUP_REMOVED lines=49> */
[----:B------:R-:W-:Y:S01]  /*4950*/  ISETP.GE.U32.AND P3, PT, R13, R14, PT ;  /* 0x0000000e0d00720c */ /* 0x000fe20003f66070 */
[----:B------:R-:W-:Y:S01]  /*4960*/  IMAD.MOV.U32 R14, RZ, RZ, RZ ;  /* 0x000000ffff0e7224 */ /* 0x000fe200078e00ff */
[----:B------:R-:W-:Y:S02]  /*4970*/  VIMNMX R15, PT, PT, R15, 0x46a00000, PT ;  /* 0x46a000000f0f7848 */ /* 0x000fe40003fe0100 */
[----:B------:R-:W-:-:S05]  /*4980*/  SEL R11, R11, 0x63400000, !P3 ;  /* 0x634000000b0b7807 */ /* 0x000fca0005800000 */
[----:B------:R-:W-:-:S04]  /*4990*/  IMAD.IADD R11, R15, 0x1, -R11 ;  /* 0x000000010f0b7824 */ /* 0x000fc800078e0a0b */
[----:B------:R-:W-:-:S06]  /*49a0*/  VIADD R15, R11, 0x7fe00000 ;  /* 0x7fe000000b0f7836 */ /* 0x000fcc0000000000 */
[----:B------:R-:W0:Y:S02]  /*49b0*/  DMUL R32, R28, R14 ;  /* 0x0000000e1c207228 */ /* 0x000e240000000000 */
[----:B0-----:R-:W-:-:S13]  /*49c0*/  FSETP.GTU.AND P3, PT, |R33|, 1.469367938527859385e-39, PT ;  /* 0x001000002100780b */ /* 0x001fda0003f6c200 */
[----:B------:R-:W-:Y:S05]  /*49d0*/  @P3 BRA `(.L_x_159) ;  /* 0x0000000000b83947 */ /* 0x000fea0003800000 */
[----:B------:R-:W0:Y:S02]  /*49e0*/  DFMA R24, R28, -R24, R26 ;  /* 0x800000181c18722b */ /* 0x000e24000000001a */
[C---:B0-----:R-:W-:Y:S01]  /*49f0*/  FSETP.NEU.AND P3, PT, R25.reuse, RZ, PT ;  /* 0x000000ff1900720b */ /* 0x041fe20003f6d000 */
[----:B------:R-:W-:Y:S01]  /*4a00*/  IMAD.MOV.U32 R24, RZ, RZ, RZ ;  /* 0x000000ffff187224 */ /* 0x000fe200078e00ff */
        /* <DEDUP_REMOVED lines=19> */
.L_x_158:
[----:B------:R-:W0:Y:S02]  /*4b40*/  DSETP.NAN.AND P3, PT, R14, R14, PT ;  /* 0x0000000e0e00722a */ /* 0x000e240003f68000 */
[----:B0-----:R-:W-:Y:S05]  /*4b50*/  @P3 BRA `(.L_x_160) ;  /* 0x00000000004c3947 */ /* 0x001fea0003800000 */
[----:B------:R-:W0:Y:S02]  /*4b60*/  DSETP.NAN.AND P3, PT, R20, R20, PT ;  /* 0x000000141400722a */ /* 0x000e240003f68000 */
[----:B0-----:R-:W-:Y:S05]  /*4b70*/  @P3 BRA `(.L_x_161) ;  /* 0x0000000000343947 */ /* 0x001fea0003800000 */
[----:B------:R-:W-:Y:S01]  /*4b80*/  ISETP.NE.AND P3, PT, R30, R31, PT ;  /* 0x0000001f1e00720c */ /* 0x000fe20003f65270 */
[----:B------:R-:W-:Y:S02]  /*4b90*/  IMAD.MOV.U32 R32, RZ, RZ, 0x0 ;  /* 0x00000000ff207424 */ /* 0x000fe400078e00ff */
[----:B------:R-:W-:-:S10]  /*4ba0*/  IMAD.MOV.U32 R33, RZ, RZ, -0x80000 ;  /* 0xfff80000ff217424 */ /* 0x000fd400078e00ff */
[----:B------:R-:W-:Y:S05]  /*4bb0*/  @!P3 BRA `(.L_x_159) ;  /* 0x000000000040b947 */ /* 0x000fea0003800000 */
[----:B------:R-:W-:Y:S02]  /*4bc0*/  ISETP.NE.AND P3, PT, R30, 0x7ff00000, PT ;  /* 0x7ff000001e00780c */ /* 0x000fe40003f65270 */
[----:B------:R-:W-:Y:S02]  /*4bd0*/  LOP3.LUT R14, R15, 0x80000000, R21, 0x48, !PT ;  /* 0x800000000f0e7812 */ /* 0x000fe400078e4815 */
[----:B------:R-:W-:-:S13]  /*4be0*/  ISETP.EQ.OR P3, PT, R31, RZ, !P3 ;  /* 0x000000ff1f00720c */ /* 0x000fda0005f62670 */
[----:B------:R-:W-:Y:S01]  /*4bf0*/  @P3 LOP3.LUT R11, R14, 0x7ff00000, RZ, 0xfc, !PT ;  /* 0x7ff000000e0b3812 */ /* 0x000fe200078efcff */
[----:B------:R-:W-:Y:S02]  /*4c00*/  @!P3 IMAD.MOV.U32 R32, RZ, RZ, RZ ;  /* 0x000000ffff20b224 */ /* 0x000fe400078e00ff */
[----:B------:R-:W-:Y:S02]  /*4c10*/  @!P3 IMAD.MOV.U32 R33, RZ, RZ, R14 ;  /* 0x000000ffff21b224 */ /* 0x000fe400078e000e */
[----:B------:R-:W-:Y:S02]  /*4c20*/  @P3 IMAD.MOV.U32 R32, RZ, RZ, RZ ;  /* 0x000000ffff203224 */ /* 0x000fe400078e00ff */
[----:B------:R-:W-:Y:S01]  /*4c30*/  @P3 IMAD.MOV.U32 R33, RZ, RZ, R11 ;  /* 0x000000ffff213224 */ /* 0x000fe200078e000b */
[----:B------:R-:W-:Y:S06]  /*4c40*/  BRA `(.L_x_159) ;  /* 0x00000000001c7947 */ /* 0x000fec0003800000 */
.L_x_161:
[----:B------:R-:W-:Y:S01]  /*4c50*/  LOP3.LUT R11, R21, 0x80000, RZ, 0xfc, !PT ;  /* 0x00080000150b7812 */ /* 0x000fe200078efcff */
[----:B------:R-:W-:-:S04]  /*4c60*/  IMAD.MOV.U32 R32, RZ, RZ, R20 ;  /* 0x000000ffff207224 */ /* 0x000fc800078e0014 */
[----:B------:R-:W-:Y:S01]  /*4c70*/  IMAD.MOV.U32 R33, RZ, RZ, R11 ;  /* 0x000000ffff217224 */ /* 0x000fe200078e000b */
[----:B------:R-:W-:Y:S06]  /*4c80*/  BRA `(.L_x_159) ;  /* 0x00000000000c7947 */ /* 0x000fec0003800000 */
.L_x_160:
[----:B------:R-:W-:Y:S01]  /*4c90*/  LOP3.LUT R11, R15, 0x80000, RZ, 0xfc, !PT ;  /* 0x000800000f0b7812 */ /* 0x000fe200078efcff */
[----:B------:R-:W-:-:S04]  /*4ca0*/  IMAD.MOV.U32 R32, RZ, RZ, R14 ;  /* 0x000000ffff207224 */ /* 0x000fc800078e000e */
[----:B------:R-:W-:-:S07]  /*4cb0*/  IMAD.MOV.U32 R33, RZ, RZ, R11 ;  /* 0x000000ffff217224 */ /* 0x000fce00078e000b */
.L_x_159:
[----:B------:R-:W-:Y:S05]  /*4cc0*/  BSYNC.RECONVERGENT B0 ;  /* 0x0000000000007941 */ /* 0x000fea0003800200 */
.L_x_157:
[----:B------:R-:W-:Y:S02]  /*4cd0*/  IMAD.MOV.U32 R20, RZ, RZ, R10 ;  /* 0x000000ffff147224 */ /* 0x000fe400078e000a */
[----:B------:R-:W-:Y:S02]  /*4ce0*/  IMAD.MOV.U32 R21, RZ, RZ, 0x0 ;  /* 0x00000000ff157424 */ /* 0x000fe400078e00ff */
[----:B------:R-:W-:Y:S02]  /*4cf0*/  IMAD.MOV.U32 R14, RZ, RZ, R32 ;  /* 0x000000ffff0e7224 */ /* 0x000fe400078e0020 */
[----:B------:R-:W-:Y:S01]  /*4d00*/  IMAD.MOV.U32 R11, RZ, RZ, R33 ;  /* 0x000000ffff0b7224 */ /* 0x000fe200078e0021 */
[----:B------:R-:W-:Y:S06]  /*4d10*/  RET.REL.NODEC R20 `(_ZN2at6native63_GLOBAL__N__862fb238_30_ForeachBinaryOpScalarTensor_cu_64fe0ca525multi_tensor_apply_kernelINS1_18TensorListMetadataILi2EEENS1_27BinaryOpScalarTensorFunctorIdLi2ELi1ELi1EEEJSt7dividesIdEPddEEEvT_T0_DpT1_) ;  /* 0xffffffb014b87950 */ /* 0x000fec0003c3ffff */
        .weak           $__internal_7_$__cuda_sm20_div_u16
        .type           $__internal_7_$__cuda_sm20_div_u16,@function
        .size           $__internal_7_$__cuda_sm20_div_u16,(.L_x_726 - $__internal_7_$__cuda_sm20_div_u16)
$__internal_7_$__cuda_sm20_div_u16:
        /* <DEDUP_REMOVED lines=19> */
[----:B------:R-:W-:Y:S05]  /*4e50*/  RET.REL.NODEC R2 `(_ZN2at6native63_GLOBAL__N__862fb238_30_ForeachBinaryOpScalarTensor_cu_64fe0ca525multi_tensor_apply_kernelINS1_18TensorListMetadataILi2EEENS1_27BinaryOpScalarTensorFunctorIdLi2ELi1ELi1EEEJSt7dividesIdEPddEEEvT_T0_DpT1_) ;  /* 0xffffffb002687950 */ /* 0x000fea0003c3ffff */
.L_x_162:
        /* <DEDUP_REMOVED lines=10> */
.L_x_726:


//--------------------- .text._ZN2at6native63_GLOBAL__N__862fb238_30_ForeachBinaryOpScalarTensor_cu_64fe0ca525multi_tensor_apply_kernelINS1_18TensorListMetadataILi2EEENS1_27BinaryOpScalarTensorFunctorIsLi2ELi1ELi1EEEJSt7dividesIsEPssEEEvT_T0_DpT1_ --------------------------
	.section	.text._ZN2at6native63_GLOBAL__N__862fb238_30_ForeachBinaryOpScalarTensor_cu_64fe0ca525multi_tensor_apply_kernelINS1_18TensorListMetadataILi2EEENS1_27BinaryOpScalarTensorFunctorIsLi2ELi1ELi1EEEJSt7dividesIsEPssEEEvT_T0_DpT1_,"ax",@progbits
	.align	128
.text._ZN2at6native63_GLOBAL__N__862fb238_30_ForeachBinaryOpScalarTensor_cu_64fe0ca525multi_tensor_apply_kernelINS1_18TensorListMetadataILi2EEENS1_27BinaryOpScalarTensorFunctorIsLi2ELi1ELi1EEEJSt7dividesIsEPssEEEvT_T0_DpT1_:
        .type           _ZN2at6native63_GLOBAL__N__862fb238_30_ForeachBinaryOpScalarTensor_cu_64fe0ca525multi_tensor_apply_kernelINS1_18TensorListMetadataILi2EEENS1_27BinaryOpScalarTensorFunctorIsLi2ELi1ELi1EEEJSt7dividesIsEPssEEEvT_T0_DpT1_,@function
        .size           _ZN2at6native63_GLOBAL__N__862fb238_30_ForeachBinaryOpScalarTensor_cu_64fe0ca525multi_tensor_apply_kernelINS1_18TensorListMetadataILi2EEENS1_27BinaryOpScalarTensorFunctorIsLi2ELi1ELi1EEEJSt7dividesIsEPssEEEvT_T0_DpT1_,(.L_x_729 - _ZN2at6native63_GLOBAL__N__862fb238_30_ForeachBinaryOpScalarTensor_cu_64fe0ca525multi_tensor_apply_kernelINS1_18TensorListMetadataILi2EEENS1_27BinaryOpScalarTensorFunctorIsLi2ELi1ELi1EEEJSt7dividesIsEPssEEEvT_T0_DpT1_)
        .other          _ZN2at6native63_GLOBAL__N__862fb238_30_ForeachBinaryOpScalarTensor_cu_64fe0ca525multi_tensor_apply_kernelINS1_18TensorListMetadataILi2EEENS1_27BinaryOpScalarTensorFunctorIsLi2ELi1ELi1EEEJSt7dividesIsEPssEEEvT_T0_DpT1_,@"STO_CUDA_ENTRY STV_DEFAULT"
_ZN2at6native63_GLOBAL__N__862fb238_30_ForeachBinaryOpScalarTensor_cu_64fe0ca525multi_tensor_apply_kernelINS1_18TensorListMetadataILi2EEENS1_27BinaryOpScalarTensorFunctorIsLi2ELi1ELi1EEEJSt7dividesIsEPssEEEvT_T0_DpT1_:
        /* <DEDUP_REMOVED lines=39> */
[----:B------:R-:W-:Y:S05]  /*0270*/  CALL.REL.NOINC `($__internal_8_$__cuda_sm20_div_u16) ;  /* 0x0000001c00387944 */ /* 0x000fea0003c00000 */
[----:B------:R-:W0:Y:S01]  /*0280*/  S2R R0, SR_TID.X ;  /* 0x0000000000007919 */ /* 0x000e220000002100 */
[----:B------:R-:W-:Y:S01]  /*0290*/  UISETP.GE.U32.AND UP0, UPT, UR4, UR13, UPT ;  /* 0x0000000d0400728c */ /* 0x000fe2000bf06070 */
[----:B------:R-:W-:Y:S01]  /*02a0*/  LOP3.LUT R5, R5, 0xffff, RZ, 0xc0, !PT ;  /* 0x0000ffff05057812 */ /* 0x000fe200078ec0ff */
[----:B------:R-:W-:Y:S01]  /*02b0*/  UMOV UR6, URZ ;  /* 0x000000ff00067c82 */ /* 0x000fe20008000000 */
[----:B------:R-:W-:Y:S01]  /*02c0*/  UMOV UR7, URZ ;  /* 0x000000ff00077c82 */ /* 0x000fe20008000000 */
[----:B------:R-:W-:Y:S01]  /*02d0*/  UISETP.GE.U32.AND.EX UP0, UPT, UR5, URZ, UPT, UP0 ;  /* 0x000000ff0500728c */ /* 0x000fe2000bf06100 */
[----:B------:R-:W-:-:S08]  /*02e0*/  LOP3.LUT R17, R5, 0x1, RZ, 0xc0, !PT ;  /* 0x0000000105117812 */ /* 0x000fd000078ec0ff */
[----:B------:R-:W-:Y:S05]  /*02f0*/  BRA.U !UP0, `(.L_x_164) ;  /* 0x0000000d08b47547 */ /* 0x000fea000b800000 */
[----:B------:R-:W-:Y:S01]  /*0300*/  VIADD R10, R5, 0x1 ;  /* 0x00000001050a7836 */ /* 0x000fe20000000000 */
[----:B------:R-:W1:Y:S04]  /*0310*/  LDCU.U16 UR19, c[0x0][0xfd8] ;  /* 0x0001fb00ff1377ac */ /* 0x000e680008000400 */
[----:B------:R-:W-:Y:S01]  /*0320*/  LOP3.LUT R10, R10, 0x1fffe, RZ, 0xc0, !PT ;  /* 0x0001fffe0a0a7812 */ /* 0x000fe200078ec0ff */
[----:B------:R-:W-:Y:S01]  /*0330*/  UMOV UR6, URZ ;  /* 0x000000ff00067c82 */ /* 0x000fe20008000000 */
[----:B------:R-:W-:Y:S01]  /*0340*/  UMOV UR7, URZ ;  /* 0x000000ff00077c82 */ /* 0x000fe20008000000 */
[----:B------:R-:W-:Y:S01]  /*0350*/  UMOV UR4, URZ ;  /* 0x000000ff00047c82 */ /* 0x000fe20008000000 */
[----:B------:R-:W-:-:S05]  /*0360*/  UMOV UR5, URZ ;  /* 0x000000ff00057c82 */ /* 0x000fca0008000000 */
.L_x_165:
[----:B------:R-:W2:Y:S02]  /*0370*/  LDC.64 R2, c[0x0][0xfd0] ;  /* 0x0003f400ff027b82 */ /* 0x000ea40000000a00 */
[----:B--2---:R-:W2:Y:S01]  /*0380*/  LDG.E.U16 R21, desc[UR14][R2.64] ;  /* 0x0000000e02157981 */ /* 0x004ea2000c1e1500 */
[----:B0-----:R-:W-:Y:S01]  /*0390*/  IADD3 R12, P1, PT, R0, UR6, RZ ;  /* 0x00000006000c7c10 */ /* 0x001fe2000ff3e0ff */
[----:B------:R-:W-:-:S03]  /*03a0*/  IMAD.MOV.U32 R24, RZ, RZ, RZ ;  /* 0x000000ffff187224 */ /* 0x000fc600078e00ff */
[----:B------:R-:W-:Y:S01]  /*03b0*/  ISETP.GE.U32.AND P0, PT, R12, UR17, PT ;  /* 0x000000110c007c0c */ /* 0x000fe2000bf06070 */
[----:B------:R-:W-:-:S05]  /*03c0*/  IMAD.X R13, RZ, RZ, UR7, P1 ;  /* 0x00000007ff0d7e24 */ /* 0x000fca00088e06ff */
[----:B------:R-:W-:Y:S02]  /*03d0*/  ISETP.GE.AND.EX P0, PT, R13, UR18, PT, P0 ;  /* 0x000000120d007c0c */ /* 0x000fe4000bf06300 */
[----:B------:R-:W-:-:S05]  /*03e0*/  IADD3 R11, P2, PT, R12, UR16, RZ ;  /* 0x000000100c0b7c10 */ /* 0x000fca000ff5e0ff */
[----:B------:R-:W-:-:S06]  /*03f0*/  IMAD.X R14, RZ, RZ, R13, P2 ;  /* 0x000000ffff0e7224 */ /* 0x000fcc00010e060d */
[----:B------:R-:W-:-:S04]  /*0400*/  @!P0 LEA R4, P1, R12, UR8, 0x1 ;  /* 0x000000080c048c11 */ /* 0x000fc8000f8208ff */
[----:B------:R-:W-:Y:S02]  /*0410*/  @!P0 LEA.HI.X R5, R12, UR9, R13, 0x1, P1 ;  /* 0x000000090c058c11 */ /* 0x000fe400088f0c0d */
[----:B------:R-:W-:-:S03]  /*0420*/  ISETP.GE.U32.AND P1, PT, R11, UR17, PT ;  /* 0x000000110b007c0c */ /* 0x000fc6000bf26070 */
[----:B------:R0:W3:Y:S01]  /*0430*/  @!P0 LDG.E.S16 R24, desc[UR14][R4.64] ;  /* 0x0000000e04188981 */ /* 0x0000e2000c1e1700 */
[----:B------:R-:W-:Y:S01]  /*0440*/  ISETP.GE.AND.EX P1, PT, R14, UR18, PT, P1 ;  /* 0x000000120e007c0c */ /* 0x000fe2000bf26310 */
[----:B------:R-:W-:Y:S01]  /*0450*/  IMAD.MOV.U32 R19, RZ, RZ, RZ ;  /* 0x000000ffff137224 */ /* 0x000fe200078e00ff */
[----:B------:R-:W-:-:S11]  /*0460*/  IADD3 R16, P3, PT, R11, UR16, RZ ;  /* 0x000000100b107c10 */ /* 0x000fd6000ff7e0ff */
[----:B------:R-:W-:-:S04]  /*0470*/  @!P1 LEA R6, P2, R11, UR8, 0x1 ;  /* 0x000000080b069c11 */ /* 0x000fc8000f8408ff */
[--C-:B------:R-:W-:Y:S01]  /*0480*/  @!P1 LEA.HI.X R7, R11, UR9, R14.reuse, 0x1, P2 ;  /* 0x000000090b079c11 */ /* 0x100fe200090f0c0e */
[----:B------:R-:W-:Y:S01]  /*0490*/  IMAD.X R9, RZ, RZ, R14, P3 ;  /* 0x000000ffff097224 */ /* 0x000fe200018e060e */
[----:B------:R-:W-:-:S03]  /*04a0*/  ISETP.GE.U32.AND P2, PT, R16, UR17, PT ;  /* 0x0000001110007c0c */ /* 0x000fc6000bf46070 */
[----:B------:R4:W5:Y:S01]  /*04b0*/  @!P1 LDG.E.S16 R19, desc[UR14][R6.64] ;  /* 0x0000000e06139981 */ /* 0x000962000c1e1700 */
[----:B------:R-:W-:Y:S01]  /*04c0*/  IADD3 R18, P4, PT, R16, UR16, RZ ;  /* 0x0000001010127c10 */ /* 0x000fe2000ff9e0ff */
[----:B------:R-:W-:Y:S01]  /*04d0*/  IMAD.MOV.U32 R8, RZ, RZ, RZ ;  /* 0x000000ffff087224 */ /* 0x000fe200078e00ff */
[----:B------:R-:W-:Y:S02]  /*04e0*/  ISETP.GE.AND.EX P2, PT, R9, UR18, PT, P2 ;  /* 0x0000001209007c0c */ /* 0x000fe4000bf46320 */
[----:B------:R-:W-:Y:S01]  /*04f0*/  ISETP.GE.U32.AND P3, PT, R18, UR17, PT ;  /* 0x0000001112007c0c */ /* 0x000fe2000bf66070 */
[----:B------:R-:W-:-:S05]  /*0500*/  IMAD.X R15, RZ, RZ, R9, P4 ;  /* 0x000000ffff0f7224 */ /* 0x000fca00020e0609 */
[----:B------:R-:W-:-:S05]  /*0510*/  ISETP.GE.AND.EX P3, PT, R15, UR18, PT, P3 ;  /* 0x000000120f007c0c */ /* 0x000fca000bf66330 */
[----:B0-----:R-:W-:-:S04]  /*0520*/  @!P2 LEA R4, P4, R16, UR8, 0x1 ;  /* 0x000000081004ac11 */ /* 0x001fc8000f8808ff */
[----:B------:R-:W-:Y:S01]  /*0530*/  @!P2 LEA.HI.X R5, R16, UR9, R9, 0x1, P4 ;  /* 0x000000091005ac11 */ /* 0x000fe2000a0f0c09 */
[----:B------:R-:W-:-:S03]  /*0540*/  IMAD.MOV.U32 R20, RZ, RZ, RZ ;  /* 0x000000ffff147224 */ /* 0x000fc600078e00ff */
[C---:B----4-:R-:W-:Y:S01]  /*0550*/  @!P3 LEA R6, P4, R18.reuse, UR8, 0x1 ;  /* 0x000000081206bc11 */ /* 0x050fe2000f8808ff */
[----:B------:R0:W4:Y:S03]  /*0560*/  @!P2 LDG.E.S16 R8, desc[UR14][R4.64] ;  /* 0x0000000e0408a981 */ /* 0x000126000c1e1700 */
[----:B------:R-:W-:-:S05]  /*0570*/  @!P3 LEA.HI.X R7, R18, UR9, R15, 0x1, P4 ;  /* 0x000000091207bc11 */ /* 0x000fca000a0f0c0f */
[----:B------:R5:W4:Y:S01]  /*0580*/  @!P3 LDG.E.S16 R20, desc[UR14][R6.64] ;  /* 0x0000000e0614b981 */ /* 0x000b22000c1e1700 */
[----:B-1----:R-:W-:Y:S01]  /*0590*/  UPRMT UR12, UR19, 0x9910, URZ ;  /* 0x00009910130c7896 */ /* 0x002fe200080000ff */
[----:B--2---:R-:W-:-:S05]  /*05a0*/  PRMT R21, R21, 0x9910, RZ ;  /* 0x0000991015157816 */ /* 0x004fca00000000ff */
[----:B------:R-:W-:-:S05]  /*05b0*/  IMAD R21, R21, UR12, RZ ;  /* 0x0000000c15157c24 */ /* 0x000fca000f8e02ff */
[----:B------:R-:W-:-:S04]  /*05c0*/  PRMT R23, R21, 0x9910, RZ ;  /* 0x0000991015177816 */ /* 0x000fc800000000ff */
[----:B------:R-:W-:-:S04]  /*05d0*/  IABS R22, R23 ;  /* 0x0000001700167213 */ /* 0x000fc80000000000 */
[----:B------:R-:W1:Y:S08]  /*05e0*/  I2F.RP R21, R22 ;  /* 0x0000001600157306 */ /* 0x000e700000209400 */
[----:B-1----:R-:W0:Y:S01]  /*05f0*/  MUFU.RCP R21, R21 ;  /* 0x0000001500157308 */ /* 0x002e220000001000 */
[----:B---3--:R-:W-:Y:S02]  /*0600*/  IABS R26, R24 ;  /* 0x00000018001a7213 */ /* 0x008fe40000000000 */
[----:B------:R-:W-:-:S04]  /*0610*/  LOP3.LUT R24, R24, R23, RZ, 0x3c, !PT ;  /* 0x0000001718187212 */ /* 0x000fc800078e3cff */
[----:B------:R-:W-:Y:S01]  /*0620*/  ISETP.GE.AND P6, PT, R24, RZ, PT ;  /* 0x000000ff1800720c */ /* 0x000fe20003fc6270 */
[----:B0-----:R-:W-:-:S04]  /*0630*/  VIADD R4, R21, 0xffffffe ;  /* 0x0ffffffe15047836 */ /* 0x001fc80000000000 */
[----:B------:R0:W1:Y:S01]  /*0640*/  F2I.FTZ.U32.TRUNC.NTZ R5, R4 ;  /* 0x0000000400057305 */ /* 0x000062000021f000 */
[----:B-----5:R-:W-:Y:S01]  /*0650*/  LOP3.LUT R24, R19, R23, RZ, 0x3c, !PT ;  /* 0x0000001713187212 */ /* 0x020fe200078e3cff */
[----:B0-----:R-:W-:Y:S02]  /*0660*/  IMAD.MOV.U32 R4, RZ, RZ, RZ ;  /* 0x000000ffff047224 */ /* 0x001fe400078e00ff */
[----:B-1----:R-:W-:-:S04]  /*0670*/  IMAD.MOV R7, RZ, RZ, -R5 ;  /* 0x000000ffff077224 */ /* 0x002fc800078e0a05 */
[----:B------:R-:W-:-:S04]  /*0680*/  IMAD R7, R7, R22, RZ ;  /* 0x0000001607077224 */ /* 0x000fc800078e02ff */
[----:B------:R-:W-:Y:S01]  /*0690*/  IMAD.HI.U32 R7, R5, R7, R4 ;  /* 0x0000000705077227 */ /* 0x000fe200078e0004 */
[----:B------:R-:W-:Y:S02]  /*06a0*/  IABS R5, R23 ;  /* 0x0000001700057213 */ /* 0x000fe40000000000 */
[----:B------:R-:W-:-:S03]  /*06b0*/  IABS R4, R19 ;  /* 0x0000001300047213 */ /* 0x000fc60000000000 */
[----:B------:R-:W-:Y:S02]  /*06c0*/  IMAD.MOV R6, RZ, RZ, -R5 ;  /* 0x000000ffff067224 */ /* 0x000fe400078e0a05 */
[----:B------:R-:W-:Y:S01]  /*06d0*/  IMAD.HI.U32 R5, R7, R26, RZ ;  /* 0x0000001a07057227 */ /* 0x000fe200078e00ff */
[----:B----4-:R-:W-:-:S03]  /*06e0*/  IABS R28, R20 ;  /* 0x00000014001c7213 */ /* 0x010fc60000000000 */
[----:B------:R-:W-:Y:S01]  /*06f0*/  IMAD R21, R5, R6, R26 ;  /* 0x0000000605157224 */ /* 0x000fe200078e021a */
[----:B------:R-:W-:Y:S01]  /*0700*/  IABS R26, R8 ;  /* 0x00000008001a7213 */ /* 0x000fe20000000000 */
[----:B------:R-:W-:Y:S01]  /*0710*/  IMAD.HI.U32 R25, R7, R4, RZ ;  /* 0x0000000407197227 */ /* 0x000fe200078e00ff */
[----:B------:R-:W-:Y:S02]  /*0720*/  LOP3.LUT R8, R8, R23, RZ, 0x3c, !PT ;  /* 0x0000001708087212 */ /* 0x000fe400078e3cff */
[----:B------:R-:W-:Y:S01]  /*0730*/  ISETP.GT.U32.AND P5, PT, R22, R21, PT ;  /* 0x000000151600720c */ /* 0x000fe20003fa4070 */
[----:B------:R-:W-:Y:S01]  /*0740*/  IMAD R27, R25, R6, R4 ;  /* 0x00000006191b7224 */ /* 0x000fe200078e0204 */
[----:B------:R-:W-:-:S11]  /*0750*/  LOP3.LUT R20, R20, R23, RZ, 0x3c, !PT ;  /* 0x0000001714147212 */ /* 0x000fd600078e3cff */
[----:B------:R-:W-:Y:S02]  /*0760*/  @!P5 IMAD.IADD R21, R21, 0x1, -R22 ;  /* 0x000000011515d824 */ /* 0x000fe400078e0a16 */
[----:B------:R-:W-:Y:S01]  /*0770*/  @!P5 VIADD R5, R5, 0x1 ;  /* 0x000000010505d836 */ /* 0x000fe20000000000 */
[----:B------:R-:W-:Y:S02]  /*0780*/  ISETP.GT.U32.AND P5, PT, R22, R27, PT ;  /* 0x0000001b1600720c */ /* 0x000fe40003fa4070 */
[----:B------:R-:W-:Y:S02]  /*0790*/  ISETP.GE.U32.AND P4, PT, R21, R22, PT ;  /* 0x000000161500720c */ /* 0x000fe40003f86070 */
[----:B------:R-:W-:-:S09]  /*07a0*/  LOP3.LUT R21, RZ, R23, RZ, 0x33, !PT ;  /* 0x00000017ff157212 */ /* 0x000fd200078e33ff */
[----:B------:R-:W-:Y:S02]  /*07b0*/  @!P5 IMAD.IADD R27, R27, 0x1, -R22 ;  /* 0x000000011b1bd824 */ /* 0x000fe400078e0a16 */
[----:B------:R-:W-:Y:S01]  /*07c0*/  @P4 VIADD R5, R5, 0x1 ;  /* 0x0000000105054836 */ /* 0x000fe20000000000 */
[----:B------:R-:W-:Y:S01]  /*07d0*/  ISETP.NE.AND P4, PT, R23, RZ, PT ;  /* 0x000000ff1700720c */ /* 0x000fe20003f85270 */
[----:B------:R-:W-:Y:S02]  /*07e0*/  @!P5 VIADD R25, R25, 0x1 ;  /* 0x000000011919d836 */ /* 0x000fe40000000000 */
[----:B------:R-:W-:Y:S01]  /*07f0*/  @!P6 IMAD.MOV R5, RZ, RZ, -R5 ;  /* 0x000000ffff05e224 */ /* 0x000fe200078e0a05 */
[----:B------:R-:W-:-:S04]  /*0800*/  @!P0 LEA R4, P6, R12, UR10, 0x1 ;  /* 0x0000000a0c048c11 */ /* 0x000fc8000f8c08ff */
[----:B------:R-:W-:Y:S02]  /*0810*/  SEL R29, R21, R5, !P4 ;  /* 0x00000005151d7207 */ /* 0x000fe40006000000 */
[----:B------:R-:W-:Y:S02]  /*0820*/  @!P0 LEA.HI.X R5, R12, UR11, R13, 0x1, P6 ;  /* 0x0000000b0c058c11 */ /* 0x000fe4000b0f0c0d */
[----:B------:R-:W-:Y:S01]  /*0830*/  ISETP.GE.U32.AND P6, PT, R27, R22, PT ;  /* 0x000000161b00720c */ /* 0x000fe20003fc6070 */
[----:B------:R-:W-:Y:S02]  /*0840*/  IMAD.HI.U32 R27, R7, R26, RZ ;  /* 0x0000001a071b7227 */ /* 0x000fe400078e00ff */
[----:B------:R0:W-:Y:S01]  /*0850*/  @!P0 STG.E.U16 desc[UR14][R4.64], R29 ;  /* 0x0000001d04008986 */ /* 0x0001e2000c10150e */
[----:B------:R-:W-:Y:S01]  /*0860*/  ISETP.GE.AND P0, PT, R24, RZ, PT ;  /* 0x000000ff1800720c */ /* 0x000fe20003f06270 */
[----:B------:R-:W-:Y:S02]  /*0870*/  IMAD R19, R27, R6, R26 ;  /* 0x000000061b137224 */ /* 0x000fe400078e021a */
[----:B------:R-:W-:-:S03]  /*0880*/  IMAD.HI.U32 R7, R7, R28, RZ ;  /* 0x0000001c07077227 */ /* 0x000fc600078e00ff */
[----:B------:R-:W-:-:S03]  /*0890*/  ISETP.GT.U32.AND P5, PT, R22, R19, PT ;  /* 0x000000131600720c */ /* 0x000fc60003fa4070 */
[----:B------:R-:W-:Y:S02]  /*08a0*/  @P6 VIADD R25, R25, 0x1 ;  /* 0x0000000119196836 */ /* 0x000fe40000000000 */
[----:B0-----:R-:W-:Y:S02]  /*08b0*/  IMAD R29, R7, R6, R28 ;  /* 0x00000006071d7224 */ /* 0x001fe400078e021c */
[----:B------:R-:W-:Y:S01]  /*08c0*/  @!P0 IMAD.MOV R25, RZ, RZ, -R25 ;  /* 0x000000ffff198224 */ /* 0x000fe200078e0a19 */
[C---:B------:R-:W-:Y:S02]  /*08d0*/  @!P1 LEA R4, P0, R11.reuse, UR10, 0x1 ;  /* 0x0000000a0b049c11 */ /* 0x040fe4000f8008ff */
[----:B------:R-:W-:Y:S02]  /*08e0*/  ISETP.GT.U32.AND P6, PT, R22, R29, PT ;  /* 0x0000001d1600720c */ /* 0x000fe40003fc4070 */
[----:B------:R-:W-:Y:S01]  /*08f0*/  @!P1 LEA.HI.X R5, R11, UR11, R14, 0x1, P0 ;  /* 0x0000000b0b059c11 */ /* 0x000fe200080f0c0e */
[----:B------:R-:W-:Y:S01]  /*0900*/  @!P5 IMAD.IADD R19, R19, 0x1, -R22 ;  /* 0x000000011313d824 */ /* 0x000fe200078e0a16 */
[----:B------:R-:W-:Y:S01]  /*0910*/  SEL R25, R21, R25, !P4 ;  /* 0x0000001915197207 */ /* 0x000fe20006000000 */
[----:B------:R-:W-:-:S03]  /*0920*/  @!P5 VIADD R27, R27, 0x1 ;  /* 0x000000011b1bd836 */ /* 0x000fc60000000000 */
[-C--:B------:R-:W-:Y:S01]  /*0930*/  ISETP.GE.U32.AND P0, PT, R19, R22.reuse, PT ;  /* 0x000000161300720c */ /* 0x080fe20003f06070 */
[----:B------:R-:W-:Y:S04]  /*0940*/  @!P1 STG.E.U16 desc[UR14][R4.64], R25 ;  /* 0x0000001904009986 */ /* 0x000fe8000c10150e */
[----:B------:R-:W-:Y:S02]  /*0950*/  @!P6 IMAD.IADD R29, R29, 0x1, -R22 ;  /* 0x000000011d1de824 */ /* 0x000fe400078e0a16 */
[----:B------:R-:W-:Y:S01]  /*0960*/  @!P6 VIADD R7, R7, 0x1 ;  /* 0x000000010707e836 */ /* 0x000fe20000000000 */
[----:B------:R-:W-:Y:S02]  /*0970*/  ISETP.GE.AND P6, PT, R20, RZ, PT ;  /* 0x000000ff1400720c */ /* 0x000fe40003fc6270 */
[----:B------:R-:W-:-:S03]  /*0980*/  ISETP.GE.U32.AND P5, PT, R29, R22, PT ;  /* 0x000000161d00720c */ /* 0x000fc60003fa6070 */
[----:B------:R-:W-:Y:S01]  /*0990*/  @P0 VIADD R27, R27, 0x1 ;  /* 0x000000011b1b0836 */ /* 0x000fe20000000000 */
[----:B------:R-:W-:-:S09]  /*09a0*/  ISETP.GE.AND P0, PT, R8, RZ, PT ;  /* 0x000000ff0800720c */ /* 0x000fd20003f06270 */
[----:B------:R-:W-:Y:S01]  /*09b0*/  @P5 VIADD R7, R7, 0x1 ;  /* 0x0000000107075836 */ /* 0x000fe20000000000 */
[----:B------:R-:W-:-:S03]  /*09c0*/  @!P2 LEA R6, P5, R16, UR10, 0x1 ;  /* 0x0000000a1006ac11 */ /* 0x000fc6000f8a08ff */
[----:B------:R-:W-:Y:S01]  /*09d0*/  IMAD.MOV.U32 R20, RZ, RZ, R7 ;  /* 0x000000ffff147224 */ /* 0x000fe200078e0007 */
[----:B------:R-:W-:Y:S01]  /*09e0*/  @!P2 LEA.HI.X R7, R16, UR11, R9, 0x1, P5 ;  /* 0x0000000b1007ac11 */ /* 0x000fe2000a8f0c09 */
[----:B------:R-:W-:Y:S01]  /*09f0*/  @!P0 IMAD.MOV R27, RZ, RZ, -R27 ;  /* 0x000000ffff1b8224 */ /* 0x000fe200078e0a1b */
[----:B------:R-:W-:Y:S01]  /*0a00*/  @!P3 LEA R8, P0, R18, UR10, 0x1 ;  /* 0x0000000a1208bc11 */ /* 0x000fe2000f8008ff */
[----:B------:R-:W-:-:S03]  /*0a10*/  @!P6 IMAD.MOV R20, RZ, RZ, -R20 ;  /* 0x000000ffff14e224 */ /* 0x000fc600078e0a14 */
[C---:B------:R-:W-:Y:S02]  /*0a20*/  SEL R27, R21.reuse, R27, !P4 ;  /* 0x0000001b151b7207 */ /* 0x040fe40006000000 */
[----:B------:R-:W-:Y:S02]  /*0a30*/  @!P3 LEA.HI.X R9, R18, UR11, R15, 0x1, P0 ;  /* 0x0000000b1209bc11 */ /* 0x000fe400080f0c0f */
[----:B------:R-:W-:Y:S01]  /*0a40*/  SEL R21, R21, R20, !P4 ;  /* 0x0000001415157207 */ /* 0x000fe20006000000 */
[----:B------:R0:W-:Y:S04]  /*0a50*/  @!P2 STG.E.U16 desc[UR14][R6.64], R27 ;  /* 0x0000001b0600a986 */ /* 0x0001e8000c10150e */
[----:B------:R1:W-:Y:S04]  /*0a60*/  @!P3 STG.E.U16 desc[UR14][R8.64], R21 ;  /* 0x000000150800b986 */ /* 0x0003e8000c10150e */
[----:B------:R-:W2:Y:S01]  /*0a70*/  LDG.E.U16 R15, desc[UR14][R2.64] ;  /* 0x0000000e020f7981 */ /* 0x000ea2000c1e1500 */
[----:B------:R-:W-:Y:S01]  /*0a80*/  IADD3 R12, P0, PT, R12, UR13, RZ ;  /* 0x0000000d0c0c7c10 */ /* 0x000fe2000ff1e0ff */
[----:B------:R-:W-:Y:S01]  /*0a90*/  IMAD.MOV.U32 R22, RZ, RZ, RZ ;  /* 0x000000ffff167224 */ /* 0x000fe200078e00ff */
[----:B------:R-:W-:-:S03]  /*0aa0*/  IADD3 R11, P1, PT, R11, UR13, RZ ;  /* 0x0000000d0b0b7c10 */ /* 0x000fc6000ff3e0ff */
[----:B------:R-:W-:Y:S01]  /*0ab0*/  IMAD.X R13, RZ, RZ, R13, P0 ;  /* 0x000000ffff0d7224 */ /* 0x000fe200000e060d */
[----:B------:R-:W-:Y:S01]  /*0ac0*/  ISETP.GE.U32.AND P0, PT, R12, UR17, PT ;  /* 0x000000110c007c0c */ /* 0x000fe2000bf06070 */
[----:B------:R-:W-:Y:S01]  /*0ad0*/  IMAD.X R14, RZ, RZ, R14, P1 ;  /* 0x000000ffff0e7224 */ /* 0x000fe200008e060e */
[----:B------:R-:W-:Y:S02]  /*0ae0*/  ISETP.GE.U32.AND P1, PT, R11, UR17, PT ;  /* 0x000000110b007c0c */ /* 0x000fe4000bf26070 */
[----:B------:R-:W-:Y:S02]  /*0af0*/  ISETP.GE.AND.EX P0, PT, R13, UR18, PT, P0 ;  /* 0x000000120d007c0c */ /* 0x000fe4000bf06300 */
[----:B------:R-:W-:Y:S02]  /*0b00*/  ISETP.GE.AND.EX P1, PT, R14, UR18, PT, P1 ;  /* 0x000000120e007c0c */ /* 0x000fe4000bf26310 */
[----:B0-----:R-:W-:-:S09]  /*0b10*/  IADD3 R6, P3, PT, R11, UR16, RZ ;  /* 0x000000100b067c10 */ /* 0x001fd2000ff7e0ff */
[----:B------:R-:W-:-:S04]  /*0b20*/  @!P0 LEA R4, P2, R12, UR8, 0x1 ;  /* 0x000000080c048c11 */ /* 0x000fc8000f8408ff */
[----:B------:R-:W-:Y:S01]  /*0b30*/  @!P0 LEA.HI.X R5, R12, UR9, R13, 0x1, P2 ;  /* 0x000000090c058c11 */ /* 0x000fe200090f0c0d */
[----:B------:R-:W-:Y:S01]  /*0b40*/  IMAD.X R7, RZ, RZ, R14, P3 ;  /* 0x000000ffff077224 */ /* 0x000fe200018e060e */
[----:B------:R-:W-:-:S03]  /*0b50*/  ISETP.GE.U32.AND P2, PT, R6, UR17, PT ;  /* 0x0000001106007c0c */ /* 0x000fc6000bf46070 */
[----:B------:R0:W3:Y:S01]  /*0b60*/  @!P0 LDG.E.S16 R22, desc[UR14][R4.64] ;  /* 0x0000000e04168981 */ /* 0x0000e2000c1e1700 */
[----:B------:R-:W-:Y:S01]  /*0b70*/  @!P1 LEA R24, P3, R11, UR8, 0x1 ;  /* 0x000000080b189c11 */ /* 0x000fe2000f8608ff */
[----:B------:R-:W-:Y:S01]  /*0b80*/  IMAD.MOV.U32 R20, RZ, RZ, RZ ;  /* 0x000000ffff147224 */ /* 0x000fe200078e00ff */
[----:B------:R-:W-:Y:S02]  /*0b90*/  ISETP.GE.AND.EX P2, PT, R7, UR18, PT, P2 ;  /* 0x0000001207007c0c */ /* 0x000fe4000bf46320 */
[----:B------:R-:W-:Y:S02]  /*0ba0*/  @!P1 LEA.HI.X R25, R11, UR9, R14, 0x1, P3 ;  /* 0x000000090b199c11 */ /* 0x000fe400098f0c0e */
[----:B-1----:R-:W-:-:S03]  /*0bb0*/  IADD3 R8, P4, PT, R6, UR16, RZ ;  /* 0x0000001006087c10 */ /* 0x002fc6000ff9e0ff */
[----:B------:R-:W4:Y:S01]  /*0bc0*/  @!P1 LDG.E.S16 R20, desc[UR14][R24.64] ;  /* 0x0000000e18149981 */ /* 0x000f22000c1e1700 */
[----:B------:R-:W-:Y:S01]  /*0bd0*/  ISETP.GE.U32.AND P3, PT, R8, UR17, PT ;  /* 0x0000001108007c0c */ /* 0x000fe2000bf66070 */
[----:B------:R-:W-:-:S04]  /*0be0*/  IMAD.X R9, RZ, RZ, R7, P4 ;  /* 0x000000ffff097224 */ /* 0x000fc800020e0607 */
[C---:B0-----:R-:W-:Y:S01]  /*0bf0*/  @!P2 LEA R4, P4, R6.reuse, UR8, 0x1 ;  /* 0x000000080604ac11 */ /* 0x041fe2000f8808ff */
[----:B------:R-:W-:Y:S01]  /*0c00*/  IMAD.MOV.U32 R18, RZ, RZ, RZ ;  /* 0x000000ffff127224 */ /* 0x000fe200078e00ff */
[----:B------:R-:W-:Y:S02]  /*0c10*/  ISETP.GE.AND.EX P3, PT, R9, UR18, PT, P3 ;  /* 0x0000001209007c0c */ /* 0x000fe4000bf66330 */
[----:B------:R-:W-:-:S05]  /*0c20*/  @!P2 LEA.HI.X R5, R6, UR9, R7, 0x1, P4 ;  /* 0x000000090605ac11 */ /* 0x000fca000a0f0c07 */
[----:B------:R0:W5:Y:S01]  /*0c30*/  @!P2 LDG.E.S16 R18, desc[UR14][R4.64] ;  /* 0x0000000e0412a981 */ /* 0x000162000c1e1700 */
[----:B------:R-:W-:-:S05]  /*0c40*/  IMAD.MOV.U32 R16, RZ, RZ, RZ ;  /* 0x000000ffff107224 */ /* 0x000fca00078e00ff */
[----:B------:R-:W-:-:S04]  /*0c50*/  @!P3 LEA R2, P4, R8, UR8, 0x1 ;  /* 0x000000080802bc11 */ /* 0x000fc8000f8808ff */
[----:B------:R-:W-:-:S05]  /*0c60*/  @!P3 LEA.HI.X R3, R8, UR9, R9, 0x1, P4 ;  /* 0x000000090803bc11 */ /* 0x000fca000a0f0c09 */
[----:B------:R1:W5:Y:S01]  /*0c70*/  @!P3 LDG.E.S16 R16, desc[UR14][R2.64] ;  /* 0x0000000e0210b981 */ /* 0x000362000c1e1700 */
[----:B------:R-:W-:-:S04]  /*0c80*/  UIADD3 UR4, UP0, UPT, UR4, 0x2, URZ ;  /* 0x0000000204047890 */ /* 0x000fc8000ff1e0ff */
[----:B------:R-:W-:Y:S02]  /*0c90*/  UIADD3.X UR5, UPT, UPT, URZ, UR5, URZ, UP0, !UPT ;  /* 0x00000005ff057290 */ /* 0x000fe400087fe4ff */
[----:B------:R-:W-:-:S04]  /*0ca0*/  ULEA UR6, UP0, UR13, UR6, 0x1 ;  /* 0x000000060d067291 */ /* 0x000fc8000f8008ff */
[----:B------:R-:W-:Y:S01]  /*0cb0*/  ULEA.HI.X UR7, UR13, UR7, URZ, 0x1, UP0 ;  /* 0x000000070d077291 */ /* 0x000fe200080f0cff */
[----:B--2---:R-:W-:-:S05]  /*0cc0*/  PRMT R15, R15, 0x9910, RZ ;  /* 0x000099100f0f7816 */ /* 0x004fca00000000ff */
[----:B------:R-:W-:-:S05]  /*0cd0*/  IMAD R15, R15, UR12, RZ ;  /* 0x0000000c0f0f7c24 */ /* 0x000fca000f8e02ff */
[----:B------:R-:W-:-:S04]  /*0ce0*/  PRMT R15, R15, 0x9910, RZ ;  /* 0x000099100f0f7816 */ /* 0x000fc800000000ff */
[----:B------:R-:W-:-:S04]  /*0cf0*/  IABS R23, R15 ;  /* 0x0000000f00177213 */ /* 0x000fc80000000000 */
[----:B0-----:R-:W0:Y:S08]  /*0d00*/  I2F.RP R4, R23 ;  /* 0x0000001700047306 */ /* 0x001e300000209400 */
[----:B0-----:R-:W0:Y:S02]  /*0d10*/  MUFU.RCP R4, R4 ;  /* 0x0000000400047308 */ /* 0x001e240000001000 */
[----:B0-----:R-:W-:-:S06]  /*0d20*/  VIADD R5, R4, 0xffffffe ;  /* 0x0ffffffe04057836 */ /* 0x001fcc0000000000 */
[----:B-1----:R-:W0:Y:S01]  /*0d30*/  F2I.FTZ.U32.TRUNC.NTZ R3, R5 ;  /* 0x0000000500037305 */ /* 0x002e22000021f000 */
[----:B---3--:R-:W-:Y:S02]  /*0d40*/  IABS R24, R22 ;  /* 0x0000001600187213 */ /* 0x008fe40000000000 */
[----:B------:R-:W-:Y:S01]  /*0d50*/  IABS R21, R15 ;  /* 0x0000000f00157213 */ /* 0x000fe20000000000 */
[----:B0-----:R-:W-:-:S04]  /*0d60*/  IMAD.MOV R2, RZ, RZ, -R3 ;  /* 0x000000ffff027224 */ /* 0x001fc800078e0a03 */
[----:B------:R-:W-:Y:S02]  /*0d70*/  IMAD R19, R2, R23, RZ ;  /* 0x0000001702137224 */ /* 0x000fe400078e02ff */
[----:B------:R-:W-:-:S04]  /*0d80*/  IMAD.MOV.U32 R2, RZ, RZ, RZ ;  /* 0x000000ffff027224 */ /* 0x000fc800078e00ff */
[----:B------:R-:W-:-:S04]  /*0d90*/  IMAD.HI.U32 R19, R3, R19, R2 ;  /* 0x0000001303137227 */ /* 0x000fc800078e0002 */
[----:B------:R-:W-:Y:S02]  /*0da0*/  IMAD.MOV R2, RZ, RZ, -R21 ;  /* 0x000000ffff027224 */ /* 0x000fe400078e0a15 */
[----:B------:R-:W-:-:S04]  /*0db0*/  IMAD.HI.U32 R3, R19, R24, RZ ;  /* 0x0000001813037227 */ /* 0x000fc800078e00ff */
[----:B------:R-:W-:Y:S01]  /*0dc0*/  IMAD R24, R3, R2, R24 ;  /* 0x0000000203187224 */ /* 0x000fe200078e0218 */
[----:B----4-:R-:W-:-:S04]  /*0dd0*/  IABS R4, R20 ;  /* 0x0000001400047213 */ /* 0x010fc80000000000 */
[----:B------:R-:W-:Y:S01]  /*0de0*/  ISETP.GT.U32.AND P6, PT, R23, R24, PT ;  /* 0x000000181700720c */ /* 0x000fe20003fc4070 */
[----:B------:R-:W-:-:S04]  /*0df0*/  IMAD.HI.U32 R5, R19, R4, RZ ;  /* 0x0000000413057227 */ /* 0x000fc800078e00ff */
[----:B------:R-:W-:Y:S01]  /*0e00*/  IMAD R4, R5, R2, R4 ;  /* 0x0000000205047224 */ /* 0x000fe200078e0204 */
[----:B-----5:R-:W-:-:S04]  /*0e10*/  IABS R26, R18 ;  /* 0x00000012001a7213 */ /* 0x020fc80000000000 */
[----:B------:R-:W-:-:S03]  /*0e20*/  ISETP.GT.U32.AND P4, PT, R23, R4, PT ;  /* 0x000000041700720c */ /* 0x000fc60003f84070 */
[----:B------:R-:W-:Y:S02]  /*0e30*/  @!P6 IMAD.IADD R24, R24, 0x1, -R23 ;  /* 0x000000011818e824 */ /* 0x000fe400078e0a17 */
[----:B------:R-:W-:-:S03]  /*0e40*/  IMAD.HI.U32 R21, R19, R26, RZ ;  /* 0x0000001a13157227 */ /* 0x000fc600078e00ff */
[----:B------:R-:W-:Y:S01]  /*0e50*/  ISETP.GE.U32.AND P5, PT, R24, R23, PT ;  /* 0x000000171800720c */ /* 0x000fe20003fa6070 */
[----:B------:R-:W-:Y:S02]  /*0e60*/  IMAD R24, R21, R2, R26 ;  /* 0x0000000215187224 */ /* 0x000fe400078e021a */
[----:B------:R-:W-:Y:S02]  /*0e70*/  @!P6 VIADD R3, R3, 0x1 ;  /* 0x000000010303e836 */ /* 0x000fe40000000000 */
[----:B------:R-:W-:Y:S01]  /*0e80*/  @!P4 IMAD.IADD R4, R4, 0x1, -R23 ;  /* 0x000000010404c824 */ /* 0x000fe200078e0a17 */
[----:B------:R-:W-:Y:S02]  /*0e90*/  ISETP.GT.U32.AND P6, PT, R23, R24, PT ;  /* 0x000000181700720c */ /* 0x000fe40003fc4070 */
[----:B------:R-:W-:-:S05]  /*0ea0*/  IABS R28, R16 ;  /* 0x00000010001c7213 */ /* 0x000fca0000000000 */
[----:B------:R-:W-:Y:S01]  /*0eb0*/  @P5 VIADD R3, R3, 0x1 ;  /* 0x0000000103035836 */ /* 0x000fe20000000000 */
[----:B------:R-:W-:Y:S01]  /*0ec0*/  ISETP.GE.U32.AND P5, PT, R4, R23, PT ;  /* 0x000000170400720c */ /* 0x000fe20003fa6070 */
[----:B------:R-:W-:-:S04]  /*0ed0*/  IMAD.HI.U32 R19, R19, R28, RZ ;  /* 0x0000001c13137227 */ /* 0x000fc800078e00ff */
[----:B------:R-:W-:Y:S02]  /*0ee0*/  IMAD R2, R19, R2, R28 ;  /* 0x0000000213027224 */ /* 0x000fe400078e021c */
[----:B------:R-:W-:Y:S02]  /*0ef0*/  @!P4 VIADD R5, R5, 0x1 ;  /* 0x000000010505c836 */ /* 0x000fe40000000000 */
[----:B------:R-:W-:Y:S01]  /*0f00*/  @!P6 IMAD.IADD R24, R24, 0x1, -R23 ;  /* 0x000000011818e824 */ /* 0x000fe200078e0a17 */
[----:B------:R-:W-:-:S03]  /*0f10*/  ISETP.GT.U32.AND P4, PT, R23, R2, PT ;  /* 0x000000021700720c */ /* 0x000fc60003f84070 */
[----:B------:R-:W-:Y:S01]  /*0f20*/  @P5 VIADD R5, R5, 0x1 ;  /* 0x0000000105055836 */ /* 0x000fe20000000000 */
[----:B------:R-:W-:Y:S01]  /*0f30*/  ISETP.GE.U32.AND P5, PT, R24, R23, PT ;  /* 0x000000171800720c */ /* 0x000fe20003fa6070 */
[----:B------:R-:W-:Y:S01]  /*0f40*/  @!P6 VIADD R21, R21, 0x1 ;  /* 0x000000011515e836 */ /* 0x000fe20000000000 */
[----:B------:R-:W-:-:S07]  /*0f50*/  LOP3.LUT R22, R22, R15, RZ, 0x3c, !PT ;  /* 0x0000000f16167212 */ /* 0x000fce00078e3cff */
[----:B------:R-:W-:Y:S01]  /*0f60*/  @!P4 IMAD.IADD R2, R2, 0x1, -R23 ;  /* 0x000000010202c824 */ /* 0x000fe200078e0a17 */
[----:B------:R-:W-:-:S03]  /*0f70*/  LOP3.LUT R20, R20, R15, RZ, 0x3c, !PT ;  /* 0x0000000f14147212 */ /* 0x000fc600078e3cff */
[----:B------:R-:W-:Y:S01]  /*0f80*/  @P5 VIADD R21, R21, 0x1 ;  /* 0x0000000115155836 */ /* 0x000fe20000000000 */
[----:B------:R-:W-:Y:S02]  /*0f90*/  ISETP.GE.AND P5, PT, R22, RZ, PT ;  /* 0x000000ff1600720c */ /* 0x000fe40003fa6270 */
[----:B------:R-:W-:Y:S01]  /*0fa0*/  ISETP.GE.U32.AND P6, PT, R2, R23, PT ;  /* 0x000000170200720c */ /* 0x000fe20003fc6070 */
[----:B------:R-:W-:Y:S01]  /*0fb0*/  @!P4 VIADD R19, R19, 0x1 ;  /* 0x000000011313c836 */ /* 0x000fe20000000000 */
[----:B------:R-:W-:Y:S01]  /*0fc0*/  ISETP.GE.AND P4, PT, R20, RZ, PT ;  /* 0x000000ff1400720c */ /* 0x000fe20003f86270 */
[----:B------:R-:W-:Y:S01]  /*0fd0*/  IMAD.MOV.U32 R20, RZ, RZ, R3 ;  /* 0x000000ffff147224 */ /* 0x000fe200078e0003 */
[-C--:B------:R-:W-:Y:S02]  /*0fe0*/  LOP3.LUT R18, R18, R15.reuse, RZ, 0x3c, !PT ;  /* 0x0000000f12127212 */ /* 0x080fe400078e3cff */
[----:B------:R-:W-:-:S05]  /*0ff0*/  LOP3.LUT R16, R16, R15, RZ, 0x3c, !PT ;  /* 0x0000000f10107212 */ /* 0x000fca00078e3cff */
[----:B------:R-:W-:Y:S01]  /*1000*/  @!P5 IMAD.MOV R20, RZ, RZ, -R20 ;  /* 0x000000ffff14d224 */ /* 0x000fe200078e0a14 */
[----:B------:R-:W-:Y:S01]  /*1010*/  ISETP.GE.AND P5, PT, R18, RZ, PT ;  /* 0x000000ff1200720c */ /* 0x000fe20003fa6270 */
[----:B------:R-:W-:Y:S01]  /*1020*/  @P6 VIADD R19, R19, 0x1 ;  /* 0x0000000113136836 */ /* 0x000fe20000000000 */
[----:B------:R-:W-:Y:S01]  /*1030*/  @!P0 LEA R2, P6, R12, UR10, 0x1 ;  /* 0x0000000a0c028c11 */ /* 0x000fe2000f8c08ff */
[----:B------:R-:W-:-:S03]  /*1040*/  IMAD.MOV.U32 R18, RZ, RZ, R5 ;  /* 0x000000ffff127224 */ /* 0x000fc600078e0005 */
[----:B------:R-:W-:Y:S01]  /*1050*/  @!P0 LEA.HI.X R3, R12, UR11, R13, 0x1, P6 ;  /* 0x0000000b0c038c11 */ /* 0x000fe2000b0f0c0d */
[----:B------:R-:W-:Y:S01]  /*1060*/  @!P4 IMAD.MOV R18, RZ, RZ, -R18 ;  /* 0x000000ffff12c224 */ /* 0x000fe200078e0a12 */
[C---:B------:R-:W-:Y:S02]  /*1070*/  @!P1 LEA R4, P6, R11.reuse, UR10, 0x1 ;  /* 0x0000000a0b049c11 */ /* 0x040fe4000f8c08ff */
[----:B------:R-:W-:Y:S02]  /*1080*/  ISETP.GE.AND P4, PT, R16, RZ, PT ;  /* 0x000000ff1000720c */ /* 0x000fe40003f86270 */
[----:B------:R-:W-:Y:S02]  /*1090*/  @!P1 LEA.HI.X R5, R11, UR11, R14, 0x1, P6 ;  /* 0x0000000b0b059c11 */ /* 0x000fe4000b0f0c0e */
[----:B------:R-:W-:Y:S01]  /*10a0*/  @!P2 LEA R12, P6, R6, UR10, 0x1 ;  /* 0x0000000a060cac11 */ /* 0x000fe2000f8c08ff */
[----:B------:R-:W-:Y:S01]  /*10b0*/  @!P5 IMAD.MOV R21, RZ, RZ, -R21 ;  /* 0x000000ffff15d224 */ /* 0x000fe200078e0a15 */
[----:B------:R-:W-:-:S02]  /*10c0*/  ISETP.NE.AND P5, PT, R15, RZ, PT ;  /* 0x000000ff0f00720c */ /* 0x000fc40003fa5270 */
[----:B------:R-:W-:Y:S02]  /*10d0*/  @!P2 LEA.HI.X R13, R6, UR11, R7, 0x1, P6 ;  /* 0x0000000b060dac11 */ /* 0x000fe4000b0f0c07 */
[C---:B------:R-:W-:Y:S02]  /*10e0*/  @!P3 LEA R6, P6, R8.reuse, UR10, 0x1 ;  /* 0x0000000a0806bc11 */ /* 0x040fe4000f8c08ff */
[----:B------:R-:W-:Y:S01]  /*10f0*/  LOP3.LUT R15, RZ, R15, RZ, 0x33, !PT ;  /* 0x0000000fff0f7212 */ /* 0x000fe200078e33ff */
[----:B------:R-:W-:Y:S01]  /*1100*/  @!P4 IMAD.MOV R19, RZ, RZ, -R19 ;  /* 0x000000ffff13c224 */ /* 0x000fe200078e0a13 */
[----:B------:R-:W-:Y:S02]  /*1110*/  @!P3 LEA.HI.X R7, R8, UR11, R9, 0x1, P6 ;  /* 0x0000000b0807bc11 */ /* 0x000fe4000b0f0c09 */
[C---:B------:R-:W-:Y:S02]  /*1120*/  SEL R9, R15.reuse, R20, !P5 ;  /* 0x000000140f097207 */ /* 0x040fe40006800000 */
[----:B------:R-:W-:-:S02]  /*1130*/  SEL R11, R15, R18, !P5 ;  /* 0x000000120f0b7207 */ /* 0x000fc40006800000 */
[C---:B------:R-:W-:Y:S02]  /*1140*/  SEL R21, R15.reuse, R21, !P5 ;  /* 0x000000150f157207 */ /* 0x040fe40006800000 */
[----:B------:R-:W-:Y:S01]  /*1150*/  SEL R15, R15, R19, !P5 ;  /* 0x000000130f0f7207 */ /* 0x000fe20006800000 */
[----:B------:R2:W-:Y:S01]  /*1160*/  @!P0 STG.E.U16 desc[UR14][R2.64], R9 ;  /* 0x0000000902008986 */ /* 0x0005e2000c10150e */
[----:B------:R-:W-:-:S03]  /*1170*/  ISETP.NE.U32.AND P0, PT, R10, UR4, PT ;  /* 0x000000040a007c0c */ /* 0x000fc6000bf05070 */
[----:B------:R2:W-:Y:S04]  /*1180*/  @!P1 STG.E.U16 desc[UR14][R4.64], R11 ;  /* 0x0000000b04009986 */ /* 0x0005e8000c10150e */
[----:B------:R2:W-:Y:S04]  /*1190*/  @!P2 STG.E.U16 desc[UR14][R12.64], R21 ;  /* 0x000000150c00a986 */ /* 0x0005e8000c10150e */
[----:B------:R2:W-:Y:S01]  /*11a0*/  @!P3 STG.E.U16 desc[UR14][R6.64], R15 ;  /* 0x0000000f0600b986 */ /* 0x0005e2000c10150e */
[----:B------:R-:W-:-:S13]  /*11b0*/  ISETP.NE.AND.EX P0, PT, RZ, UR5, PT, P0 ;  /* 0x00000005ff007c0c */ /* 0x000fda000bf05300 */
[----:B--2---:R-:W-:Y:S05]  /*11c0*/  @P0 BRA `(.L_x_165) ;  /* 0xfffffff000680947 */ /* 0x004fea000383ffff */
.L_x_164:
[----:B------:R-:W-:-:S04]  /*11d0*/  ISETP.NE.U32.AND P0, PT, R17, 0x1, PT ;  /* 0x000000011100780c */ /* 0x000fc80003f05070 */
[----:B------:R-:W-:-:S13]  /*11e0*/  ISETP.NE.U32.AND.EX P0, PT, RZ, RZ, PT, P0 ;  /* 0x000000ffff00720c */ /* 0x000fda0003f05100 */
[----:B------:R-:W-:Y:S05]  /*11f0*/  @!P0 EXIT ;  /* 0x000000000000894d */ /* 0x000fea0003800000 */
[----:B------:R-:W1:Y:S01]  /*1200*/  LDC.64 R4, c[0x0][0xfd0] ;  /* 0x0003f400ff047b82 */ /* 0x000e620000000a00 */
[----:B0-----:R-:W-:Y:S01]  /*1210*/  IADD3 R9, P1, PT, R0, UR6, RZ ;  /* 0x0000000600097c10 */ /* 0x001fe2000ff3e0ff */
[----:B------:R-:W-:Y:S02]  /*1220*/  IMAD.MOV.U32 R14, RZ, RZ, RZ ;  /* 0x000000ffff0e7224 */ /* 0x000fe400078e00ff */
[----:B------:R-:W-:Y:S01]  /*1230*/  IMAD.MOV.U32 R10, RZ, RZ, RZ ;  /* 0x000000ffff0a7224 */ /* 0x000fe200078e00ff */
[----:B------:R-:W-:Y:S01]  /*1240*/  CS2R R12, SRZ ;  /* 0x00000000000c7805 */ /* 0x000fe2000001ff00 */
[----:B------:R-:W0:Y:S01]  /*1250*/  LDCU.U16 UR4, c[0x0][0xfd8] ;  /* 0x0001fb00ff0477ac */ /* 0x000e220008000400 */
[----:B-1----:R1:W2:Y:S01]  /*1260*/  LDG.E.U16 R15, desc[UR14][R4.64] ;  /* 0x0000000e040f7981 */ /* 0x0022a2000c1e1500 */
[----:B------:R-:W-:Y:S01]  /*1270*/  IMAD.X R6, RZ, RZ, UR7, P1 ;  /* 0x00000007ff067e24 */ /* 0x000fe200088e06ff */
[----:B------:R-:W-:-:S04]  /*1280*/  ISETP.GE.U32.AND P0, PT, R9, UR17, PT ;  /* 0x0000001109007c0c */ /* 0x000fc8000bf06070 */
[----:B------:R-:W-:-:S13]  /*1290*/  ISETP.GE.AND.EX P0, PT, R6, UR18, PT, P0 ;  /* 0x0000001206007c0c */ /* 0x000fda000bf06300 */
[----:B------:R-:W-:-:S04]  /*12a0*/  @!P0 LEA R2, P1, R9, UR8, 0x1 ;  /* 0x0000000809028c11 */ /* 0x000fc8000f8208ff */
[----:B------:R-:W-:-:S05]  /*12b0*/  @!P0 LEA.HI.X R3, R9, UR9, R6, 0x1, P1 ;  /* 0x0000000909038c11 */ /* 0x000fca00088f0c06 */
[----:B------:R3:W4:Y:S01]  /*12c0*/  @!P0 LDG.E.S16 R14, desc[UR14][R2.64] ;  /* 0x0000000e020e8981 */ /* 0x000722000c1e1700 */
[----:B------:R-:W-:-:S04]  /*12d0*/  IADD3 R8, P2, PT, R9, UR16, RZ ;  /* 0x0000001009087c10 */ /* 0x000fc8000ff5e0ff */
[C---:B------:R-:W-:Y:S01]  /*12e0*/  ISETP.GE.U32.AND P1, PT, R8.reuse, UR17, PT ;  /* 0x0000001108007c0c */ /* 0x040fe2000bf26070 */
[----:B------:R-:W-:Y:S01]  /*12f0*/  IMAD.X R11, RZ, RZ, R6, P2 ;  /* 0x000000ffff0b7224 */ /* 0x000fe200010e0606 */
[----:B-1----:R-:W-:-:S04]  /*1300*/  IADD3 R5, P3, PT, R8, UR16, RZ ;  /* 0x0000001008057c10 */ /* 0x002fc8000ff7e0ff */
[----:B------:R-:W-:Y:S01]  /*1310*/  ISETP.GE.AND.EX P1, PT, R11, UR18, PT, P1 ;  /* 0x000000120b007c0c */ /* 0x000fe2000bf26310 */
[----:B------:R-:W-:Y:S01]  /*1320*/  IMAD.X R0, RZ, RZ, R11, P3 ;  /* 0x000000ffff007224 */ /* 0x000fe200018e060b */
[----:B------:R-:W-:-:S04]  /*1330*/  ISETP.GE.U32.AND P2, PT, R5, UR17, PT ;  /* 0x0000001105007c0c */ /* 0x000fc8000bf46070 */
[----:B------:R-:W-:-:S07]  /*1340*/  ISETP.GE.AND.EX P2, PT, R0, UR18, PT, P2 ;  /* 0x0000001200007c0c */ /* 0x000fce000bf46320 */
[----:B------:R-:W-:-:S04]  /*1350*/  @!P1 LEA R16, P3, R8, UR8, 0x1 ;  /* 0x0000000808109c11 */ /* 0x000fc8000f8608ff */
[----:B------:R-:W-:-:S05]  /*1360*/  @!P1 LEA.HI.X R17, R8, UR9, R11, 0x1, P3 ;  /* 0x0000000908119c11 */ /* 0x000fca00098f0c0b */
[----:B------:R1:W5:Y:S01]  /*1370*/  @!P1 LDG.E.S16 R10, desc[UR14][R16.64] ;  /* 0x0000000e100a9981 */ /* 0x000362000c1e1700 */
[C---:B---3--:R-:W-:Y:S02]  /*1380*/  @!P2 LEA R2, P4, R5.reuse, UR8, 0x1 ;  /* 0x000000080502ac11 */ /* 0x048fe4000f8808ff */
[C---:B------:R-:W-:Y:S02]  /*1390*/  IADD3 R4, P5, PT, R5.reuse, UR16, RZ ;  /* 0x0000001005047c10 */ /* 0x040fe4000ffbe0ff */
[--C-:B------:R-:W-:Y:S02]  /*13a0*/  @!P2 LEA.HI.X R3, R5, UR9, R0.reuse, 0x1, P4 ;  /* 0x000000090503ac11 */ /* 0x100fe4000a0f0c00 */
[----:B------:R-:W-:Y:S01]  /*13b0*/  ISETP.GE.U32.AND P3, PT, R4, UR17, PT ;  /* 0x0000001104007c0c */ /* 0x000fe2000bf66070 */
[----:B------:R-:W-:Y:S02]  /*13c0*/  IMAD.X R7, RZ, RZ, R0, P5 ;  /* 0x000000ffff077224 */ /* 0x000fe400028e0600 */
[----:B------:R3:W5:Y:S03]  /*13d0*/  @!P2 LDG.E.S16 R13, desc[UR14][R2.64] ;  /* 0x0000000e020da981 */ /* 0x000766000c1e1700 */
[----:B------:R-:W-:-:S13]  /*13e0*/  ISETP.GE.AND.EX P3, PT, R7, UR18, PT, P3 ;  /* 0x0000001207007c0c */ /* 0x000fda000bf66330 */
[----:B------:R-:W-:-:S04]  /*13f0*/  @!P3 LEA R18, P4, R4, UR8, 0x1 ;  /* 0x000000080412bc11 */ /* 0x000fc8000f8808ff */
[----:B------:R-:W-:-:S05]  /*1400*/  @!P3 LEA.HI.X R19, R4, UR9, R7, 0x1, P4 ;  /* 0x000000090413bc11 */ /* 0x000fca000a0f0c07 */
[----:B------:R4:W5:Y:S01]  /*1410*/  @!P3 LDG.E.S16 R12, desc[UR14][R18.64] ;  /* 0x0000000e120cb981 */ /* 0x000962000c1e1700 */
[----:B0-----:R-:W-:Y:S01]  /*1420*/  UPRMT UR4, UR4, 0x9910, URZ ;  /* 0x0000991004047896 */ /* 0x001fe200080000ff */
[----:B--2---:R-:W-:-:S05]  /*1430*/  PRMT R15, R15, 0x9910, RZ ;  /* 0x000099100f0f7816 */ /* 0x004fca00000000ff */
[----:B------:R-:W-:-:S05]  /*1440*/  IMAD R15, R15, UR4, RZ ;  /* 0x000000040f0f7c24 */ /* 0x000fca000f8e02ff */
[----:B-1----:R-:W-:-:S04]  /*1450*/  PRMT R17, R15, 0x9910, RZ ;  /* 0x000099100f117816 */ /* 0x002fc800000000ff */
[----:B------:R-:W-:-:S04]  /*1460*/  IABS R15, R17 ;  /* 0x00000011000f7213 */ /* 0x000fc80000000000 */
[----:B------:R-:W0:Y:S08]  /*1470*/  I2F.RP R16, R15 ;  /* 0x0000000f00107306 */ /* 0x000e300000209400 */
[----:B0-----:R-:W3:Y:S02]  /*1480*/  MUFU.RCP R16, R16 ;  /* 0x0000001000107308 */ /* 0x001ee40000001000 */
[----:B---3--:R-:W-:-:S06]  /*1490*/  VIADD R2, R16, 0xffffffe ;  /* 0x0ffffffe10027836 */ /* 0x008fcc0000000000 */
[----:B------:R0:W1:Y:S01]  /*14a0*/  F2I.FTZ.U32.TRUNC.NTZ R3, R2 ;  /* 0x0000000200037305 */ /* 0x000062000021f000 */
[----:B----4-:R-:W-:Y:S02]  /*14b0*/  IABS R20, R14 ;  /* 0x0000000e00147213 */ /* 0x010fe40000000000 */
[----:B------:R-:W-:Y:S01]  /*14c0*/  IABS R21, R17 ;  /* 0x0000001100157213 */ /* 0x000fe20000000000 */
[----:B0-----:R-:W-:Y:S02]  /*14d0*/  IMAD.MOV.U32 R2, RZ, RZ, RZ ;  /* 0x000000ffff027224 */ /* 0x001fe400078e00ff */
[----:B-1----:R-:W-:-:S04]  /*14e0*/  IMAD.MOV R18, RZ, RZ, -R3 ;  /* 0x000000ffff127224 */ /* 0x002fc800078e0a03 */
[----:B------:R-:W-:-:S04]  /*14f0*/  IMAD R19, R18, R15, RZ ;  /* 0x0000000f12137224 */ /* 0x000fc800078e02ff */
[----:B------:R-:W-:-:S04]  /*1500*/  IMAD.HI.U32 R18, R3, R19, R2 ;  /* 0x0000001303127227 */ /* 0x000fc800078e0002 */
[----:B------:R-:W-:Y:S02]  /*1510*/  IMAD.MOV.U32 R3, RZ, RZ, R20 ;  /* 0x000000ffff037224 */ /* 0x000fe400078e0014 */
[----:B------:R-:W-:Y:S02]  /*1520*/  IMAD.MOV R19, RZ, RZ, -R21 ;  /* 0x000000ffff137224 */ /* 0x000fe400078e0a15 */
[----:B------:R-:W-:-:S04]  /*1530*/  IMAD.HI.U32 R2, R18, R3, RZ ;  /* 0x0000000312027227 */ /* 0x000fc800078e00ff */
[----:B------:R-:W-:-:S05]  /*1540*/  IMAD R16, R2, R19, R3 ;  /* 0x0000001302107224 */ /* 0x000fca00078e0203 */
[----:B------:R-:W-:Y:S02]  /*1550*/  ISETP.GT.U32.AND P6, PT, R15, R16, PT ;  /* 0x000000100f00720c */ /* 0x000fe40003fc4070 */
[----:B-----5:R-:W-:Y:S02]  /*1560*/  IABS R3, R10 ;  /* 0x0000000a00037213 */ /* 0x020fe40000000000 */
[----:B------:R-:W-:-:S09]  /*1570*/  LOP3.LUT R14, R14, R17, RZ, 0x3c, !PT ;  /* 0x000000110e0e7212 */ /* 0x000fd200078e3cff */
[----:B------:R-:W-:-:S05]  /*1580*/  @!P6 IMAD.IADD R16, R16, 0x1, -R15 ;  /* 0x000000011010e824 */ /* 0x000fca00078e0a0f */
[----:B------:R-:W-:Y:S01]  /*1590*/  ISETP.GE.U32.AND P5, PT, R16, R15, PT ;  /* 0x0000000f1000720c */ /* 0x000fe20003fa6070 */
[----:B------:R-:W-:Y:S01]  /*15a0*/  IMAD.HI.U32 R20, R18, R3, RZ ;  /* 0x0000000312147227 */ /* 0x000fe200078e00ff */
[----:B------:R-:W-:-:S03]  /*15b0*/  ISETP.GE.AND P4, PT, R14, RZ, PT ;  /* 0x000000ff0e00720c */ /* 0x000fc60003f86270 */
[----:B------:R-:W-:Y:S02]  /*15c0*/  @!P6 VIADD R2, R2, 0x1 ;  /* 0x000000010202e836 */ /* 0x000fe40000000000 */
[----:B------:R-:W-:Y:S01]  /*15d0*/  IMAD R22, R20, R19, R3 ;  /* 0x0000001314167224 */ /* 0x000fe200078e0203 */
[----:B------:R-:W-:-:S04]  /*15e0*/  IABS R23, R13 ;  /* 0x0000000d00177213 */ /* 0x000fc80000000000 */
[----:B------:R-:W-:Y:S01]  /*15f0*/  ISETP.GT.U32.AND P6, PT, R15, R22, PT ;  /* 0x000000160f00720c */ /* 0x000fe20003fc4070 */
[----:B------:R-:W-:Y:S02]  /*1600*/  @P5 VIADD R2, R2, 0x1 ;  /* 0x0000000102025836 */ /* 0x000fe40000000000 */
[----:B------:R-:W-:-:S04]  /*1610*/  IMAD.HI.U32 R16, R18, R23, RZ ;  /* 0x0000001712107227 */ /* 0x000fc800078e00ff */
[----:B------:R-:W-:Y:S01]  /*1620*/  IMAD.MOV.U32 R21, RZ, RZ, R2 ;  /* 0x000000ffff157224 */ /* 0x000fe200078e0002 */
[----:B------:R-:W-:Y:S02]  /*1630*/  @!P0 LEA R2, P5, R9, UR10, 0x1 ;  /* 0x0000000a09028c11 */ /* 0x000fe4000f8a08ff */
[----:B------:R-:W-:Y:S01]  /*1640*/  LOP3.LUT R14, RZ, R17, RZ, 0x33, !PT ;  /* 0x00000011ff0e7212 */ /* 0x000fe200078e33ff */
[----:B------:R-:W-:Y:S01]  /*1650*/  @!P4 IMAD.MOV R21, RZ, RZ, -R21 ;  /* 0x000000ffff15c224 */ /* 0x000fe200078e0a15 */
[----:B------:R-:W-:Y:S02]  /*1660*/  ISETP.NE.AND P4, PT, R17, RZ, PT ;  /* 0x000000ff1100720c */ /* 0x000fe40003f85270 */
[----:B------:R-:W-:Y:S01]  /*1670*/  @!P0 LEA.HI.X R3, R9, UR11, R6, 0x1, P5 ;  /* 0x0000000b09038c11 */ /* 0x000fe2000a8f0c06 */
[----:B------:R-:W-:Y:S01]  /*1680*/  IMAD R6, R16, R19, R23 ;  /* 0x0000001310067224 */ /* 0x000fe200078e0217 */
[----:B------:R-:W-:Y:S01]  /*1690*/  SEL R21, R14, R21, !P4 ;  /* 0x000000150e157207 */ /* 0x000fe20006000000 */
[----:B------:R-:W-:-:S03]  /*16a0*/  @!P6 IMAD.IADD R22, R22, 0x1, -R15 ;  /* 0x000000011616e824 */ /* 0x000fc600078e0a0f */
[----:B------:R-:W-:Y:S01]  /*16b0*/  ISETP.GT.U32.AND P5, PT, R15, R6, PT ;  /* 0x000000060f00720c */ /* 0x000fe20003fa4070 */
[----:B------:R0:W-:Y:S01]  /*16c0*/  @!P0 STG.E.U16 desc[UR14][R2.64], R21 ;  /* 0x0000001502008986 */ /* 0x0001e2000c10150e */
[----:B------:R-:W-:Y:S02]  /*16d0*/  ISETP.GE.U32.AND P0, PT, R22, R15, PT ;  /* 0x0000000f1600720c */ /* 0x000fe40003f06070 */
[----:B------:R-:W-:Y:S01]  /*16e0*/  LOP3.LUT R10, R10, R17, RZ, 0x3c, !PT ;  /* 0x000000110a0a7212 */ /* 0x000fe200078e3cff */
[----:B------:R-:W-:Y:S01]  /*16f0*/  @!P6 VIADD R20, R20, 0x1 ;  /* 0x000000011414e836 */ /* 0x000fe20000000000 */
[----:B------:R-:W-:Y:S02]  /*1700*/  IABS R9, R12 ;  /* 0x0000000c00097213 */ /* 0x000fe40000000000 */
[----:B------:R-:W-:-:S03]  /*1710*/  ISETP.GE.AND P6, PT, R10, RZ, PT ;  /* 0x000000ff0a00720c */ /* 0x000fc60003fc6270 */
[----:B------:R-:W-:-:S04]  /*1720*/  IMAD.HI.U32 R18, R18, R9, RZ ;  /* 0x0000000912127227 */ /* 0x000fc800078e00ff */
[----:B------:R-:W-:Y:S02]  /*1730*/  @!P5 IMAD.IADD R6, R6, 0x1, -R15 ;  /* 0x000000010606d824 */ /* 0x000fe400078e0a0f */
[----:B------:R-:W-:-:S03]  /*1740*/  @P0 VIADD R20, R20, 0x1 ;  /* 0x0000000114140836 */ /* 0x000fc60000000000 */
[----:B------:R-:W-:Y:S01]  /*1750*/  ISETP.GE.U32.AND P0, PT, R6, R15, PT ;  /* 0x0000000f0600720c */ /* 0x000fe20003f06070 */
[----:B------:R-:W-:Y:S01]  /*1760*/  IMAD R6, R18, R19, R9 ;  /* 0x0000001312067224 */ /* 0x000fe200078e0209 */
[----:B------:R-:W-:Y:S01]  /*1770*/  LOP3.LUT R13, R13, R17, RZ, 0x3c, !PT ;  /* 0x000000110d0d7212 */ /* 0x000fe200078e3cff */
[----:B------:R-:W-:-:S03]  /*1780*/  @!P6 IMAD.MOV R20, RZ, RZ, -R20 ;  /* 0x000000ffff14e224 */ /* 0x000fc600078e0a14 */
[----:B------:R-:W-:Y:S01]  /*1790*/  ISETP.GT.U32.AND P6, PT, R15, R6, PT ;  /* 0x000000060f00720c */ /* 0x000fe20003fc4070 */
[----:B------:R-:W-:Y:S01]  /*17a0*/  @!P5 VIADD R16, R16, 0x1 ;  /* 0x000000011010d836 */ /* 0x000fe20000000000 */
[----:B------:R-:W-:-:S05]  /*17b0*/  ISETP.GE.AND P5, PT, R13, RZ, PT ;  /* 0x000000ff0d00720c */ /* 0x000fca0003fa6270 */
[----:B------:R-:W-:Y:S01]  /*17c0*/  @P0 VIADD R16, R16, 0x1 ;  /* 0x0000000110100836 */ /* 0x000fe20000000000 */
[----:B0-----:R-:W-:-:S05]  /*17d0*/  @!P1 LEA R2, P0, R8, UR10, 0x1 ;  /* 0x0000000a08029c11 */ /* 0x001fca000f8008ff */
[----:B------:R-:W-:Y:S01]  /*17e0*/  @!P6 IMAD.IADD R6, R6, 0x1, -R15 ;  /* 0x000000010606e824 */ /* 0x000fe200078e0a0f */
[----:B------:R-:W-:Y:S01]  /*17f0*/  @!P1 LEA.HI.X R3, R8, UR11, R11, 0x1, P0 ;  /* 0x0000000b08039c11 */ /* 0x000fe200080f0c0b */
[----:B------:R-:W-:Y:S01]  /*1800*/  @!P5 IMAD.MOV R16, RZ, RZ, -R16 ;  /* 0x000000ffff10d224 */ /* 0x000fe200078e0a10 */
[C---:B------:R-:W-:Y:S02]  /*1810*/  @!P2 LEA R8, P0, R5.reuse, UR10, 0x1 ;  /* 0x0000000a0508ac11 */ /* 0x040fe4000f8008ff */
[----:B------:R-:W-:Y:S02]  /*1820*/  ISETP.GE.U32.AND P5, PT, R6, R15, PT ;  /* 0x0000000f0600720c */ /* 0x000fe40003fa6070 */
[C---:B------:R-:W-:Y:S02]  /*1830*/  SEL R11, R14.reuse, R20, !P4 ;  /* 0x000000140e0b7207 */ /* 0x040fe40006000000 */
[----:B------:R-:W-:Y:S02]  /*1840*/  @!P2 LEA.HI.X R9, R5, UR11, R0, 0x1, P0 ;  /* 0x0000000b0509ac11 */ /* 0x000fe400080f0c00 */
[----:B------:R-:W-:Y:S01]  /*1850*/  SEL R5, R14, R16, !P4 ;  /* 0x000000100e057207 */ /* 0x000fe20006000000 */
[----:B------:R0:W-:Y:S01]  /*1860*/  @!P1 STG.E.U16 desc[UR14][R2.64], R11 ;  /* 0x0000000b02009986 */ /* 0x0001e2000c10150e */
[----:B------:R-:W-:Y:S01]  /*1870*/  LOP3.LUT R12, R12, R17, RZ, 0x3c, !PT ;  /* 0x000000110c0c7212 */ /* 0x000fe200078e3cff */
[----:B------:R-:W-:-:S02]  /*1880*/  @!P6 VIADD R18, R18, 0x1 ;  /* 0x000000011212e836 */ /* 0x000fc40000000000 */
[----:B------:R0:W-:Y:S01]  /*1890*/  @!P2 STG.E.U16 desc[UR14][R8.64], R5 ;  /* 0x000000050800a986 */ /* 0x0001e2000c10150e */
[----:B------:R-:W-:Y:S01]  /*18a0*/  ISETP.GE.AND P0, PT, R12, RZ, PT ;  /* 0x000000ff0c00720c */ /* 0x000fe20003f06270 */
[----:B------:R-:W-:Y:S01]  /*18b0*/  @P5 VIADD R18, R18, 0x1 ;  /* 0x0000000112125836 */ /* 0x000fe20000000000 */
[----:B------:R-:W-:Y:S11]  /*18c0*/  @P3 EXIT ;  /* 0x000000000000394d */ /* 0x000ff60003800000 */
[----:B------:R-:W-:Y:S01]  /*18d0*/  @!P0 IMAD.MOV R18, RZ, RZ, -R18 ;  /* 0x000000ffff128224 */ /* 0x000fe200078e0a12 */
[----:B0-----:R-:W-:-:S04]  /*18e0*/  LEA R2, P1, R4, UR10, 0x1 ;  /* 0x0000000a04027c11 */ /* 0x001fc8000f8208ff */
[----:B------:R-:W-:Y:S02]  /*18f0*/  LEA.HI.X R3, R4, UR11, R7, 0x1, P1 ;  /* 0x0000000b04037c11 */ /* 0x000fe400088f0c07 */
[----:B------:R-:W-:-:S05]  /*1900*/  SEL R5, R14, R18, !P4 ;  /* 0x000000120e057207 */ /* 0x000fca0006000000 */
[----:B------:R-:W-:Y:S01]  /*1910*/  STG.E.U16 desc[UR14][R2.64], R5 ;  /* 0x0000000502007986 */ /* 0x000fe2000c10150e */
[----:B------:R-:W-:Y:S05]  /*1920*/  EXIT ;  /* 0x000000000000794d */ /* 0x000fea0003800000 */
.L_x_163:
[----:B------:R-:W1:Y:S02]  /*1930*/  S2R R7, SR_TID.X ;  /* 0x0000000000077919 */ /* 0x000e640000002100 */
[----:B-1----:R-:W-:-:S03]  /*1940*/  IMAD.WIDE.U32 R2, R7, 0x4, RZ ;  /* 0x0000000407027825 */ /* 0x002fc600078e00ff */
[----:B------:R-:W-:-:S04]  /*1950*/  ISETP.GE.U32.AND P0, PT, R2, UR19, PT ;  /* 0x0000001302007c0c */ /* 0x000fc8000bf06070 */
[----:B------:R-:W-:-:S13]  /*1960*/  ISETP.GE.AND.EX P0, PT, R3, UR12, PT, P0 ;  /* 0x0000000c03007c0c */ /* 0x000fda000bf06300 */
[----:B0-----:R-:W-:Y:S05]  /*1970*/  @P0 EXIT ;  /* 0x000000000000094d */ /* 0x001fea0003800000 */
[----:B------:R-:W0:Y:S01]  /*1980*/  LDC.64 R2, c[0x0][0xfd0] ;  /* 0x0003f400ff027b82 */ /* 0x000e220000000a00 */
[----:B------:R-:W1:Y:S01]  /*1990*/  LDCU.U16 UR4, c[0x0][0xfd8] ;  /* 0x0001fb00ff0477ac */ /* 0x000e620008000400 */
[----:B------:R-:W-:Y:S01]  /*19a0*/  IMAD.MOV.U32 R6, RZ, RZ, RZ ;  /* 0x000000ffff067224 */ /* 0x000fe200078e00ff */
[----:B------:R-:W2:Y:S01]  /*19b0*/  LDCU UR5, c[0x0][0x360] ;  /* 0x00006c00ff0577ac */ /* 0x000ea20008000800 */
[----:B-1----:R-:W-:-:S12]  /*19c0*/  UPRMT UR4, UR4, 0x9910, URZ ;  /* 0x0000991004047896 */ /* 0x002fd800080000ff */
.L_x_166:
[----:B0-----:R-:W3:Y:S01]  /*19d0*/  LDG.E.U16 R9, desc[UR14][R2.64] ;  /* 0x0000000e02097981 */ /* 0x001ee2000c1e1500 */
[C---:B------:R-:W-:Y:S01]  /*19e0*/  IMAD.SHL.U32 R8, R7.reuse, 0x8, RZ ;  /* 0x0000000807087824 */ /* 0x040fe200078e00ff */
[----:B------:R-:W-:-:S04]  /*19f0*/  SHF.L.U64.HI R0, R7, 0x3, R6 ;  /* 0x0000000307007819 */ /* 0x000fc80000010206 */
[----:B------:R-:W-:-:S04]  /*1a00*/  IADD3 R4, P0, PT, R8, UR8, RZ ;  /* 0x0000000808047c10 */ /* 0x000fc8000ff1e0ff */
[----:B------:R-:W-:-:S06]  /*1a10*/  IADD3.X R5, PT, PT, R0, UR9, RZ, P0, !PT ;  /* 0x0000000900057c10 */ /* 0x000fcc00087fe4ff */
[----:B------:R-:W4:Y:S01]  /*1a20*/  LDG.E.64 R4, desc[UR14][R4.64] ;  /* 0x0000000e04047981 */ /* 0x000f22000c1e1b00 */
[----:B---3--:R-:W-:-:S05]  /*1a30*/  PRMT R9, R9, 0x9910, RZ ;  /* 0x0000991009097816 */ /* 0x008fca00000000ff */
[----:B------:R-:W-:-:S05]  /*1a40*/  IMAD R9, R9, UR4, RZ ;  /* 0x0000000409097c24 */ /* 0x000fca000f8e02ff */
[----:B------:R-:W-:-:S04]  /*1a50*/  PRMT R9, R9, 0x9910, RZ ;  /* 0x0000991009097816 */ /* 0x000fc800000000ff */
[-C--:B------:R-:W-:Y:S02]  /*1a60*/  IABS R10, R9.reuse ;  /* 0x00000009000a7213 */ /* 0x080fe40000000000 */
[C---:B----4-:R-:W-:Y:S02]  /*1a70*/  PRMT R14, R4.reuse, 0x9910, RZ ;  /* 0x00009910040e7816 */ /* 0x050fe400000000ff */
[----:B------:R-:W0:Y:S01]  /*1a80*/  I2F.RP R11, R10 ;  /* 0x0000000a000b7306 */ /* 0x000e220000209400 */
[----:B------:R-:W-:Y:S02]  /*1a90*/  PRMT R18, R4, 0xbb32, RZ ;  /* 0x0000bb3204127816 */ /* 0x000fe400000000ff */
[----:B------:R-:W-:Y:S02]  /*1aa0*/  IABS R4, R9 ;  /* 0x0000000900047213 */ /* 0x000fe40000000000 */
[----:B------:R-:W-:Y:S02]  /*1ab0*/  IABS R24, R18 ;  /* 0x0000001200187213 */ /* 0x000fe40000000000 */
[C---:B------:R-:W-:Y:S01]  /*1ac0*/  PRMT R16, R5.reuse, 0x9910, RZ ;  /* 0x0000991005107816 */ /* 0x040fe200000000ff */
[----:B------:R-:W-:Y:S01]  /*1ad0*/  IMAD.MOV R22, RZ, RZ, -R4 ;  /* 0x000000ffff167224 */ /* 0x000fe200078e0a04 */
[----:B------:R-:W-:-:S02]  /*1ae0*/  PRMT R20, R5, 0xbb32, RZ ;  /* 0x0000bb3205147816 */ /* 0x000fc400000000ff */
[----:B------:R-:W-:Y:S02]  /*1af0*/  IABS R19, R16 ;  /* 0x0000001000137213 */ /* 0x000fe40000000000 */
[----:B------:R-:W-:Y:S01]  /*1b00*/  IABS R26, R20 ;  /* 0x00000014001a7213 */ /* 0x000fe20000000000 */
[----:B0-----:R-:W0:Y:S01]  /*1b10*/  MUFU.RCP R11, R11 ;  /* 0x0000000b000b7308 */ /* 0x001e220000001000 */
[-C--:B------:R-:W-:Y:S02]  /*1b20*/  LOP3.LUT R18, R18, R9.reuse, RZ, 0x3c, !PT ;  /* 0x0000000912127212 */ /* 0x080fe400078e3cff */
[-C--:B------:R-:W-:Y:S02]  /*1b30*/  LOP3.LUT R16, R16, R9.reuse, RZ, 0x3c, !PT ;  /* 0x0000000910107212 */ /* 0x080fe400078e3cff */
[----:B------:R-:W-:Y:S01]  /*1b40*/  LOP3.LUT R20, R20, R9, RZ, 0x3c, !PT ;  /* 0x0000000914147212 */ /* 0x000fe200078e3cff */
[----:B0-----:R-:W-:-:S04]  /*1b50*/  VIADD R12, R11, 0xffffffe ;  /* 0x0ffffffe0b0c7836 */ /* 0x001fc80000000000 */
[----:B------:R0:W1:Y:S02]  /*1b60*/  F2I.FTZ.U32.TRUNC.NTZ R13, R12 ;  /* 0x0000000c000d7305 */ /* 0x000064000021f000 */
[----:B0-----:R-:W-:Y:S02]  /*1b70*/  IMAD.MOV.U32 R12, RZ, RZ, RZ ;  /* 0x000000ffff0c7224 */ /* 0x001fe400078e00ff */
[----:B-1----:R-:W-:-:S04]  /*1b80*/  IMAD.MOV R15, RZ, RZ, -R13 ;  /* 0x000000ffff0f7224 */ /* 0x002fc800078e0a0d */
[----:B------:R-:W-:-:S04]  /*1b90*/  IMAD R15, R15, R10, RZ ;  /* 0x0000000a0f0f7224 */ /* 0x000fc800078e02ff */
[----:B------:R-:W-:Y:S01]  /*1ba0*/  IMAD.HI.U32 R13, R13, R15, R12 ;  /* 0x0000000f0d0d7227 */ /* 0x000fe200078e000c */
[----:B------:R-:W-:Y:S02]  /*1bb0*/  IABS R15, R14 ;  /* 0x0000000e000f7213 */ /* 0x000fe40000000000 */
[----:B------:R-:W-:-:S03]  /*1bc0*/  LOP3.LUT R14, R14, R9, RZ, 0x3c, !PT ;  /* 0x000000090e0e7212 */ /* 0x000fc600078e3cff */
[----:B------:R-:W-:Y:S01]  /*1bd0*/  IMAD.HI.U32 R12, R13, R15, RZ ;  /* 0x0000000f0d0c7227 */ /* 0x000fe200078e00ff */
[----:B------:R-:W-:-:S03]  /*1be0*/  ISETP.GE.AND P3, PT, R14, RZ, PT ;  /* 0x000000ff0e00720c */ /* 0x000fc60003f66270 */
[----:B------:R-:W-:Y:S02]  /*1bf0*/  IMAD R15, R12, R22, R15 ;  /* 0x000000160c0f7224 */ /* 0x000fe400078e020f */
[----:B------:R-:W-:-:S03]  /*1c00*/  IMAD.HI.U32 R11, R13, R24, RZ ;  /* 0x000000180d0b7227 */ /* 0x000fc600078e00ff */
[----:B------:R-:W-:Y:S01]  /*1c10*/  ISETP.GT.U32.AND P4, PT, R10, R15, PT ;  /* 0x0000000f0a00720c */ /* 0x000fe20003f84070 */
[----:B------:R-:W-:Y:S02]  /*1c20*/  IMAD R17, R11, R22, R24 ;  /* 0x000000160b117224 */ /* 0x000fe400078e0218 */
[----:B------:R-:W-:-:S03]  /*1c30*/  IMAD.HI.U32 R4, R13, R19, RZ ;  /* 0x000000130d047227 */ /* 0x000fc600078e00ff */
[----:B------:R-:W-:Y:S01]  /*1c40*/  ISETP.GT.U32.AND P6, PT, R10, R17, PT ;  /* 0x000000110a00720c */ /* 0x000fe20003fc4070 */
[----:B------:R-:W-:-:S04]  /*1c50*/  IMAD.HI.U32 R5, R13, R26, RZ ;  /* 0x0000001a0d057227 */ /* 0x000fc800078e00ff */
[-C--:B------:R-:W-:Y:S02]  /*1c60*/  IMAD R13, R4, R22.reuse, R19 ;  /* 0x00000016040d7224 */ /* 0x080fe400078e0213 */
[----:B------:R-:W-:Y:S02]  /*1c70*/  IMAD R19, R5, R22, R26 ;  /* 0x0000001605137224 */ /* 0x000fe400078e021a */
[--C-:B------:R-:W-:Y:S01]  /*1c80*/  @!P4 IMAD.IADD R15, R15, 0x1, -R10.reuse ;  /* 0x000000010f0fc824 */ /* 0x100fe200078e0a0a */
[----:B------:R-:W-:Y:S01]  /*1c90*/  ISETP.GT.U32.AND P0, PT, R10, R13, PT ;  /* 0x0000000d0a00720c */ /* 0x000fe20003f04070 */
[----:B------:R-:W-:Y:S01]  /*1ca0*/  @!P4 VIADD R12, R12, 0x1 ;  /* 0x000000010c0cc836 */ /* 0x000fe20000000000 */
[----:B------:R-:W-:Y:S01]  /*1cb0*/  ISETP.GT.U32.AND P1, PT, R10, R19, PT ;  /* 0x000000130a00720c */ /* 0x000fe20003f24070 */
[----:B------:R-:W-:Y:S01]  /*1cc0*/  @!P6 IMAD.IADD R17, R17, 0x1, -R10 ;  /* 0x000000011111e824 */ /* 0x000fe200078e0a0a */
[----:B------:R-:W-:Y:S01]  /*1cd0*/  ISETP.GE.U32.AND P5, PT, R15, R10, PT ;  /* 0x0000000a0f00720c */ /* 0x000fe20003fa6070 */
[----:B------:R-:W-:Y:S01]  /*1ce0*/  @!P6 VIADD R11, R11, 0x1 ;  /* 0x000000010b0be836 */ /* 0x000fe20000000000 */
[----:B------:R-:W-:-:S02]  /*1cf0*/  ISETP.GE.AND P6, PT, R18, RZ, PT ;  /* 0x000000ff1200720c */ /* 0x000fc40003fc6270 */
[----:B------:R-:W-:-:S05]  /*1d00*/  ISETP.GE.U32.AND P2, PT, R17, R10, PT ;  /* 0x0000000a1100720c */ /* 0x000fca0003f46070 */
[--C-:B------:R-:W-:Y:S02]  /*1d10*/  @!P0 IMAD.IADD R13, R13, 0x1, -R10.reuse ;  /* 0x000000010d0d8824 */ /* 0x100fe400078e0a0a */
[----:B------:R-:W-:Y:S02]  /*1d20*/  @!P1 IMAD.IADD R19, R19, 0x1, -R10 ;  /* 0x0000000113139824 */ /* 0x000fe400078e0a0a */
[----:B------:R-:W-:Y:S01]  /*1d30*/  @P5 VIADD R12, R12, 0x1 ;  /* 0x000000010c0c5836 */ /* 0x000fe20000000000 */
[-C--:B------:R-:W-:Y:S01]  /*1d40*/  ISETP.GE.U32.AND P4, PT, R13, R10.reuse, PT ;  /* 0x0000000a0d00720c */ /* 0x080fe20003f86070 */
[----:B------:R-:W-:Y:S01]  /*1d50*/  @!P0 VIADD R4, R4, 0x1 ;  /* 0x0000000104048836 */ /* 0x000fe20000000000 */
[----:B------:R-:W-:Y:S01]  /*1d60*/  ISETP.GE.U32.AND P5, PT, R19, R10, PT ;  /* 0x0000000a1300720c */ /* 0x000fe20003fa6070 */
[----:B------:R-:W-:Y:S01]  /*1d70*/  @P2 VIADD R11, R11, 0x1 ;  /* 0x000000010b0b2836 */ /* 0x000fe20000000000 */
[----:B------:R-:W-:Y:S01]  /*1d80*/  ISETP.GE.AND P2, PT, R16, RZ, PT ;  /* 0x000000ff1000720c */ /* 0x000fe20003f46270 */
[----:B------:R-:W-:Y:S01]  /*1d90*/  @!P1 VIADD R5, R5, 0x1 ;  /* 0x0000000105059836 */ /* 0x000fe20000000000 */
[----:B------:R-:W-:Y:S01]  /*1da0*/  ISETP.GE.AND P0, PT, R20, RZ, PT ;  /* 0x000000ff1400720c */ /* 0x000fe20003f06270 */
[----:B------:R-:W-:Y:S01]  /*1db0*/  @!P3 IMAD.MOV R12, RZ, RZ, -R12 ;  /* 0x000000ffff0cb224 */ /* 0x000fe200078e0a0c */
[----:B------:R-:W-:Y:S01]  /*1dc0*/  ISETP.NE.AND P1, PT, R9, RZ, PT ;  /* 0x000000ff0900720c */ /* 0x000fe20003f25270 */
[----:B------:R-:W-:Y:S01]  /*1dd0*/  @!P6 IMAD.MOV R11, RZ, RZ, -R11 ;  /* 0x000000ffff0be224 */ /* 0x000fe200078e0a0b */
[----:B------:R-:W-:-:S03]  /*1de0*/  LOP3.LUT R9, RZ, R9, RZ, 0x33, !PT ;  /* 0x00000009ff097212 */ /* 0x000fc600078e33ff */
[----:B------:R-:W-:Y:S01]  /*1df0*/  @P4 VIADD R4, R4, 0x1 ;  /* 0x0000000104044836 */ /* 0x000fe20000000000 */
[----:B------:R-:W-:Y:S01]  /*1e00*/  IADD3 R8, P4, PT, R8, UR10, RZ ;  /* 0x0000000a08087c10 */ /* 0x000fe2000ff9e0ff */
[----:B------:R-:W-:Y:S01]  /*1e10*/  @P5 VIADD R5, R5, 0x1 ;  /* 0x0000000105055836 */ /* 0x000fe20000000000 */
[C---:B------:R-:W-:Y:S01]  /*1e20*/  SEL R12, R9.reuse, R12, !P1 ;  /* 0x0000000c090c7207 */ /* 0x040fe20004800000 */
[----:B------:R-:W-:Y:S01]  /*1e30*/  @!P2 IMAD.MOV R4, RZ, RZ, -R4 ;  /* 0x000000ffff04a224 */ /* 0x000fe200078e0a04 */
[----:B------:R-:W-:Y:S01]  /*1e40*/  SEL R11, R9, R11, !P1 ;  /* 0x0000000b090b7207 */ /* 0x000fe20004800000 */
[----:B------:R-:W-:Y:S01]  /*1e50*/  @!P0 IMAD.MOV R5, RZ, RZ, -R5 ;  /* 0x000000ffff058224 */ /* 0x000fe200078e0a05 */
[----:B--2---:R-:W-:Y:S02]  /*1e60*/  IADD3 R7, P0, PT, R7, UR5, RZ ;  /* 0x0000000507077c10 */ /* 0x004fe4000ff1e0ff */
[C---:B------:R-:W-:Y:S02]  /*1e70*/  SEL R10, R9.reuse, R4, !P1 ;  /* 0x00000004090a7207 */ /* 0x040fe40004800000 */
[----:B------:R-:W-:Y:S01]  /*1e80*/  SEL R5, R9, R5, !P1 ;  /* 0x0000000509057207 */ /* 0x000fe20004800000 */
[----:B------:R-:W-:Y:S01]  /*1e90*/  IMAD.X R6, RZ, RZ, R6, P0 ;  /* 0x000000ffff067224 */ /* 0x000fe200000e0606 */
[----:B------:R-:W-:Y:S01]  /*1ea0*/  IADD3.X R9, PT, PT, R0, UR11, RZ, P4, !PT ;  /* 0x0000000b00097c10 */ /* 0x000fe2000a7fe4ff */
[----:B------:R-:W-:Y:S01]  /*1eb0*/  IMAD.SHL.U32 R0, R7, 0x4, RZ ;  /* 0x0000000407007824 */ /* 0x000fe200078e00ff */
[----:B------:R-:W-:-:S02]  /*1ec0*/  PRMT R4, R12, 0x5410, R11 ;  /* 0x000054100c047816 */ /* 0x000fc4000000000b */
[----:B------:R-:W-:Y:S02]  /*1ed0*/  PRMT R5, R10, 0x5410, R5 ;  /* 0x000054100a057816 */ /* 0x000fe40000000005 */
[----:B------:R-:W-:Y:S02]  /*1ee0*/  ISETP.LT.U32.AND P1, PT, R0, UR19, PT ;  /* 0x0000001300007c0c */ /* 0x000fe4000bf21070 */
[C---:B------:R-:W-:Y:S01]  /*1ef0*/  LOP3.LUT P0, RZ, R7.reuse, 0xffffc000, RZ, 0xc0, !PT ;  /* 0xffffc00007ff7812 */ /* 0x040fe2000780c0ff */
[----:B------:R1:W-:Y:S01]  /*1f00*/  STG.E.64 desc[UR14][R8.64], R4 ;  /* 0x0000000408007986 */ /* 0x0003e2000c101b0e */
[----:B------:R-:W-:Y:S02]  /*1f10*/  SHF.L.U64.HI R0, R7, 0x2, R6 ;  /* 0x0000000207007819 */ /* 0x000fe40000010206 */
[----:B------:R-:W-:Y:S02]  /*1f20*/  LOP3.LUT P0, RZ, R6, 0x3fffffff, RZ, 0xc0, P0 ;  /* 0x3fffffff06ff7812 */ /* 0x000fe4000000c0ff */
[----:B------:R-:W-:-:S13]  /*1f30*/  ISETP.LT.AND.EX P1, PT, R0, UR12, PT, P1 ;  /* 0x0000000c00007c0c */ /* 0x000fda000bf21310 */
[----:B-1----:R-:W-:Y:S05]  /*1f40*/  @!P0 BRA P1, `(.L_x_166) ;  /* 0xfffffff800a08947 */ /* 0x002fea000083ffff */
[----:B------:R-:W-:Y:S05]  /*1f50*/  EXIT ;  /* 0x000000000000794d */ /* 0x000fea0003800000 */
        .weak           $__internal_8_$__cuda_sm20_div_u16
        .type           $__internal_8_$__cuda_sm20_div_u16,@function
        .size           $__internal_8_$__cuda_sm20_div_u16,(.L_x_729 - $__internal_8_$__cuda_sm20_div_u16)
$__internal_8_$__cuda_sm20_div_u16:
        /* <DEDUP_REMOVED lines=18> */
[----:B------:R-:W-:Y:S06]  /*2080*/  RET.REL.NODEC R2 `(_ZN2at6native63_GLOBAL__N__862fb238_30_ForeachBinaryOpScalarTensor_cu_64fe0ca525multi_tensor_apply_kernelINS1_18TensorListMetadataILi2EEENS1_27BinaryOpScalarTensorFunctorIsLi2ELi1ELi1EEEJSt7dividesIsEPssEEEvT_T0_DpT1_) ;  /* 0xffffffdc02dc7950 */ /* 0x000fec0003c3ffff */
.L_x_167:
        /* <DEDUP_REMOVED lines=15> */
.L_x_729:


//--------------------- .text._ZN2at6native63_GLOBAL__N__862fb238_30_ForeachBinaryOpScalarTensor_cu_64fe0ca525multi_tensor_apply_kernelINS1_18TensorListMetadataILi2EEENS1_27BinaryOpScalarTensorFunctorIlLi2ELi1ELi1EEEJSt7dividesIlEPllEEEvT_T0_DpT1_ --------------------------
	.section	.text._ZN2at6native63_GLOBAL__N__862fb238_30_ForeachBinaryOpScalarTensor_cu_64fe0ca525multi_tensor_apply_kernelINS1_18TensorListMetadataILi2EEENS1_27BinaryOpScalarTensorFunctorIlLi2ELi1ELi1EEEJSt7dividesIlEPllEEEvT_T0_DpT1_,"ax",@progbits
	.align	128
.text._ZN2at6native63_GLOBAL__N__862fb238_30_ForeachBinaryOpScalarTensor_cu_64fe0ca525multi_tensor_apply_kernelINS1_18TensorListMetadataILi2EEENS1_27BinaryOpScalarTensorFunctorIlLi2ELi1ELi1EEEJSt7dividesIlEPllEEEvT_T0_DpT1_:
        .type           _ZN2at6native63_GLOBAL__N__862fb238_30_ForeachBinaryOpScalarTensor_cu_64fe0ca525multi_tensor_apply_kernelINS1_18TensorListMetadataILi2EEENS1_27BinaryOpScalarTensorFunctorIlLi2ELi1ELi1EEEJSt7dividesIlEPllEEEvT_T0_DpT1_,@function
        .size           _ZN2at6native63_GLOBAL__N__862fb238_30_ForeachBinaryOpScalarTensor_cu_64fe0ca525multi_tensor_apply_kernelINS1_18TensorListMetadataILi2EEENS1_27BinaryOpScalarTensorFunctorIlLi2ELi1ELi1EEEJSt7dividesIlEPllEEEvT_T0_DpT1_,(.L_x_731 - _ZN2at6native63_GLOBAL__N__862fb238_30_ForeachBinaryOpScalarTensor_cu_64fe0ca525multi_tensor_apply_kernelINS1_18TensorListMetadataILi2EEENS1_27BinaryOpScalarTensorFunctorIlLi2ELi1ELi1EEEJSt7dividesIlEPllEEEvT_T0_DpT1_)
        .other          _ZN2at6native63_GLOBAL__N__862fb238_30_ForeachBinaryOpScalarTensor_cu_64fe0ca525multi_tensor_apply_kernelINS1_18TensorListMetadataILi2EEENS1_27BinaryOpScalarTensorFunctorIlLi2ELi1ELi1EEEJSt7dividesIlEPllEEEvT_T0_DpT1_,@"STO_CUDA_ENTRY STV_DEFAULT"
_ZN2at6native63_GLOBAL__N__862fb238_30_ForeachBinaryOpScalarTensor_cu_64fe0ca525multi_tensor_apply_kernelINS1_18TensorListMetadataILi2EEENS1_27BinaryOpScalarTensorFunctorIlLi2ELi1ELi1EEEJSt7dividesIlEPllEEEvT_T0_DpT1_:
        /* <DEDUP_REMOVED lines=12> */
[----:B---3--:R-:W-:Y:S02]  /*00c0*/  UIMAD.WIDE UR8, UR12, 0x80000, UR8 ;  /* 0x000800000c0878a5 */ /* 0x008fe4000f8e0208 */
[----:B----4-:R-:W-:Y:S02]  /*00d0*/  UIMAD.WIDE UR10, UR12, 0x80000, UR10 ;  /* 0x000800000c0a78a5 */ /* 0x010fe4000f8e020a */
[----:B------:R-:W-:-:S02]  /*00e0*/  ULOP3.LUT UR12, UR13, 0x1f, UR8, 0xf8, !UPT ;  /* 0x0000001f0d0c7892 */ /* 0x000fc4000f8ef808 */
[----:B------:R-:W-:Y:S02]  /*00f0*/  UIADD3 UR13, UP1, UPT, UR4, -UR6, URZ ;  /* 0x80000006040d7290 */ /* 0x000fe4000ff3e0ff */
[----:B------:R-:W-:Y:S02]  /*0100*/  ULOP3.LUT UP0, URZ, UR12, 0x1f, UR10, 0xf8, !UPT ;  /* 0x0000001f0cff7892 */ /* 0x000fe4000f80f80a */
[----:B------:R-:W-:Y:S02]  /*0110*/  UIADD3.X UR4, UPT, UPT, UR5, ~UR7, URZ, UP1, !UPT ;  /* 0x8000000705047290 */ /* 0x000fe40008ffe4ff */
        /* <DEDUP_REMOVED lines=21> */
[----:B------:R-:W-:Y:S05]  /*0270*/  CALL.REL.NOINC `($__internal_10_$__cuda_sm20_div_u16) ;  /* 0x00000034008c7944 */ /* 0x000fea0003c00000 */
[----:B------:R-:W-:Y:S01]  /*0280*/  UISETP.GE.U32.AND UP0, UPT, UR5, UR15, UPT ;  /* 0x0000000f0500728c */ /* 0x000fe2000bf06070 */
[----:B------:R-:W-:-:S03]  /*0290*/  UMOV UR7, URZ ;  /* 0x000000ff00077c82 */ /* 0x000fc60008000000 */
[----:B------:R-:W-:-:S03]  /*02a0*/  UISETP.GE.U32.AND.EX UP0, UPT, UR6, URZ, UPT, UP0 ;  /* 0x000000ff0600728c */ /* 0x000fc6000bf06100 */
[----:B------:R-:W-:-:S06]  /*02b0*/  UMOV UR6, URZ ;  /* 0x000000ff00067c82 */ /* 0x000fcc0008000000 */
[----:B------:R-:W-:Y:S05]  /*02c0*/  BRA.U !UP0, `(.L_x_169) ;  /* 0x0000001908607547 */ /* 0x000fea000b800000 */
[----:B------:R-:W0:Y:S01]  /*02d0*/  S2R R10, SR_TID.X ;  /* 0x00000000000a7919 */ /* 0x000e220000002100 */
[----:B------:R-:W1:Y:S01]  /*02e0*/  LDCU.64 UR24, c[0x0][0xfd8] ;  /* 0x0001fb00ff1877ac */ /* 0x000e620008000a00 */
[----:B------:R-:W-:Y:S01]  /*02f0*/  UMOV UR6, URZ ;  /* 0x000000ff00067c82 */ /* 0x000fe20008000000 */
[----:B------:R-:W-:Y:S01]  /*0300*/  UMOV UR7, URZ ;  /* 0x000000ff00077c82 */ /* 0x000fe20008000000 */
[----:B------:R-:W-:Y:S01]  /*0310*/  UMOV UR4, URZ ;  /* 0x000000ff00047c82 */ /* 0x000fe20008000000 */
[----:B------:R-:W-:-:S05]  /*0320*/  UMOV UR5, URZ ;  /* 0x000000ff00057c82 */ /* 0x000fca0008000000 */
.L_x_194:
[----:B--2---:R-:W2:Y:S01]  /*0330*/  LDC.64 R18, c[0x0][0xfd0] ;  /* 0x0003f400ff127b82 */ /* 0x004ea20000000a00 */
[----:B0-----:R-:W-:-:S04]  /*0340*/  IADD3 R13, P1, PT, R10, UR6, RZ ;  /* 0x000000060a0d7c10 */ /* 0x001fc8000ff3e0ff */
[C---:B------:R-:W-:Y:S01]  /*0350*/  ISETP.GE.U32.AND P0, PT, R13.reuse, UR19, PT ;  /* 0x000000130d007c0c */ /* 0x040fe2000bf06070 */
[----:B------:R-:W-:Y:S01]  /*0360*/  IMAD.X R8, RZ, RZ, UR7, P1 ;  /* 0x00000007ff087e24 */ /* 0x000fe200088e06ff */
[----:B------:R-:W-:-:S04]  /*0370*/  IADD3 R11, P2, PT, R13, UR18, RZ ;  /* 0x000000120d0b7c10 */ /* 0x000fc8000ff5e0ff */
[----:B------:R-:W-:Y:S01]  /*0380*/  ISETP.GE.AND.EX P0, PT, R8, UR20, PT, P0 ;  /* 0x0000001408007c0c */ /* 0x000fe2000bf06300 */
[----:B--2---:R-:W2:Y:S01]  /*0390*/  LDG.E.64 R18, desc[UR16][R18.64] ;  /* 0x0000001012127981 */ /* 0x004ea2000c1e1b00 */
[----:B------:R-:W-:Y:S01]  /*03a0*/  IMAD.X R4, RZ, RZ, R8, P2 ;  /* 0x000000ffff047224 */ /* 0x000fe200010e0608 */
[----:B------:R-:W-:Y:S02]  /*03b0*/  IADD3 R9, P2, PT, R11, UR18, RZ ;  /* 0x000000120b097c10 */ /* 0x000fe4000ff5e0ff */
[----:B------:R-:W-:-:S08]  /*03c0*/  CS2R R6, SRZ ;  /* 0x0000000000067805 */ /* 0x000fd0000001ff00 */
[----:B------:R-:W-:Y:S02]  /*03d0*/  @!P0 LEA R26, P4, R13, UR10, 0x3 ;  /* 0x0000000a0d1a8c11 */ /* 0x000fe4000f8818ff */
[----:B------:R-:W-:Y:S01]  /*03e0*/  IADD3 R3, P5, PT, R9, UR18, RZ ;  /* 0x0000001209037c10 */ /* 0x000fe2000ffbe0ff */
[----:B------:R-:W-:Y:S01]  /*03f0*/  IMAD.X R2, RZ, RZ, R4, P2 ;  /* 0x000000ffff027224 */ /* 0x000fe200010e0604 */
[----:B------:R-:W-:Y:S02]  /*0400*/  ISETP.GE.U32.AND P1, PT, R11, UR19, PT ;  /* 0x000000130b007c0c */ /* 0x000fe4000bf26070 */
[----:B------:R-:W-:Y:S01]  /*0410*/  @!P0 LEA.HI.X R27, R13, UR11, R8, 0x3, P4 ;  /* 0x0000000b0d1b8c11 */ /* 0x000fe2000a0f1c08 */
[----:B------:R-:W-:Y:S01]  /*0420*/  IMAD.X R0, RZ, RZ, R2, P5 ;  /* 0x000000ffff007224 */ /* 0x000fe200028e0602 */
[----:B------:R-:W-:Y:S02]  /*0430*/  ISETP.GE.AND.EX P1, PT, R4, UR20, PT, P1 ;  /* 0x0000001404007c0c */ /* 0x000fe4000bf26310 */
[----:B------:R-:W-:Y:S01]  /*0440*/  ISETP.GE.U32.AND P2, PT, R9, UR19, PT ;  /* 0x0000001309007c0c */ /* 0x000fe2000bf46070 */
[----:B------:R-:W3:Y:S01]  /*0450*/  @!P0 LDG.E.64 R6, desc[UR16][R26.64] ;  /* 0x000000101a068981 */ /* 0x000ee2000c1e1b00 */
[----:B------:R-:W-:-:S02]  /*0460*/  ISETP.GE.U32.AND P3, PT, R3, UR19, PT ;  /* 0x0000001303007c0c */ /* 0x000fc4000bf66070 */
[----:B------:R-:W-:Y:S02]  /*0470*/  ISETP.GE.AND.EX P2, PT, R2, UR20, PT, P2 ;  /* 0x0000001402007c0c */ /* 0x000fe4000bf46320 */
[----:B------:R-:W-:-:S05]  /*0480*/  ISETP.GE.AND.EX P3, PT, R0, UR20, PT, P3 ;  /* 0x0000001400007c0c */ /* 0x000fca000bf66330 */
[----:B------:R-:W-:-:S04]  /*0490*/  @!P1 LEA R24, P4, R11, UR10, 0x3 ;  /* 0x0000000a0b189c11 */ /* 0x000fc8000f8818ff */
[----:B------:R-:W-:Y:S02]  /*04a0*/  @!P1 LEA.HI.X R25, R11, UR11, R4, 0x3, P4 ;  /* 0x0000000b0b199c11 */ /* 0x000fe4000a0f1c04 */
[----:B------:R-:W-:Y:S02]  /*04b0*/  @!P2 LEA R22, P0, R9, UR10, 0x3 ;  /* 0x0000000a0916ac11 */ /* 0x000fe4000f8018ff */
[----:B------:R-:W-:Y:S02]  /*04c0*/  @!P3 LEA R20, P4, R3, UR10, 0x3 ;  /* 0x0000000a0314bc11 */ /* 0x000fe4000f8818ff */
[----:B------:R-:W-:Y:S02]  /*04d0*/  CS2R R16, SRZ ;  /* 0x0000000000107805 */ /* 0x000fe4000001ff00 */
[----:B------:R-:W-:Y:S02]  /*04e0*/  CS2R R14, SRZ ;  /* 0x00000000000e7805 */ /* 0x000fe4000001ff00 */
[----:B------:R-:W-:-:S02]  /*04f0*/  CS2R R30, SRZ ;  /* 0x00000000001e7805 */ /* 0x000fc4000001ff00 */
[----:B------:R-:W-:Y:S02]  /*0500*/  @!P2 LEA.HI.X R23, R9, UR11, R2, 0x3, P0 ;  /* 0x0000000b0917ac11 */ /* 0x000fe400080f1c02 */
[----:B------:R-:W-:Y:S01]  /*0510*/  @!P3 LEA.HI.X R21, R3, UR11, R0, 0x3, P4 ;  /* 0x0000000b0315bc11 */ /* 0x000fe2000a0f1c00 */
[----:B------:R0:W5:Y:S04]  /*0520*/  @!P1 LDG.E.64 R16, desc[UR16][R24.64] ;  /* 0x0000001018109981 */ /* 0x000168000c1e1b00 */
[----:B------:R0:W5:Y:S04]  /*0530*/  @!P2 LDG.E.64 R14, desc[UR16][R22.64] ;  /* 0x00000010160ea981 */ /* 0x000168000c1e1b00 */
[----:B------:R0:W5:Y:S01]  /*0540*/  @!P3 LDG.E.64 R30, desc[UR16][R20.64] ;  /* 0x00000010141eb981 */ /* 0x000162000c1e1b00 */
[----:B------:R-:W-:Y:S01]  /*0550*/  BSSY.RECONVERGENT B0, `(.L_x_170) ;  /* 0x0000025000007945 */ /* 0x000fe20003800200 */
[----:B--2---:R-:W-:-:S02]  /*0560*/  R2UR UR13, R19 ;  /* 0x00000000130d72ca */ /* 0x004fc400000e0000 */
[----:B------:R-:W-:-:S11]  /*0570*/  R2UR UR12, R18 ;  /* 0x00000000120c72ca */ /* 0x000fd600000e0000 */
[----:B-1----:R-:W-:Y:S02]  /*0580*/  UIMAD UR13, UR13, UR24, URZ ;  /* 0x000000180d0d72a4 */ /* 0x002fe4000f8e02ff */
[----:B------:R-:W-:Y:S02]  /*0590*/  UIMAD.WIDE.U32 UR22, UR12, UR24, URZ ;  /* 0x000000180c1672a5 */ /* 0x000fe4000f8e00ff */
[----:B------:R-:W-:-:S04]  /*05a0*/  UIMAD UR12, UR12, UR25, UR13 ;  /* 0x000000190c0c72a4 */ /* 0x000fc8000f8e020d */
[----:B------:R-:W-:-:S06]  /*05b0*/  UIADD3 UR12, UPT, UPT, UR23, UR12, URZ ;  /* 0x0000000c170c7290 */ /* 0x000fcc000fffe0ff */
[----:B---3--:R-:W-:-:S04]  /*05c0*/  LOP3.LUT R5, R7, UR12, RZ, 0xfc, !PT ;  /* 0x0000000c07057c12 */ /* 0x008fc8000f8efcff */
[----:B------:R-:W-:-:S13]  /*05d0*/  ISETP.NE.U32.AND P0, PT, R5, RZ, PT ;  /* 0x000000ff0500720c */ /* 0x000fda0003f05070 */
[----:B0-----:R-:W-:Y:S05]  /*05e0*/  @P0 BRA `(.L_x_171) ;  /* 0x0000000000500947 */ /* 0x001fea0003800000 */
[----:B------:R-:W0:Y:S01]  /*05f0*/  I2F.U32.RP R5, UR22 ;  /* 0x0000001600057d06 */ /* 0x000e220008209000 */
[----:B------:R-:W-:Y:S01]  /*0600*/  ISETP.NE.U32.AND P2, PT, RZ, UR22, PT ;  /* 0x00000016ff007c0c */ /* 0x000fe2000bf45070 */
[----:B------:R-:W-:-:S06]  /*0610*/  IMAD.MOV.U32 R29, RZ, RZ, RZ ;  /* 0x000000ffff1d7224 */ /* 0x000fcc00078e00ff */
[----:B0-----:R-:W0:Y:S02]  /*0620*/  MUFU.RCP R5, R5 ;  /* 0x0000000500057308 */ /* 0x001e240000001000 */
[----:B0-----:R-:W-:-:S06]  /*0630*/  VIADD R18, R5, 0xffffffe ;  /* 0x0ffffffe05127836 */ /* 0x001fcc0000000000 */
[----:B------:R0:W1:Y:S02]  /*0640*/  F2I.FTZ.U32.TRUNC.NTZ R19, R18 ;  /* 0x0000001200137305 */ /* 0x000064000021f000 */
[----:B0-----:R-:W-:Y:S02]  /*0650*/  IMAD.MOV.U32 R18, RZ, RZ, RZ ;  /* 0x000000ffff127224 */ /* 0x001fe400078e00ff */
[----:B-1----:R-:W-:-:S04]  /*0660*/  IMAD.MOV R7, RZ, RZ, -R19 ;  /* 0x000000ffff077224 */ /* 0x002fc800078e0a13 */
[----:B------:R-:W-:-:S04]  /*0670*/  IMAD R7, R7, UR22, RZ ;  /* 0x0000001607077c24 */ /* 0x000fc8000f8e02ff */
[----:B------:R-:W-:-:S06]  /*0680*/  IMAD.HI.U32 R19, R19, R7, R18 ;  /* 0x0000000713137227 */ /* 0x000fcc00078e0012 */
[----:B------:R-:W-:-:S05]  /*0690*/  IMAD.HI.U32 R28, R19, R6, RZ ;  /* 0x00000006131c7227 */ /* 0x000fca00078e00ff */
[----:B------:R-:W-:-:S05]  /*06a0*/  IADD3 R7, PT, PT, -R28, RZ, RZ ;  /* 0x000000ff1c077210 */ /* 0x000fca0007ffe1ff */
[----:B------:R-:W-:-:S05]  /*06b0*/  IMAD R6, R7, UR22, R6 ;  /* 0x0000001607067c24 */ /* 0x000fca000f8e0206 */
[----:B------:R-:W-:-:S13]  /*06c0*/  ISETP.GE.U32.AND P0, PT, R6, UR22, PT ;  /* 0x0000001606007c0c */ /* 0x000fda000bf06070 */
[----:B------:R-:W-:Y:S02]  /*06d0*/  @P0 VIADD R6, R6, -UR22 ;  /* 0x8000001606060c36 */ /* 0x000fe40008000000 */
[----:B------:R-:W-:-:S03]  /*06e0*/  @P0 VIADD R28, R28, 0x1 ;  /* 0x000000011c1c0836 */ /* 0x000fc60000000000 */
[----:B------:R-:W-:-:S13]  /*06f0*/  ISETP.GE.U32.AND P1, PT, R6, UR22, PT ;  /* 0x0000001606007c0c */ /* 0x000fda000bf26070 */
[----:B------:R-:W-:Y:S01]  /*0700*/  @P1 VIADD R28, R28, 0x1 ;  /* 0x000000011c1c1836 */ /* 0x000fe20000000000 */
[----:B------:R-:W-:Y:S01]  /*0710*/  @!P2 LOP3.LUT R28, RZ, UR22, RZ, 0x33, !PT ;  /* 0x00000016ff1cac12 */ /* 0x000fe2000f8e33ff */
[----:B------:R-:W-:Y:S06]  /*0720*/  BRA `(.L_x_172) ;  /* 0x00000000001c7947 */ /* 0x000fec0003800000 */
.L_x_171:
[----:B------:R-:W-:Y:S01]  /*0730*/  IMAD.U32 R20, RZ, RZ, UR22 ;  /* 0x00000016ff147e24 */ /* 0x000fe2000f8e00ff */
[----:B------:R-:W-:Y:S01]  /*0740*/  MOV R18, 0x780 ;  /* 0x0000078000127802 */ /* 0x000fe20000000f00 */
[----:B------:R-:W-:Y:S02]  /*0750*/  IMAD.U32 R21, RZ, RZ, UR23 ;  /* 0x00000017ff157e24 */ /* 0x000fe4000f8e00ff */
[----:B------:R-:W-:-:S07]  /*0760*/  IMAD.U32 R5, RZ, RZ, UR12 ;  /* 0x0000000cff057e24 */ /* 0x000fce000f8e00ff */
[----:B-----5:R-:W-:Y:S05]  /*0770*/  CALL.REL.NOINC `($__internal_9_$__cuda_sm20_div_s64) ;  /* 0x0000002800f47944 */ /* 0x020fea0003c00000 */
[----:B------:R-:W-:Y:S01]  /*0780*/  MOV R28, R6 ;  /* 0x00000006001c7202 */ /* 0x000fe20000000f00 */
[----:B------:R-:W-:-:S07]  /*0790*/  IMAD.MOV.U32 R29, RZ, RZ, R7 ;  /* 0x000000ffff1d7224 */ /* 0x000fce00078e0007 */
.L_x_172:
[----:B------:R-:W-:Y:S05]  /*07a0*/  BSYNC.RECONVERGENT B0 ;  /* 0x0000000000007941 */ /* 0x000fea0003800200 */
.L_x_170:
[----:B-----5:R-:W-:Y:S01]  /*07b0*/  LOP3.LUT R5, R17, UR12, RZ, 0xfc, !PT ;  /* 0x0000000c11057c12 */ /* 0x020fe2000f8efcff */
[----:B------:R-:W-:Y:S03]  /*07c0*/  BSSY.RECONVERGENT B0, `(.L_x_173) ;  /* 0x0000021000007945 */ /* 0x000fe60003800200 */
[----:B------:R-:W-:-:S13]  /*07d0*/  ISETP.NE.U32.AND P0, PT, R5, RZ, PT ;  /* 0x000000ff0500720c */ /* 0x000fda0003f05070 */
[----:B------:R-:W-:Y:S05]  /*07e0*/  @P0 BRA `(.L_x_174) ;  /* 0x0000000000540947 */ /* 0x000fea0003800000 */
        /* <DEDUP_REMOVED lines=10> */
[----:B------:R-:W-:-:S04]  /*0890*/  IMAD.HI.U32 R5, R5, R16, RZ ;  /* 0x0000001005057227 */ /* 0x000fc800078e00ff */
[----:B------:R-:W-:-:S04]  /*08a0*/  IMAD.MOV R7, RZ, RZ, -R5 ;  /* 0x000000ffff077224 */ /* 0x000fc800078e0a05 */
[----:B------:R-:W-:-:S05]  /*08b0*/  IMAD R16, R7, UR22, R16 ;  /* 0x0000001607107c24 */ /* 0x000fca000f8e0210 */
[----:B------:R-:W-:-:S13]  /*08c0*/  ISETP.GE.U32.AND P0, PT, R16, UR22, PT ;  /* 0x0000001610007c0c */ /* 0x000fda000bf06070 */
[----:B------:R-:W-:Y:S02]  /*08d0*/  @P0 VIADD R16, R16, -UR22 ;  /* 0x8000001610100c36 */ /* 0x000fe40008000000 */
[----:B------:R-:W-:-:S03]  /*08e0*/  @P0 VIADD R5, R5, 0x1 ;  /* 0x0000000105050836 */ /* 0x000fc60000000000 */
[----:B------:R-:W-:-:S13]  /*08f0*/  ISETP.GE.U32.AND P1, PT, R16, UR22, PT ;  /* 0x0000001610007c0c */ /* 0x000fda000bf26070 */
[----:B------:R-:W-:Y:S02]  /*0900*/  @P1 IADD3 R5, PT, PT, R5, 0x1, RZ ;  /* 0x0000000105051810 */ /* 0x000fe40007ffe0ff */
[----:B------:R-:W-:-:S05]  /*0910*/  @!P2 LOP3.LUT R5, RZ, UR22, RZ, 0x33, !PT ;  /* 0x00000016ff05ac12 */ /* 0x000fca000f8e33ff */
[----:B------:R-:W-:Y:S01]  /*0920*/  IMAD.MOV.U32 R16, RZ, RZ, R5 ;  /* 0x000000ffff107224 */ /* 0x000fe200078e0005 */
[----:B------:R-:W-:Y:S06]  /*0930*/  BRA `(.L_x_175) ;  /* 0x0000000000247947 */ /* 0x000fec0003800000 */
.L_x_174:
[----:B------:R-:W-:Y:S01]  /*0940*/  IMAD.U32 R20, RZ, RZ, UR22 ;  /* 0x00000016ff147e24 */ /* 0x000fe2000f8e00ff */
[----:B------:R-:W-:Y:S01]  /*0950*/  MOV R18, 0x9b0 ;  /* 0x000009b000127802 */ /* 0x000fe20000000f00 */
[----:B------:R-:W-:Y:S02]  /*0960*/  IMAD.U32 R21, RZ, RZ, UR23 ;  /* 0x00000017ff157e24 */ /* 0x000fe4000f8e00ff */
[----:B------:R-:W-:Y:S02]  /*0970*/  IMAD.MOV.U32 R6, RZ, RZ, R16 ;  /* 0x000000ffff067224 */ /* 0x000fe400078e0010 */
[----:B------:R-:W-:Y:S02]  /*0980*/  IMAD.MOV.U32 R7, RZ, RZ, R17 ;  /* 0x000000ffff077224 */ /* 0x000fe400078e0011 */
[----:B------:R-:W-:-:S07]  /*0990*/  IMAD.U32 R5, RZ, RZ, UR12 ;  /* 0x0000000cff057e24 */ /* 0x000fce000f8e00ff */
[----:B------:R-:W-:Y:S05]  /*09a0*/  CALL.REL.NOINC `($__internal_9_$__cuda_sm20_div_s64) ;  /* 0x0000002800687944 */ /* 0x000fea0003c00000 */
[----:B------:R-:W-:Y:S01]  /*09b0*/  MOV R16, R6 ;  /* 0x0000000600107202 */ /* 0x000fe20000000f00 */
[----:B------:R-:W-:-:S07]  /*09c0*/  IMAD.MOV.U32 R17, RZ, RZ, R7 ;  /* 0x000000ffff117224 */ /* 0x000fce00078e0007 */
.L_x_175:
[----:B------:R-:W-:Y:S05]  /*09d0*/  BSYNC.RECONVERGENT B0 ;  /* 0x0000000000007941 */ /* 0x000fea0003800200 */
.L_x_173:
[----:B------:R-:W-:Y:S01]  /*09e0*/  LOP3.LUT R5, R15, UR12, RZ, 0xfc, !PT ;  /* 0x0000000c0f057c12 */ /* 0x000fe2000f8efcff */
        /* <DEDUP_REMOVED lines=24> */
.L_x_177:
        /* <DEDUP_REMOVED lines=9> */
.L_x_178:
[----:B------:R-:W-:Y:S05]  /*0c00*/  BSYNC.RECONVERGENT B0 ;  /* 0x0000000000007941 */ /* 0x000fea0003800200 */
.L_x_176:
        /* <DEDUP_REMOVED lines=22> */
[----:B------:R-:W-:Y:S01]  /*0d70*/  @!P2 LOP3.LUT R20, RZ, UR22, RZ, 0x33, !PT ;  /* 0x00000016ff14ac12 */ /* 0x000fe2000f8e33ff */
[----:B------:R-:W-:Y:S06]  /*0d80*/  BRA `(.L_x_181) ;  /* 0x0000000000247947 */ /* 0x000fec0003800000 */
.L_x_180:
[----:B------:R-:W-:Y:S01]  /*0d90*/  IMAD.U32 R20, RZ, RZ, UR22 ;  /* 0x00000016ff147e24 */ /* 0x000fe2000f8e00ff */
[----:B------:R-:W-:Y:S01]  /*0da0*/  MOV R18, 0xe00 ;  /* 0x00000e0000127802 */ /* 0x000fe20000000f00 */
[----:B------:R-:W-:Y:S02]  /*0db0*/  IMAD.U32 R21, RZ, RZ, UR23 ;  /* 0x00000017ff157e24 */ /* 0x000fe4000f8e00ff */
[----:B------:R-:W-:Y:S02]  /*0dc0*/  IMAD.MOV.U32 R6, RZ, RZ, R30 ;  /* 0x000000ffff067224 */ /* 0x000fe400078e001e */
[----:B------:R-:W-:Y:S02]  /*0dd0*/  IMAD.MOV.U32 R7, RZ, RZ, R31 ;  /* 0x000000ffff077224 */ /* 0x000fe400078e001f */
[----:B------:R-:W-:-:S07]  /*0de0*/  IMAD.U32 R5, RZ, RZ, UR12 ;  /* 0x0000000cff057e24 */ /* 0x000fce000f8e00ff */
[----:B------:R-:W-:Y:S05]  /*0df0*/  CALL.REL.NOINC `($__internal_9_$__cuda_sm20_div_s64) ;  /* 0x0000002400547944 */ /* 0x000fea0003c00000 */
[----:B------:R-:W-:Y:S01]  /*0e00*/  IMAD.MOV.U32 R20, RZ, RZ, R6 ;  /* 0x000000ffff147224 */ /* 0x000fe200078e0006 */
[----:B------:R-:W-:-:S07]  /*0e10*/  MOV R21, R7 ;  /* 0x0000000700157202 */ /* 0x000fce0000000f00 */
.L_x_181:
[----:B------:R-:W-:Y:S05]  /*0e20*/  BSYNC.RECONVERGENT B0 ;  /* 0x0000000000007941 */ /* 0x000fea0003800200 */
.L_x_179:
[----:B------:R-:W-:Y:S01]  /*0e30*/  ISETP.GE.U32.AND P0, PT, R13, UR19, PT ;  /* 0x000000130d007c0c */ /* 0x000fe2000bf06070 */
[----:B------:R-:W0:Y:S01]  /*0e40*/  LDC.64 R6, c[0x0][0xfd0] ;  /* 0x0003f400ff067b82 */ /* 0x000e220000000a00 */
[----:B------:R-:W-:Y:S02]  /*0e50*/  ISETP.GE.U32.AND P1, PT, R11, UR19, PT ;  /* 0x000000130b007c0c */ /* 0x000fe4000bf26070 */
[----:B------:R-:W-:Y:S02]  /*0e60*/  ISETP.GE.U32.AND P2, PT, R9, UR19, PT ;  /* 0x0000001309007c0c */ /* 0x000fe4000bf46070 */
[----:B------:R-:W-:Y:S02]  /*0e70*/  ISETP.GE.AND.EX P0, PT, R8, UR20, PT, P0 ;  /* 0x0000001408007c0c */ /* 0x000fe4000bf06300 */
[----:B------:R-:W-:Y:S02]  /*0e80*/  ISETP.GE.U32.AND P3, PT, R3, UR19, PT ;  /* 0x0000001303007c0c */ /* 0x000fe4000bf66070 */
[----:B------:R-:W-:-:S02]  /*0e90*/  ISETP.GE.AND.EX P1, PT, R4, UR20, PT, P1 ;  /* 0x0000001404007c0c */ /* 0x000fc4000bf26310 */
[----:B------:R-:W-:Y:S02]  /*0ea0*/  ISETP.GE.AND.EX P2, PT, R2, UR20, PT, P2 ;  /* 0x0000001402007c0c */ /* 0x000fe4000bf46320 */
[----:B------:R-:W-:-:S05]  /*0eb0*/  ISETP.GE.AND.EX P3, PT, R0, UR20, PT, P3 ;  /* 0x0000001400007c0c */ /* 0x000fca000bf66330 */
[----:B------:R-:W-:-:S04]  /*0ec0*/  @!P0 LEA R26, P6, R13, UR8, 0x3 ;  /* 0x000000080d1a8c11 */ /* 0x000fc8000f8c18ff */
[----:B------:R-:W-:Y:S02]  /*0ed0*/  @!P1 LEA R24, P4, R11, UR8, 0x3 ;  /* 0x000000080b189c11 */ /* 0x000fe4000f8818ff */
[----:B------:R-:W-:Y:S02]  /*0ee0*/  @!P2 LEA R22, P5, R9, UR8, 0x3 ;  /* 0x000000080916ac11 */ /* 0x000fe4000f8a18ff */
[----:B------:R-:W-:Y:S02]  /*0ef0*/  @!P0 LEA.HI.X R27, R13, UR9, R8, 0x3, P6 ;  /* 0x000000090d1b8c11 */ /* 0x000fe4000b0f1c08 */
[----:B------:R-:W-:Y:S02]  /*0f00*/  @!P3 LEA R18, P6, R3, UR8, 0x3 ;  /* 0x000000080312bc11 */ /* 0x000fe4000f8c18ff */
[----:B------:R-:W-:Y:S01]  /*0f10*/  @!P1 LEA.HI.X R25, R11, UR9, R4, 0x3, P4 ;  /* 0x000000090b199c11 */ /* 0x000fe2000a0f1c04 */
[----:B------:R-:W-:Y:S01]  /*0f20*/  @!P0 STG.E.64 desc[UR16][R26.64], R28 ;  /* 0x0000001c1a008986 */ /* 0x000fe2000c101b10 */
[----:B------:R-:W-:-:S02]  /*0f30*/  @!P2 LEA.HI.X R23, R9, UR9, R2, 0x3, P5 ;  /* 0x000000090917ac11 */ /* 0x000fc4000a8f1c02 */
[----:B------:R-:W-:Y:S01]  /*0f40*/  @!P3 LEA.HI.X R19, R3, UR9, R0, 0x3, P6 ;  /* 0x000000090313bc11 */ /* 0x000fe2000b0f1c00 */
[----:B------:R-:W-:Y:S01]  /*0f50*/  @!P1 STG.E.64 desc[UR16][R24.64], R16 ;  /* 0x0000001018009986 */ /* 0x000fe2000c101b10 */
[----:B------:R-:W-:-:S03]  /*0f60*/  IADD3 R13, P0, PT, R13, UR15, RZ ;  /* 0x0000000f0d0d7c10 */ /* 0x000fc6000ff1e0ff */
[----:B------:R-:W-:Y:S02]  /*0f70*/  @!P2 STG.E.64 desc[UR16][R22.64], R14 ;  /* 0x0000000e1600a986 */ /* 0x000fe4000c101b10 */
[----:B------:R-:W-:Y:S01]  /*0f80*/  IMAD.X R8, RZ, RZ, R8, P0 ;  /* 0x000000ffff087224 */ /* 0x000fe200000e0608 */
[----:B------:R-:W-:Y:S01]  /*0f90*/  ISETP.GE.U32.AND P0, PT, R13, UR19, PT ;  /* 0x000000130d007c0c */ /* 0x000fe2000bf06070 */
[----:B------:R1:W-:Y:S04]  /*0fa0*/  @!P3 STG.E.64 desc[UR16][R18.64], R20 ;  /* 0x000000141200b986 */ /* 0x0003e8000c101b10 */
[----:B0-----:R-:W2:Y:S01]  /*0fb0*/  LDG.E.64 R6, desc[UR16][R6.64] ;  /* 0x0000001006067981 */ /* 0x001ea2000c1e1b00 */
[----:B------:R-:W-:Y:S02]  /*0fc0*/  IADD3 R11, P1, PT, R11, UR15, RZ ;  /* 0x0000000f0b0b7c10 */ /* 0x000fe4000ff3e0ff */
[----:B------:R-:W-:-:S02]  /*0fd0*/  ISETP.GE.AND.EX P0, PT, R8, UR20, PT, P0 ;  /* 0x0000001408007c0c */ /* 0x000fc4000bf06300 */
[C---:B------:R-:W-:Y:S01]  /*0fe0*/  IADD3 R9, P2, PT, R11.reuse, UR18, RZ ;  /* 0x000000120b097c10 */ /* 0x040fe2000ff5e0ff */
[----:B------:R-:W-:Y:S01]  /*0ff0*/  IMAD.X R4, RZ, RZ, R4, P1 ;  /* 0x000000ffff047224 */ /* 0x000fe200008e0604 */
[----:B------:R-:W-:Y:S02]  /*1000*/  ISETP.GE.U32.AND P1, PT, R11, UR19, PT ;  /* 0x000000130b007c0c */ /* 0x000fe4000bf26070 */
[C---:B------:R-:W-:Y:S01]  /*1010*/  IADD3 R3, P4, PT, R9.reuse, UR18, RZ ;  /* 0x0000001209037c10 */ /* 0x040fe2000ff9e0ff */
[----:B------:R-:W-:Y:S01]  /*1020*/  IMAD.X R2, RZ, RZ, R4, P2 ;  /* 0x000000ffff027224 */ /* 0x000fe200010e0604 */
[----:B-1----:R-:W-:Y:S02]  /*1030*/  CS2R R18, SRZ ;  /* 0x0000000000127805 */ /* 0x002fe4000001ff00 */
[----:B------:R-:W-:Y:S01]  /*1040*/  ISETP.GE.AND.EX P1, PT, R4, UR20, PT, P1 ;  /* 0x0000001404007c0c */ /* 0x000fe2000bf26310 */
[----:B------:R-:W-:Y:S01]  /*1050*/  IMAD.X R0, RZ, RZ, R2, P4 ;  /* 0x000000ffff007224 */ /* 0x000fe200020e0602 */
[----:B------:R-:W-:-:S02]  /*1060*/  ISETP.GE.U32.AND P2, PT, R9, UR19, PT ;  /* 0x0000001309007c0c */ /* 0x000fc4000bf46070 */
[----:B------:R-:W-:Y:S02]  /*1070*/  @!P0 LEA R26, P4, R13, UR10, 0x3 ;  /* 0x0000000a0d1a8c11 */ /* 0x000fe4000f8818ff */
[----:B------:R-:W-:Y:S02]  /*1080*/  ISETP.GE.U32.AND P3, PT, R3, UR19, PT ;  /* 0x0000001303007c0c */ /* 0x000fe4000bf66070 */
[----:B------:R-:W-:Y:S02]  /*1090*/  @!P0 LEA.HI.X R27, R13, UR11, R8, 0x3, P4 ;  /* 0x0000000b0d1b8c11 */ /* 0x000fe4000a0f1c08 */
[----:B------:R-:W-:Y:S02]  /*10a0*/  ISETP.GE.AND.EX P2, PT, R2, UR20, PT, P2 ;  /* 0x0000001402007c0c */ /* 0x000fe4000bf46320 */
[----:B------:R-:W-:Y:S01]  /*10b0*/  ISETP.GE.AND.EX P3, PT, R0, UR20, PT, P3 ;  /* 0x0000001400007c0c */ /* 0x000fe2000bf66330 */
[----:B------:R-:W3:Y:S01]  /*10c0*/  @!P0 LDG.E.64 R18, desc[UR16][R26.64] ;  /* 0x000000101a128981 */ /* 0x000ee2000c1e1b00 */
[----:B------:R-:W-:-:S04]  /*10d0*/  @!P1 LEA R24, P4, R11, UR10, 0x3 ;  /* 0x0000000a0b189c11 */ /* 0x000fc8000f8818ff */
[----:B------:R-:W-:Y:S02]  /*10e0*/  @!P1 LEA.HI.X R25, R11, UR11, R4, 0x3, P4 ;  /* 0x0000000b0b199c11 */ /* 0x000fe4000a0f1c04 */
[----:B------:R-:W-:Y:S02]  /*10f0*/  CS2R R16, SRZ ;  /* 0x0000000000107805 */ /* 0x000fe4000001ff00 */
[----:B------:R-:W-:Y:S02]  /*1100*/  CS2R R14, SRZ ;  /* 0x00000000000e7805 */ /* 0x000fe4000001ff00 */
[----:B------:R-:W-:Y:S02]  /*1110*/  @!P2 LEA R22, P0, R9, UR10, 0x3 ;  /* 0x0000000a0916ac11 */ /* 0x000fe4000f8018ff */
[----:B------:R-:W-:Y:S02]  /*1120*/  @!P3 LEA R20, P4, R3, UR10, 0x3 ;  /* 0x0000000a0314bc11 */ /* 0x000fe4000f8818ff */
[----:B------:R-:W-:-:S02]  /*1130*/  CS2R R30, SRZ ;  /* 0x00000000001e7805 */ /* 0x000fc4000001ff00 */
[----:B------:R-:W-:Y:S01]  /*1140*/  @!P2 LEA.HI.X R23, R9, UR11, R2, 0x3, P0 ;  /* 0x0000000b0917ac11 */ /* 0x000fe200080f1c02 */
[----:B------:R0:W5:Y:S01]  /*1150*/  @!P1 LDG.E.64 R16, desc[UR16][R24.64] ;  /* 0x0000001018109981 */ /* 0x000162000c1e1b00 */
[----:B------:R-:W-:-:S03]  /*1160*/  @!P3 LEA.HI.X R21, R3, UR11, R0, 0x3, P4 ;  /* 0x0000000b0315bc11 */ /* 0x000fc6000a0f1c00 */
[----:B------:R0:W5:Y:S04]  /*1170*/  @!P2 LDG.E.64 R14, desc[UR16][R22.64] ;  /* 0x00000010160ea981 */ /* 0x000168000c1e1b00 */
[----:B------:R0:W5:Y:S01]  /*1180*/  @!P3 LDG.E.64 R30, desc[UR16][R20.64] ;  /* 0x00000010141eb981 */ /* 0x000162000c1e1b00 */
[----:B------:R-:W-:Y:S01]  /*1190*/  BSSY.RECONVERGENT B0, `(.L_x_182) ;  /* 0x0000027000007945 */ /* 0x000fe20003800200 */
[----:B--2---:R-:W-:Y:S02]  /*11a0*/  R2UR UR13, R7 ;  /* 0x00000000070d72ca */ /* 0x004fe400000e0000 */
[----:B------:R-:W-:-:S11]  /*11b0*/  R2UR UR12, R6 ;  /* 0x00000000060c72ca */ /* 0x000fd600000e0000 */
[----:B------:R-:W-:Y:S02]  /*11c0*/  UIMAD UR13, UR13, UR24, URZ ;  /* 0x000000180d0d72a4 */ /* 0x000fe4000f8e02ff */
        /* <DEDUP_REMOVED lines=26> */
.L_x_183:
[----:B------:R-:W-:Y:S01]  /*1370*/  IMAD.MOV.U32 R6, RZ, RZ, R18 ;  /* 0x000000ffff067224 */ /* 0x000fe200078e0012 */
[----:B------:R-:W-:Y:S01]  /*1380*/  MOV R7, R19 ;  /* 0x0000001300077202 */ /* 0x000fe20000000f00 */
[----:B------:R-:W-:Y:S01]  /*1390*/  IMAD.U32 R20, RZ, RZ, UR22 ;  /* 0x00000016ff147e24 */ /* 0x000fe2000f8e00ff */
[----:B------:R-:W-:Y:S01]  /*13a0*/  MOV R18, 0x13e0 ;  /* 0x000013e000127802 */ /* 0x000fe20000000f00 */
[----:B------:R-:W-:Y:S02]  /*13b0*/  IMAD.U32 R21, RZ, RZ, UR23 ;  /* 0x00000017ff157e24 */ /* 0x000fe4000f8e00ff */
[----:B------:R-:W-:-:S07]  /*13c0*/  IMAD.U32 R5, RZ, RZ, UR12 ;  /* 0x0000000cff057e24 */ /* 0x000fce000f8e00ff */
[----:B-----5:R-:W-:Y:S05]  /*13d0*/  CALL.REL.NOINC `($__internal_9_$__cuda_sm20_div_s64) ;  /* 0x0000001c00dc7944 */ /* 0x020fea0003c00000 */
[----:B------:R-:W-:Y:S02]  /*13e0*/  IMAD.MOV.U32 R28, RZ, RZ, R6 ;  /* 0x000000ffff1c7224 */ /* 0x000fe400078e0006 */
[----:B------:R-:W-:-:S07]  /*13f0*/  IMAD.MOV.U32 R29, RZ, RZ, R7 ;  /* 0x000000ffff1d7224 */ /* 0x000fce00078e0007 */
.L_x_184:
[----:B------:R-:W-:Y:S05]  /*1400*/  BSYNC.RECONVERGENT B0 ;  /* 0x0000000000007941 */ /* 0x000fea0003800200 */
.L_x_182:
        /* <DEDUP_REMOVED lines=22> */
[----:B------:R-:W-:-:S05]  /*1570*/  @!P2 LOP3.LUT R5, RZ, UR22, RZ, 0x33, !PT ;  /* 0x00000016ff05ac12 */ /* 0x000fca000f8e33ff */
[----:B------:R-:W-:Y:S01]  /*1580*/  IMAD.MOV.U32 R16, RZ, RZ, R5 ;  /* 0x000000ffff107224 */ /* 0x000fe200078e0005 */
[----:B------:R-:W-:Y:S06]  /*1590*/  BRA `(.L_x_187) ;  /* 0x0000000000247947 */ /* 0x000fec0003800000 */
.L_x_186:
[----:B------:R-:W-:Y:S01]  /*15a0*/  IMAD.U32 R20, RZ, RZ, UR22 ;  /* 0x00000016ff147e24 */ /* 0x000fe2000f8e00ff */
[----:B------:R-:W-:Y:S01]  /*15b0*/  MOV R21, UR23 ;  /* 0x0000001700157c02 */ /* 0x000fe20008000f00 */
[----:B------:R-:W-:Y:S01]  /*15c0*/  IMAD.MOV.U32 R6, RZ, RZ, R16 ;  /* 0x000000ffff067224 */ /* 0x000fe200078e0010 */
[----:B------:R-:W-:Y:S01]  /*15d0*/  MOV R18, 0x1610 ;  /* 0x0000161000127802 */ /* 0x000fe20000000f00 */
[----:B------:R-:W-:Y:S02]  /*15e0*/  IMAD.MOV.U32 R7, RZ, RZ, R17 ;  /* 0x000000ffff077224 */ /* 0x000fe400078e0011 */
[----:B------:R-:W-:-:S07]  /*15f0*/  IMAD.U32 R5, RZ, RZ, UR12 ;  /* 0x0000000cff057e24 */ /* 0x000fce000f8e00ff */
[----:B------:R-:W-:Y:S05]  /*1600*/  CALL.REL.NOINC `($__internal_9_$__cuda_sm20_div_s64) ;  /* 0x0000001c00507944 */ /* 0x000fea0003c00000 */
[----:B------:R-:W-:Y:S02]  /*1610*/  IMAD.MOV.U32 R16, RZ, RZ, R6 ;  /* 0x000000ffff107224 */ /* 0x000fe400078e0006 */
[----:B------:R-:W-:-:S07]  /*1620*/  IMAD.MOV.U32 R17, RZ, RZ, R7 ;  /* 0x000000ffff117224 */ /* 0x000fce00078e0007 */
.L_x_187:
[----:B------:R-:W-:Y:S05]  /*1630*/  BSYNC.RECONVERGENT B0 ;  /* 0x0000000000007941 */ /* 0x000fea0003800200 */
.L_x_185:
[----:B------:R-:W-:Y:S01]  /*1640*/  LOP3.LUT R5, R15, UR12, RZ, 0xfc, !PT ;  /* 0x0000000c0f057c12 */ /* 0x000fe2000f8efcff */
[----:B------:R-:W-:Y:S03]  /*1650*/  BSSY.RECONVERGENT B0, `(.L_x_188) ;  /* 0x0000021000007945 */ /* 0x000fe60003800200 */
[----:B------:R-:W-:-:S13]  /*1660*/  ISETP.NE.U32.AND P0, PT, R5, RZ, PT ;  /* 0x000000ff0500720c */ /* 0x000fda0003f05070 */
[----:B------:R-:W-:Y:S05]  /*1670*/  @P0 BRA `(.L_x_189) ;  /* 0x0000000000540947 */ /* 0x000fea0003800000 */
[----:B------:R-:W0:Y:S01]  /*1680*/  I2F.U32.RP R12, UR22 ;  /* 0x00000016000c7d06 */ /* 0x000e220008209000 */
[----:B------:R-:W-:Y:S01]  /*1690*/  ISETP.NE.U32.AND P2, PT, RZ, UR22, PT ;  /* 0x00000016ff007c0c */ /* 0x000fe2000bf45070 */
[----:B------:R-:W-:-:S06]  /*16a0*/  HFMA2 R15, -RZ, RZ, 0, 0 ;  /* 0x00000000ff0f7431 */ /* 0x000fcc00000001ff */
[----:B0-----:R-:W0:Y:S02]  /*16b0*/  MUFU.RCP R12, R12 ;  /* 0x0000000c000c7308 */ /* 0x001e240000001000 */
[----:B0-----:R-:W-:-:S06]  /*16c0*/  VIADD R6, R12, 0xffffffe ;  /* 0x0ffffffe0c067836 */ /* 0x001fcc0000000000 */
[----:B------:R0:W1:Y:S02]  /*16d0*/  F2I.FTZ.U32.TRUNC.NTZ R7, R6 ;  /* 0x0000000600077305 */ /* 0x000064000021f000 */
[----:B0-----:R-:W-:Y:S01]  /*16e0*/  IMAD.MOV.U32 R6, RZ, RZ, RZ ;  /* 0x000000ffff067224 */ /* 0x001fe200078e00ff */
[----:B-1----:R-:W-:-:S05]  /*16f0*/  IADD3 R5, PT, PT, RZ, -R7, RZ ;  /* 0x80000007ff057210 */ /* 0x002fca0007ffe0ff */
        /* <DEDUP_REMOVED lines=13> */
.L_x_189:
        /* <DEDUP_REMOVED lines=9> */
.L_x_190:
[----:B------:R-:W-:Y:S05]  /*1860*/  BSYNC.RECONVERGENT B0 ;  /* 0x0000000000007941 */ /* 0x000fea0003800200 */
.L_x_188:
[----:B------:R-:W-:Y:S01]  /*1870*/  LOP3.LUT R5, R31, UR12, RZ, 0xfc, !PT ;  /* 0x0000000c1f057c12 */ /* 0x000fe2000f8efcff */
[----:B------:R-:W-:Y:S03]  /*1880*/  BSSY.RECONVERGENT B0, `(.L_x_191) ;  /* 0x000001e000007945 */ /* 0x000fe60003800200 */
[----:B------:R-:W-:-:S13]  /*1890*/  ISETP.NE.U32.AND P0, PT, R5, RZ, PT ;  /* 0x000000ff0500720c */ /* 0x000fda0003f05070 */
[----:B------:R-:W-:Y:S05]  /*18a0*/  @P0 BRA `(.L_x_192) ;  /* 0x0000000000500947 */ /* 0x000fea0003800000 */
[----:B------:R-:W0:Y:S01]  /*18b0*/  I2F.U32.RP R12, UR22 ;  /* 0x00000016000c7d06 */ /* 0x000e220008209000 */
[----:B------:R-:W-:Y:S01]  /*18c0*/  IMAD.MOV.U32 R6, RZ, RZ, RZ ;  /* 0x000000ffff067224 */ /* 0x000fe200078e00ff */
[----:B------:R-:W-:-:S06]  /*18d0*/  ISETP.NE.U32.AND P2, PT, RZ, UR22, PT ;  /* 0x00000016ff007c0c */ /* 0x000fcc000bf45070 */
[----:B0-----:R-:W0:Y:S02]  /*18e0*/  MUFU.RCP R12, R12 ;  /* 0x0000000c000c7308 */ /* 0x001e240000001000 */
[----:B0-----:R-:W-:-:S06]  /*18f0*/  VIADD R7, R12, 0xffffffe ;  /* 0x0ffffffe0c077836 */ /* 0x001fcc0000000000 */
[----:B------:R-:W0:Y:S02]  /*1900*/  F2I.FTZ.U32.TRUNC.NTZ R7, R7 ;  /* 0x0000000700077305 */ /* 0x000e24000021f000 */
[----:B0-----:R-:W-:-:S04]  /*1910*/  IMAD.MOV R5, RZ, RZ, -R7 ;  /* 0x000000ffff057224 */ /* 0x001fc800078e0a07 */
[----:B------:R-:W-:-:S04]  /*1920*/  IMAD R5, R5, UR22, RZ ;  /* 0x0000001605057c24 */ /* 0x000fc8000f8e02ff */
[----:B------:R-:W-:-:S04]  /*1930*/  IMAD.HI.U32 R5, R7, R5, R6 ;  /* 0x0000000507057227 */ /* 0x000fc800078e0006 */
[----:B------:R-:W-:Y:S02]  /*1940*/  IMAD.MOV.U32 R7, RZ, RZ, RZ ;  /* 0x000000ffff077224 */ /* 0x000fe400078e00ff */
        /* <DEDUP_REMOVED lines=10> */
.L_x_192:
[----:B------:R-:W-:Y:S01]  /*19f0*/  IMAD.U32 R20, RZ, RZ, UR22 ;  /* 0x00000016ff147e24 */ /* 0x000fe2000f8e00ff */
[----:B------:R-:W-:Y:S01]  /*1a00*/  MOV R18, 0x1a60 ;  /* 0x00001a6000127802 */ /* 0x000fe20000000f00 */
[----:B------:R-:W-:Y:S02]  /*1a10*/  IMAD.U32 R21, RZ, RZ, UR23 ;  /* 0x00000017ff157e24 */ /* 0x000fe4000f8e00ff */
[----:B------:R-:W-:Y:S02]  /*1a20*/  IMAD.MOV.U32 R6, RZ, RZ, R30 ;  /* 0x000000ffff067224 */ /* 0x000fe400078e001e */
[----:B------:R-:W-:Y:S02]  /*1a30*/  IMAD.MOV.U32 R7, RZ, RZ, R31 ;  /* 0x000000ffff077224 */ /* 0x000fe400078e001f */
[----:B------:R-:W-:-:S07]  /*1a40*/  IMAD.U32 R5, RZ, RZ, UR12 ;  /* 0x0000000cff057e24 */ /* 0x000fce000f8e00ff */
[----:B------:R-:W-:Y:S05]  /*1a50*/  CALL.REL.NOINC `($__internal_9_$__cuda_sm20_div_s64) ;  /* 0x00000018003c7944 */ /* 0x000fea0003c00000 */
.L_x_193:
[----:B------:R-:W-:Y:S05]  /*1a60*/  BSYNC.RECONVERGENT B0 ;  /* 0x0000000000007941 */ /* 0x000fea0003800200 */
.L_x_191:
        /* <DEDUP_REMOVED lines=8> */
[----:B------:R-:W-:Y:S01]  /*1af0*/  ISETP.GE.U32.AND P3, PT, R3, UR19, PT ;  /* 0x0000001303007c0c */ /* 0x000fe2000bf66070 */
[----:B------:R-:W-:Y:S01]  /*1b00*/  ULOP3.LUT UR12, UR12, 0x1fffe, URZ, 0xc0, !UPT ;  /* 0x0001fffe0c0c7892 */ /* 0x000fe2000f8ec0ff */
[----:B------:R-:W-:Y:S01]  /*1b10*/  ISETP.GE.AND.EX P1, PT, R4, UR20, PT, P1 ;  /* 0x0000001404007c0c */ /* 0x000fe2000bf26310 */
[----:B------:R-:W-:Y:S01]  /*1b20*/  ULEA UR6, UP1, UR15, UR6, 0x1 ;  /* 0x000000060f067291 */ /* 0x000fe2000f8208ff */
[----:B------:R-:W-:Y:S01]  /*1b30*/  ISETP.GE.AND.EX P2, PT, R2, UR20, PT, P2 ;  /* 0x0000001402007c0c */ /* 0x000fe2000bf46320 */
[----:B------:R-:W-:Y:S01]  /*1b40*/  UISETP.NE.U32.AND UP0, UPT, UR4, UR12, UPT ;  /* 0x0000000c0400728c */ /* 0x000fe2000bf05070 */
[----:B------:R-:W-:Y:S01]  /*1b50*/  ISETP.GE.AND.EX P3, PT, R0, UR20, PT, P3 ;  /* 0x0000001400007c0c */ /* 0x000fe2000bf66330 */
[----:B------:R-:W-:-:S02]  /*1b60*/  ULEA.HI.X UR7, UR15, UR7, URZ, 0x1, UP1 ;  /* 0x000000070f077291 */ /* 0x000fc400088f0cff */
[----:B------:R-:W-:Y:S01]  /*1b70*/  @!P0 LEA R12, P4, R13, UR8, 0x3 ;  /* 0x000000080d0c8c11 */ /* 0x000fe2000f8818ff */
[----:B------:R-:W-:-:S03]  /*1b80*/  UISETP.NE.AND.EX UP0, UPT, UR5, URZ, UPT, UP0 ;  /* 0x000000ff0500728c */ /* 0x000fc6000bf05300 */
[----:B------:R-:W-:Y:S02]  /*1b90*/  @!P0 LEA.HI.X R13, R13, UR9, R8, 0x3, P4 ;  /* 0x000000090d0d8c11 */ /* 0x000fe4000a0f1c08 */
[----:B------:R-:W-:Y:S02]  /*1ba0*/  @!P1 LEA R20, P4, R11, UR8, 0x3 ;  /* 0x000000080b149c11 */ /* 0x000fe4000f8818ff */
[----:B------:R-:W-:Y:S01]  /*1bb0*/  @!P2 LEA R8, P5, R9, UR8, 0x3 ;  /* 0x000000080908ac11 */ /* 0x000fe2000f8a18ff */
[----:B------:R2:W-:Y:S01]  /*1bc0*/  @!P0 STG.E.64 desc[UR16][R12.64], R28 ;  /* 0x0000001c0c008986 */ /* 0x0005e2000c101b10 */
[----:B------:R-:W-:Y:S02]  /*1bd0*/  @!P3 LEA R18, P6, R3, UR8, 0x3 ;  /* 0x000000080312bc11 */ /* 0x000fe4000f8c18ff */
[----:B------:R-:W-:Y:S02]  /*1be0*/  @!P1 LEA.HI.X R21, R11, UR9, R4, 0x3, P4 ;  /* 0x000000090b159c11 */ /* 0x000fe4000a0f1c04 */
[----:B------:R-:W-:-:S02]  /*1bf0*/  @!P2 LEA.HI.X R9, R9, UR9, R2, 0x3, P5 ;  /* 0x000000090909ac11 */ /* 0x000fc4000a8f1c02 */
[----:B------:R-:W-:Y:S01]  /*1c00*/  @!P3 LEA.HI.X R19, R3, UR9, R0, 0x3, P6 ;  /* 0x000000090313bc11 */ /* 0x000fe2000b0f1c00 */
[----:B------:R2:W-:Y:S04]  /*1c10*/  @!P1 STG.E.64 desc[UR16][R20.64], R16 ;  /* 0x0000001014009986 */ /* 0x0005e8000c101b10 */
[----:B------:R2:W-:Y:S04]  /*1c20*/  @!P2 STG.E.64 desc[UR16][R8.64], R14 ;  /* 0x0000000e0800a986 */ /* 0x0005e8000c101b10 */
[----:B------:R2:W-:Y:S01]  /*1c30*/  @!P3 STG.E.64 desc[UR16][R18.64], R6 ;  /* 0x000000061200b986 */ /* 0x0005e2000c101b10 */
[----:B------:R-:W-:Y:S05]  /*1c40*/  BRA.U UP0, `(.L_x_194) ;  /* 0xffffffe500b87547 */ /* 0x000fea000b83ffff */
.L_x_169:
[----:B------:R-:W-:-:S04]  /*1c50*/  ULOP3.LUT UR12, UR14, 0x1, URZ, 0xc0, !UPT ;  /* 0x000000010e0c7892 */ /* 0x000fc8000f8ec0ff */
[----:B------:R-:W-:-:S06]  /*1c60*/  UISETP.NE.U32.AND UP0, UPT, UR12, 0x1, UPT ;  /* 0x000000010c00788c */ /* 0x000fcc000bf05070 */
[----:B------:R-:W-:-:S13]  /*1c70*/  PLOP3.LUT P0, PT, PT, PT, UP0, 0x80, 0x8 ;  /* 0x000000000008781c */ /* 0x000fda0003f0f008 */
[----:B------:R-:W-:Y:S05]  /*1c80*/  @!P0 EXIT ;  /* 0x000000000000894d */ /* 0x000fea0003800000 */
[----:B--2---:R-:W0:Y:S01]  /*1c90*/  S2R R13, SR_TID.X ;  /* 0x00000000000d7919 */ /* 0x004e220000002100 */
[----:B------:R-:W1:Y:S01]  /*1ca0*/  LDC.64 R18, c[0x0][0xfd0] ;  /* 0x0003f400ff127b82 */ /* 0x000e620000000a00 */
[----:B------:R-:W-:Y:S02]  /*1cb0*/  CS2R R6, SRZ ;  /* 0x0000000000067805 */ /* 0x000fe4000001ff00 */
[----:B------:R-:W-:Y:S02]  /*1cc0*/  CS2R R16, SRZ ;  /* 0x0000000000107805 */ /* 0x000fe4000001ff00 */
[----:B------:R-:W-:Y:S02]  /*1cd0*/  CS2R R14, SRZ ;  /* 0x00000000000e7805 */ /* 0x000fe4000001ff00 */
[----:B------:R-:W-:Y:S01]  /*1ce0*/  CS2R R30, SRZ ;  /* 0x00000000001e7805 */ /* 0x000fe2000001ff00 */
[----:B------:R-:W2:Y:S01]  /*1cf0*/  LDCU.64 UR14, c[0x0][0xfd8] ;  /* 0x0001fb00ff0e77ac */ /* 0x000ea20008000a00 */
[----:B-1----:R-:W3:Y:S01]  /*1d00*/  LDG.E.64 R18, desc[UR16][R18.64] ;  /* 0x0000001012127981 */ /* 0x002ee2000c1e1b00 */
[----:B0-----:R-:W-:-:S04]  /*1d10*/  IADD3 R13, P1, PT, R13, UR6, RZ ;  /* 0x000000060d0d7c10 */ /* 0x001fc8000ff3e0ff */
[----:B------:R-:W-:Y:S02]  /*1d20*/  ISETP.GE.U32.AND P0, PT, R13, UR19, PT ;  /* 0x000000130d007c0c */ /* 0x000fe4000bf06070 */
[----:B------:R-:W-:-:S04]  /*1d30*/  IADD3.X R8, PT, PT, RZ, UR7, RZ, P1, !PT ;  /* 0x00000007ff087c10 */ /* 0x000fc80008ffe4ff */
[----:B------:R-:W-:Y:S02]  /*1d40*/  ISETP.GE.AND.EX P0, PT, R8, UR20, PT, P0 ;  /* 0x0000001408007c0c */ /* 0x000fe4000bf06300 */
[----:B------:R-:W-:-:S05]  /*1d50*/  IADD3 R11, P2, PT, R13, UR18, RZ ;  /* 0x000000120d0b7c10 */ /* 0x000fca000ff5e0ff */
[----:B------:R-:W-:Y:S01]  /*1d60*/  IMAD.X R4, RZ, RZ, R8, P2 ;  /* 0x000000ffff047224 */ /* 0x000fe200010e0608 */
[C---:B------:R-:W-:Y:S02]  /*1d70*/  IADD3 R9, P2, PT, R11.reuse, UR18, RZ ;  /* 0x000000120b097c10 */ /* 0x040fe4000ff5e0ff */
[----:B------:R-:W-:Y:S02]  /*1d80*/  ISETP.GE.U32.AND P1, PT, R11, UR19, PT ;  /* 0x000000130b007c0c */ /* 0x000fe4000bf26070 */
[----:B------:R-:W-:Y:S01]  /*1d90*/  IADD3 R3, P5, PT, R9, UR18, RZ ;  /* 0x0000001209037c10 */ /* 0x000fe2000ffbe0ff */
[----:B------:R-:W-:Y:S01]  /*1da0*/  IMAD.X R2, RZ, RZ, R4, P2 ;  /* 0x000000ffff027224 */ /* 0x000fe200010e0604 */
[C---:B------:R-:W-:Y:S02]  /*1db0*/  @!P0 LEA R26, P4, R13.reuse, UR10, 0x3 ;  /* 0x0000000a0d1a8c11 */ /* 0x040fe4000f8818ff */
[----:B------:R-:W-:Y:S01]  /*1dc0*/  ISETP.GE.AND.EX P1, PT, R4, UR20, PT, P1 ;  /* 0x0000001404007c0c */ /* 0x000fe2000bf26310 */
[----:B------:R-:W-:Y:S01]  /*1dd0*/  IMAD.X R0, RZ, RZ, R2, P5 ;  /* 0x000000ffff007224 */ /* 0x000fe200028e0602 */
[----:B------:R-:W-:-:S02]  /*1de0*/  @!P0 LEA.HI.X R27, R13, UR11, R8, 0x3, P4 ;  /* 0x0000000b0d1b8c11 */ /* 0x000fc4000a0f1c08 */
[----:B------:R-:W-:Y:S02]  /*1df0*/  ISETP.GE.U32.AND P2, PT, R9, UR19, PT ;  /* 0x0000001309007c0c */ /* 0x000fe4000bf46070 */
[----:B------:R-:W-:Y:S01]  /*1e00*/  ISETP.GE.U32.AND P3, PT, R3, UR19, PT ;  /* 0x0000001303007c0c */ /* 0x000fe2000bf66070 */
[----:B------:R-:W4:Y:S01]  /*1e10*/  @!P0 LDG.E.64 R6, desc[UR16][R26.64] ;  /* 0x000000101a068981 */ /* 0x000f22000c1e1b00 */
[----:B------:R-:W-:Y:S02]  /*1e20*/  ISETP.GE.AND.EX P2, PT, R2, UR20, PT, P2 ;  /* 0x0000001402007c0c */ /* 0x000fe4000bf46320 */
[----:B------:R-:W-:-:S03]  /*1e30*/  ISETP.GE.AND.EX P3, PT, R0, UR20, PT, P3 ;  /* 0x0000001400007c0c */ /* 0x000fc6000bf66330 */
[----:B------:R-:W-:-:S04]  /*1e40*/  @!P1 LEA R24, P0, R11, UR10, 0x3 ;  /* 0x0000000a0b189c11 */ /* 0x000fc8000f8018ff */
[----:B------:R-:W-:-:S04]  /*1e50*/  @!P1 LEA.HI.X R25, R11, UR11, R4, 0x3, P0 ;  /* 0x0000000b0b199c11 */ /* 0x000fc800080f1c04 */
[----:B------:R-:W-:Y:S01]  /*1e60*/  @!P2 LEA R22, P4, R9, UR10, 0x3 ;  /* 0x0000000a0916ac11 */ /* 0x000fe2000f8818ff */
[----:B------:R0:W5:Y:S01]  /*1e70*/  @!P1 LDG.E.64 R16, desc[UR16][R24.64] ;  /* 0x0000001018109981 */ /* 0x000162000c1e1b00 */
[----:B------:R-:W-:Y:S02]  /*1e80*/  @!P3 LEA R20, P0, R3, UR10, 0x3 ;  /* 0x0000000a0314bc11 */ /* 0x000fe4000f8018ff */
[----:B------:R-:W-:Y:S02]  /*1e90*/  @!P2 LEA.HI.X R23, R9, UR11, R2, 0x3, P4 ;  /* 0x0000000b0917ac11 */ /* 0x000fe4000a0f1c02 */
[----:B------:R-:W-:-:S03]  /*1ea0*/  @!P3 LEA.HI.X R21, R3, UR11, R0, 0x3, P0 ;  /* 0x0000000b0315bc11 */ /* 0x000fc600080f1c00 */
[----:B------:R0:W5:Y:S04]  /*1eb0*/  @!P2 LDG.E.64 R14, desc[UR16][R22.64] ;  /* 0x00000010160ea981 */ /* 0x000168000c1e1b00 */
[----:B------:R0:W5:Y:S01]  /*1ec0*/  @!P3 LDG.E.64 R30, desc[UR16][R20.64] ;  /* 0x00000010141eb981 */ /* 0x000162000c1e1b00 */
[----:B------:R-:W-:Y:S01]  /*1ed0*/  BSSY.RECONVERGENT B0, `(.L_x_195) ;  /* 0x0000025000007945 */ /* 0x000fe20003800200 */
[----:B---3--:R-:W-:Y:S02]  /*1ee0*/  R2UR UR5, R19 ;  /* 0x00000000130572ca */ /* 0x008fe400000e0000 */
[----:B------:R-:W-:-:S11]  /*1ef0*/  R2UR UR4, R18 ;  /* 0x00000000120472ca */ /* 0x000fd600000e0000 */
[----:B--2---:R-:W-:Y:S02]  /*1f00*/  UIMAD UR5, UR5, UR14, URZ ;  /* 0x0000000e050572a4 */ /* 0x004fe4000f8e02ff */
[----:B------:R-:W-:Y:S02]  /*1f10*/  UIMAD.WIDE.U32 UR12, UR4, UR14, URZ ;  /* 0x0000000e040c72a5 */ /* 0x000fe4000f8e00ff */
[----:B------:R-:W-:-:S04]  /*1f20*/  UIMAD UR4, UR4, UR15, UR5 ;  /* 0x0000000f040472a4 */ /* 0x000fc8000f8e0205 */
[----:B------:R-:W-:-:S06]  /*1f30*/  UIADD3 UR4, UPT, UPT, UR13, UR4, URZ ;  /* 0x000000040d047290 */ /* 0x000fcc000fffe0ff */
[----:B----4-:R-:W-:-:S04]  /*1f40*/  LOP3.LUT R5, R7, UR4, RZ, 0xfc, !PT ;  /* 0x0000000407057c12 */ /* 0x010fc8000f8efcff */
        /* <DEDUP_REMOVED lines=22> */
.L_x_196:
[----:B------:R-:W-:Y:S01]  /*20b0*/  IMAD.U32 R20, RZ, RZ, UR12 ;  /* 0x0000000cff147e24 */ /* 0x000fe2000f8e00ff */
[----:B------:R-:W-:Y:S01]  /*20c0*/  MOV R5, UR4 ;  /* 0x0000000400057c02 */ /* 0x000fe20008000f00 */
[----:B------:R-:W-:Y:S01]  /*20d0*/  IMAD.U32 R21, RZ, RZ, UR13 ;  /* 0x0000000dff157e24 */ /* 0x000fe2000f8e00ff */
[----:B------:R-:W-:-:S07]  /*20e0*/  MOV R18, 0x2100 ;  /* 0x0000210000127802 */ /* 0x000fce0000000f00 */
[----:B-----5:R-:W-:Y:S05]  /*20f0*/  CALL.REL.NOINC `($__internal_9_$__cuda_sm20_div_s64) ;  /* 0x0000001000947944 */ /* 0x020fea0003c00000 */
[----:B------:R-:W-:Y:S02]  /*2100*/  IMAD.MOV.U32 R28, RZ, RZ, R6 ;  /* 0x000000ffff1c7224 */ /* 0x000fe400078e0006 */
[----:B------:R-:W-:-:S07]  /*2110*/  IMAD.MOV.U32 R29, RZ, RZ, R7 ;  /* 0x000000ffff1d7224 */ /* 0x000fce00078e0007 */
.L_x_197:
[----:B------:R-:W-:Y:S05]  /*2120*/  BSYNC.RECONVERGENT B0 ;  /* 0x0000000000007941 */ /* 0x000fea0003800200 */
.L_x_195:
        /* <DEDUP_REMOVED lines=18> */
[----:B------:R-:W-:Y:S01]  /*2250*/  @P0 IADD3 R16, PT, PT, R16, -UR12, RZ ;  /* 0x8000000c10100c10 */ /* 0x000fe2000fffe0ff */
[----:B------:R-:W-:-:S03]  /*2260*/  @P0 VIADD R5, R5, 0x1 ;  /* 0x0000000105050836 */ /* 0x000fc60000000000 */
[----:B------:R-:W-:-:S13]  /*2270*/  ISETP.GE.U32.AND P1, PT, R16, UR12, PT ;  /* 0x0000000c10007c0c */ /* 0x000fda000bf26070 */
[----:B------:R-:W-:Y:S01]  /*2280*/  @P1 VIADD R5, R5, 0x1 ;  /* 0x0000000105051836 */ /* 0x000fe20000000000 */
[----:B------:R-:W-:-:S05]  /*2290*/  @!P2 LOP3.LUT R5, RZ, UR12, RZ, 0x33, !PT ;  /* 0x0000000cff05ac12 */ /* 0x000fca000f8e33ff */
[----:B------:R-:W-:Y:S01]  /*22a0*/  IMAD.MOV.U32 R16, RZ, RZ, R5 ;  /* 0x000000ffff107224 */ /* 0x000fe200078e0005 */
[----:B------:R-:W-:Y:S06]  /*22b0*/  BRA `(.L_x_200) ;  /* 0x0000000000247947 */ /* 0x000fec0003800000 */
.L_x_199:
[----:B------:R-:W-:Y:S01]  /*22c0*/  IMAD.U32 R20, RZ, RZ, UR12 ;  /* 0x0000000cff147e24 */ /* 0x000fe2000f8e00ff */
[----:B------:R-:W-:Y:S01]  /*22d0*/  MOV R6, R16 ;  /* 0x0000001000067202 */ /* 0x000fe20000000f00 */
[----:B------:R-:W-:Y:S01]  /*22e0*/  IMAD.U32 R21, RZ, RZ, UR13 ;  /* 0x0000000dff157e24 */ /* 0x000fe2000f8e00ff */
[----:B------:R-:W-:Y:S01]  /*22f0*/  MOV R18, 0x2330 ;  /* 0x0000233000127802 */ /* 0x000fe20000000f00 */
[----:B------:R-:W-:Y:S02]  /*2300*/  IMAD.MOV.U32 R7, RZ, RZ, R17 ;  /* 0x000000ffff077224 */ /* 0x000fe400078e0011 */
[----:B------:R-:W-:-:S07]  /*2310*/  IMAD.U32 R5, RZ, RZ, UR4 ;  /* 0x00000004ff057e24 */ /* 0x000fce000f8e00ff */
[----:B------:R-:W-:Y:S05]  /*2320*/  CALL.REL.NOINC `($__internal_9_$__cuda_sm20_div_s64) ;  /* 0x0000001000087944 */ /* 0x000fea0003c00000 */
[----:B------:R-:W-:Y:S02]  /*2330*/  IMAD.MOV.U32 R16, RZ, RZ, R6 ;  /* 0x000000ffff107224 */ /* 0x000fe400078e0006 */
[----:B------:R-:W-:-:S07]  /*2340*/  IMAD.MOV.U32 R17, RZ, RZ, R7 ;  /* 0x000000ffff117224 */ /* 0x000fce00078e0007 */
.L_x_200:
[----:B------:R-:W-:Y:S05]  /*2350*/  BSYNC.RECONVERGENT B0 ;  /* 0x0000000000007941 */ /* 0x000fea0003800200 */
.L_x_198:
        /* <DEDUP_REMOVED lines=10> */
[----:B0-----:R-:W-:Y:S02]  /*2400*/  HFMA2 R6, -RZ, RZ, 0, 0 ;  /* 0x00000000ff067431 */ /* 0x001fe400000001ff */
        /* <DEDUP_REMOVED lines=14> */
.L_x_202:
[----:B------:R-:W-:Y:S01]  /*24f0*/  MOV R20, UR12 ;  /* 0x0000000c00147c02 */ /* 0x000fe20008000f00 */
[----:B------:R-:W-:Y:S01]  /*2500*/  IMAD.U32 R21, RZ, RZ, UR13 ;  /* 0x0000000dff157e24 */ /* 0x000fe2000f8e00ff */
[----:B------:R-:W-:Y:S01]  /*2510*/  MOV R18, 0x2560 ;  /* 0x0000256000127802 */ /* 0x000fe20000000f00 */
[----:B------:R-:W-:Y:S02]  /*2520*/  IMAD.MOV.U32 R6, RZ, RZ, R14 ;  /* 0x000000ffff067224 */ /* 0x000fe400078e000e */
[----:B------:R-:W-:Y:S02]  /*2530*/  IMAD.MOV.U32 R7, RZ, RZ, R15 ;  /* 0x000000ffff077224 */ /* 0x000fe400078e000f */
[----:B------:R-:W-:-:S07]  /*2540*/  IMAD.U32 R5, RZ, RZ, UR4 ;  /* 0x00000004ff057e24 */ /* 0x000fce000f8e00ff */
[----:B------:R-:W-:Y:S05]  /*2550*/  CALL.REL.NOINC `($__internal_9_$__cuda_sm20_div_s64) ;  /* 0x0000000c007c7944 */ /* 0x000fea0003c00000 */
[----:B------:R-:W-:Y:S02]  /*2560*/  IMAD.MOV.U32 R14, RZ, RZ, R6 ;  /* 0x000000ffff0e7224 */ /* 0x000fe400078e0006 */
[----:B------:R-:W-:-:S07]  /*2570*/  IMAD.MOV.U32 R15, RZ, RZ, R7 ;  /* 0x000000ffff0f7224 */ /* 0x000fce00078e0007 */
.L_x_203:
[----:B------:R-:W-:Y:S05]  /*2580*/  BSYNC.RECONVERGENT B0 ;  /* 0x0000000000007941 */ /* 0x000fea0003800200 */
.L_x_201:
[----:B------:R-:W-:Y:S01]  /*2590*/  LOP3.LUT R5, R31, UR4, RZ, 0xfc, !PT ;  /* 0x000000041f057c12 */ /* 0x000fe2000f8efcff */
[----:B------:R-:W-:Y:S03]  /*25a0*/  BSSY.RECONVERGENT B0, `(.L_x_204) ;  /* 0x0000020000007945 */ /* 0x000fe60003800200 */
[----:B------:R-:W-:-:S13]  /*25b0*/  ISETP.NE.U32.AND P0, PT, R5, RZ, PT ;  /* 0x000000ff0500720c */ /* 0x000fda0003f05070 */
[----:B------:R-:W-:Y:S05]  /*25c0*/  @P0 BRA `(.L_x_205) ;  /* 0x0000000000500947 */ /* 0x000fea0003800000 */
[----:B------:R-:W0:Y:S01]  /*25d0*/  I2F.U32.RP R10, UR12 ;  /* 0x0000000c000a7d06 */ /* 0x000e220008209000 */
[----:B------:R-:W-:Y:S02]  /*25e0*/  ISETP.NE.U32.AND P2, PT, RZ, UR12, PT ;  /* 0x0000000cff007c0c */ /* 0x000fe4000bf45070 */
[----:B------:R-:W-:-:S05]  /*25f0*/  MOV R19, RZ ;  /* 0x000000ff00137202 */ /* 0x000fca0000000f00 */
[----:B0-----:R-:W0:Y:S02]  /*2600*/  MUFU.RCP R10, R10 ;  /* 0x0000000a000a7308 */ /* 0x001e240000001000 */
[----:B0-----:R-:W-:-:S06]  /*2610*/  IADD3 R6, PT, PT, R10, 0xffffffe, RZ ;  /* 0x0ffffffe0a067810 */ /* 0x001fcc0007ffe0ff */
        /* <DEDUP_REMOVED lines=15> */
.L_x_205:
        /* <DEDUP_REMOVED lines=9> */
.L_x_206:
[----:B------:R-:W-:Y:S05]  /*27a0*/  BSYNC.RECONVERGENT B0 ;  /* 0x0000000000007941 */ /* 0x000fea0003800200 */
.L_x_204:
[----:B------:R-:W-:Y:S02]  /*27b0*/  ISETP.GE.U32.AND P1, PT, R13, UR19, PT ;  /* 0x000000130d007c0c */ /* 0x000fe4000bf26070 */
[----:B------:R-:W-:Y:S02]  /*27c0*/  ISETP.GE.U32.AND P0, PT, R11, UR19, PT ;  /* 0x000000130b007c0c */ /* 0x000fe4000bf06070 */
[----:B------:R-:W-:Y:S02]  /*27d0*/  ISETP.GE.AND.EX P1, PT, R8, UR20, PT, P1 ;  /* 0x0000001408007c0c */ /* 0x000fe4000bf26310 */
[----:B------:R-:W-:Y:S02]  /*27e0*/  ISETP.GE.U32.AND P2, PT, R9, UR19, PT ;  /* 0x0000001309007c0c */ /* 0x000fe4000bf46070 */
[----:B------:R-:W-:Y:S02]  /*27f0*/  ISETP.GE.AND.EX P0, PT, R4, UR20, PT, P0 ;  /* 0x0000001404007c0c */ /* 0x000fe4000bf06300 */
[----:B------:R-:W-:-:S07]  /*2800*/  ISETP.GE.AND.EX P2, PT, R2, UR20, PT, P2 ;  /* 0x0000001402007c0c */ /* 0x000fce000bf46320 */
[----:B------:R-:W-:-:S04]  /*2810*/  @!P1 LEA R6, P3, R13, UR8, 0x3 ;  /* 0x000000080d069c11 */ /* 0x000fc8000f8618ff */
[----:B------:R-:W-:Y:S02]  /*2820*/  @!P1 LEA.HI.X R7, R13, UR9, R8, 0x3, P3 ;  /* 0x000000090d079c11 */ /* 0x000fe400098f1c08 */
[----:B------:R-:W-:Y:S02]  /*2830*/  ISETP.GE.U32.AND P3, PT, R3, UR19, PT ;  /* 0x0000001303007c0c */ /* 0x000fe4000bf66070 */
[----:B------:R-:W-:Y:S01]  /*2840*/  @!P0 LEA R10, P4, R11, UR8, 0x3 ;  /* 0x000000080b0a8c11 */ /* 0x000fe2000f8818ff */
[----:B------:R0:W-:Y:S01]  /*2850*/  @!P1 STG.E.64 desc[UR16][R6.64], R28 ;  /* 0x0000001c06009986 */ /* 0x0001e2000c101b10 */
[----:B------:R-:W-:Y:S02]  /*2860*/  ISETP.GE.AND.EX P3, PT, R0, UR20, PT, P3 ;  /* 0x0000001400007c0c */ /* 0x000fe4000bf66330 */
[----:B------:R-:W-:Y:S02]  /*2870*/  @!P2 LEA R12, P5, R9, UR8, 0x3 ;  /* 0x00000008090cac11 */ /* 0x000fe4000f8a18ff */
[----:B------:R-:W-:-:S02]  /*2880*/  @!P0 LEA.HI.X R11, R11, UR9, R4, 0x3, P4 ;  /* 0x000000090b0b8c11 */ /* 0x000fc4000a0f1c04 */
        /* <DEDUP_REMOVED lines=8> */
.L_x_168:
        /* <DEDUP_REMOVED lines=8> */
.L_x_219:
[----:B------:R-:W2:Y:S01]  /*2990*/  LDC.64 R6, c[0x0][0xfd0] ;  /* 0x0003f400ff067b82 */ /* 0x000ea20000000a00 */
[C---:B------:R-:W-:Y:S01]  /*29a0*/  IMAD.SHL.U32 R2, R0.reuse, 0x20, RZ ;  /* 0x0000002000027824 */ /* 0x040fe200078e00ff */
[----:B------:R-:W-:-:S04]  /*29b0*/  SHF.L.U64.HI R4, R0, 0x5, R3 ;  /* 0x0000000500047819 */ /* 0x000fc80000010203 */
[----:B------:R-:W-:-:S04]  /*29c0*/  IADD3 R8, P0, PT, R2, UR10, RZ ;  /* 0x0000000a02087c10 */ /* 0x000fc8000ff1e0ff */
[----:B------:R-:W-:-:S06]  /*29d0*/  IADD3.X R9, PT, PT, R4, UR11, RZ, P0, !PT ;  /* 0x0000000b04097c10 */ /* 0x000fcc00087fe4ff */
[----:B------:R-:W3:Y:S04]  /*29e0*/  LDG.E.ENL2.256 R8, R12, desc[UR16][R8.64] ;  /* 0xfe000010080c797e */ /* 0x000ee80008121908 */
[----:B--2---:R-:W1:Y:S01]  /*29f0*/  LDG.E.64 R6, desc[UR16][R6.64] ;  /* 0x0000001006067981 */ /* 0x004e62000c1e1b00 */
[----:B------:R-:W-:Y:S01]  /*2a00*/  BSSY.RECONVERGENT B0, `(.L_x_207) ;  /* 0x0000024000007945 */ /* 0x000fe20003800200 */
[----:B-1----:R-:W-:Y:S02]  /*2a10*/  IMAD R5, R7, UR6, RZ ;  /* 0x0000000607057c24 */ /* 0x002fe4000f8e02ff */
[----:B------:R-:W-:-:S04]  /*2a20*/  IMAD.WIDE.U32 R16, R6, UR6, RZ ;  /* 0x0000000606107c25 */ /* 0x000fc8000f8e00ff */
[----:B------:R-:W-:-:S04]  /*2a30*/  IMAD R5, R6, UR7, R5 ;  /* 0x0000000706057c24 */ /* 0x000fc8000f8e0205 */
[----:B------:R-:W-:-:S05]  /*2a40*/  IMAD.IADD R5, R17, 0x1, R5 ;  /* 0x0000000111057824 */ /* 0x000fca00078e0205 */
[----:B---3--:R-:W-:-:S04]  /*2a50*/  LOP3.LUT R18, R13, R5, RZ, 0xfc, !PT ;  /* 0x000000050d127212 */ /* 0x008fc800078efcff */
[----:B------:R-:W-:-:S13]  /*2a60*/  ISETP.NE.U32.AND P0, PT, R18, RZ, PT ;  /* 0x000000ff1200720c */ /* 0x000fda0003f05070 */
[----:B------:R-:W-:Y:S05]  /*2a70*/  @P0 BRA `(.L_x_208) ;  /* 0x0000000000540947 */ /* 0x000fea0003800000 */
[----:B------:R-:W1:Y:S01]  /*2a80*/  I2F.U32.RP R13, R16 ;  /* 0x00000010000d7306 */ /* 0x000e620000209000 */
[----:B------:R-:W-:-:S07]  /*2a90*/  ISETP.NE.U32.AND P2, PT, R16, RZ, PT ;  /* 0x000000ff1000720c */ /* 0x000fce0003f45070 */
[----:B-1----:R-:W1:Y:S02]  /*2aa0*/  MUFU.RCP R13, R13 ;  /* 0x0000000d000d7308 */ /* 0x002e640000001000 */
[----:B-1----:R-:W-:Y:S02]  /*2ab0*/  VIADD R6, R13, 0xffffffe ;  /* 0x0ffffffe0d067836 */ /* 0x002fe40000000000 */
[----:B------:R-:W-:-:S04]  /*2ac0*/  IMAD.MOV.U32 R13, RZ, RZ, RZ ;  /* 0x000000ffff0d7224 */ /* 0x000fc800078e00ff */
[----:B------:R1:W2:Y:S02]  /*2ad0*/  F2I.FTZ.U32.TRUNC.NTZ R7, R6 ;  /* 0x0000000600077305 */ /* 0x0002a4000021f000 */
[----:B-1----:R-:W-:Y:S02]  /*2ae0*/  IMAD.MOV.U32 R6, RZ, RZ, RZ ;  /* 0x000000ffff067224 */ /* 0x002fe400078e00ff */
[----:B--2---:R-:W-:-:S04]  /*2af0*/  IMAD.MOV R19, RZ, RZ, -R7 ;  /* 0x000000ffff137224 */ /* 0x004fc800078e0a07 */
[----:B------:R-:W-:-:S04]  /*2b00*/  IMAD R19, R19, R16, RZ ;  /* 0x0000001013137224 */ /* 0x000fc800078e02ff */
[----:B------:R-:W-:-:S06]  /*2b10*/  IMAD.HI.U32 R7, R7, R19, R6 ;  /* 0x0000001307077227 */ /* 0x000fcc00078e0006 */
[----:B------:R-:W-:-:S05]  /*2b20*/  IMAD.HI.U32 R7, R7, R12, RZ ;  /* 0x0000000c07077227 */ /* 0x000fca00078e00ff */
[----:B------:R-:W-:-:S05]  /*2b30*/  IADD3 R19, PT, PT, -R7, RZ, RZ ;  /* 0x000000ff07137210 */ /* 0x000fca0007ffe1ff */
[----:B------:R-:W-:-:S05]  /*2b40*/  IMAD R19, R16, R19, R12 ;  /* 0x0000001310137224 */ /* 0x000fca00078e020c */
[----:B------:R-:W-:-:S13]  /*2b50*/  ISETP.GE.U32.AND P0, PT, R19, R16, PT ;  /* 0x000000101300720c */ /* 0x000fda0003f06070 */
[----:B------:R-:W-:Y:S02]  /*2b60*/  @P0 IMAD.IADD R19, R19, 0x1, -R16 ;  /* 0x0000000113130824 */ /* 0x000fe400078e0a10 */
[----:B------:R-:W-:-:S03]  /*2b70*/  @P0 VIADD R7, R7, 0x1 ;  /* 0x0000000107070836 */ /* 0x000fc60000000000 */
[----:B------:R-:W-:-:S13]  /*2b80*/  ISETP.GE.U32.AND P1, PT, R19, R16, PT ;  /* 0x000000101300720c */ /* 0x000fda0003f26070 */
[----:B------:R-:W-:Y:S01]  /*2b90*/  @P1 VIADD R7, R7, 0x1 ;  /* 0x0000000107071836 */ /* 0x000fe20000000000 */
[----:B------:R-:W-:-:S05]  /*2ba0*/  @!P2 LOP3.LUT R7, RZ, R16, RZ, 0x33, !PT ;  /* 0x00000010ff07a212 */ /* 0x000fca00078e33ff */
[----:B------:R-:W-:Y:S01]  /*2bb0*/  IMAD.MOV.U32 R12, RZ, RZ, R7 ;  /* 0x000000ffff0c7224 */ /* 0x000fe200078e0007 */
[----:B------:R-:W-:Y:S06]  /*2bc0*/  BRA `(.L_x_209) ;  /* 0x00000000001c7947 */ /* 0x000fec0003800000 */
.L_x_208:
[----:B------:R-:W-:Y:S01]  /*2bd0*/  IMAD.MOV.U32 R6, RZ, RZ, R12 ;  /* 0x000000ffff067224 */ /* 0x000fe200078e000c */
[----:B------:R-:W-:Y:S01]  /*2be0*/  MOV R7, R13 ;  /* 0x0000000d00077202 */ /* 0x000fe20000000f00 */
[----:B------:R-:W-:Y:S01]  /*2bf0*/  IMAD.MOV.U32 R20, RZ, RZ, R16 ;  /* 0x000000ffff147224 */ /* 0x000fe200078e0010 */
[----:B------:R-:W-:-:S07]  /*2c00*/  MOV R18, 0x2c20 ;  /* 0x00002c2000127802 */ /* 0x000fce0000000f00 */
[----:B0-----:R-:W-:Y:S05]  /*2c10*/  CALL.REL.NOINC `($__internal_9_$__cuda_sm20_div_s64) ;  /* 0x0000000400cc7944 */ /* 0x001fea0003c00000 */
[----:B------:R-:W-:Y:S02]  /*2c20*/  IMAD.MOV.U32 R12, RZ, RZ, R6 ;  /* 0x000000ffff0c7224 */ /* 0x000fe400078e0006 */
[----:B------:R-:W-:-:S07]  /*2c30*/  IMAD.MOV.U32 R13, RZ, RZ, R7 ;  /* 0x000000ffff0d7224 */ /* 0x000fce00078e0007 */
.L_x_209:
[----:B0-----:R-:W-:Y:S05]  /*2c40*/  BSYNC.RECONVERGENT B0 ;  /* 0x0000000000007941 */ /* 0x001fea0003800200 */
.L_x_207:
[----:B------:R-:W-:Y:S01]  /*2c50*/  LOP3.LUT R6, R15, R5, RZ, 0xfc, !PT ;  /* 0x000000050f067212 */ /* 0x000fe200078efcff */
[----:B------:R-:W-:Y:S03]  /*2c60*/  BSSY.RECONVERGENT B0, `(.L_x_210) ;  /* 0x000001f000007945 */ /* 0x000fe60003800200 */
[----:B------:R-:W-:-:S13]  /*2c70*/  ISETP.NE.U32.AND P0, PT, R6, RZ, PT ;  /* 0x000000ff0600720c */ /* 0x000fda0003f05070 */
[----:B------:R-:W-:Y:S05]  /*2c80*/  @P0 BRA `(.L_x_211) ;  /* 0x0000000000540947 */ /* 0x000fea0003800000 */
[----:B------:R-:W0:Y:S01]  /*2c90*/  I2F.U32.RP R18, R16 ;  /* 0x0000001000127306 */ /* 0x000e220000209000 */
[----:B------:R-:W-:Y:S01]  /*2ca0*/  IMAD.MOV.U32 R6, RZ, RZ, RZ ;  /* 0x000000ffff067224 */ /* 0x000fe200078e00ff */
[----:B------:R-:W-:-:S06]  /*2cb0*/  ISETP.NE.U32.AND P2, PT, R16, RZ, PT ;  /* 0x000000ff1000720c */ /* 0x000fcc0003f45070 */
[----:B0-----:R-:W0:Y:S02]  /*2cc0*/  MUFU.RCP R18, R18 ;  /* 0x0000001200127308 */ /* 0x001e240000001000 */
[----:B0-----:R-:W-:-:S06]  /*2cd0*/  VIADD R7, R18, 0xffffffe ;  /* 0x0ffffffe12077836 */ /* 0x001fcc0000000000 */
[----:B------:R-:W0:Y:S02]  /*2ce0*/  F2I.FTZ.U32.TRUNC.NTZ R7, R7 ;  /* 0x0000000700077305 */ /* 0x000e24000021f000 */
[----:B0-----:R-:W-:-:S04]  /*2cf0*/  IMAD.MOV R15, RZ, RZ, -R7 ;  /* 0x000000ffff0f7224 */ /* 0x001fc800078e0a07 */
        /* <DEDUP_REMOVED lines=8> */
[----:B------:R-:W-:Y:S01]  /*2d80*/  ISETP.GE.U32.AND P1, PT, R15, R16, PT ;  /* 0x000000100f00720c */ /* 0x000fe20003f26070 */
[----:B------:R-:W-:-:S12]  /*2d90*/  IMAD.MOV.U32 R15, RZ, RZ, RZ ;  /* 0x000000ffff0f7224 */ /* 0x000fd800078e00ff */
[----:B------:R-:W-:Y:S01]  /*2da0*/  @P1 VIADD R6, R6, 0x1 ;  /* 0x0000000106061836 */ /* 0x000fe20000000000 */
[----:B------:R-:W-:-:S05]  /*2db0*/  @!P2 LOP3.LUT R6, RZ, R16, RZ, 0x33, !PT ;  /* 0x00000010ff06a212 */ /* 0x000fca00078e33ff */
[----:B------:R-:W-:Y:S01]  /*2dc0*/  IMAD.MOV.U32 R14, RZ, RZ, R6 ;  /* 0x000000ffff0e7224 */ /* 0x000fe200078e0006 */
[----:B------:R-:W-:Y:S06]  /*2dd0*/  BRA `(.L_x_212) ;  /* 0x00000000001c7947 */ /* 0x000fec0003800000 */
.L_x_211:
[----:B------:R-:W-:Y:S01]  /*2de0*/  IMAD.MOV.U32 R6, RZ, RZ, R14 ;  /* 0x000000ffff067224 */ /* 0x000fe200078e000e */
[----:B------:R-:W-:Y:S01]  /*2df0*/  MOV R7, R15 ;  /* 0x0000000f00077202 */ /* 0x000fe20000000f00 */
[----:B------:R-:W-:Y:S01]  /*2e00*/  IMAD.MOV.U32 R20, RZ, RZ, R16 ;  /* 0x000000ffff147224 */ /* 0x000fe200078e0010 */
[----:B------:R-:W-:-:S07]  /*2e10*/  MOV R18, 0x2e30 ;  /* 0x00002e3000127802 */ /* 0x000fce0000000f00 */
[----:B------:R-:W-:Y:S05]  /*2e20*/  CALL.REL.NOINC `($__internal_9_$__cuda_sm20_div_s64) ;  /* 0x0000000400487944 */ /* 0x000fea0003c00000 */
[----:B------:R-:W-:Y:S02]  /*2e30*/  IMAD.MOV.U32 R14, RZ, RZ, R6 ;  /* 0x000000ffff0e7224 */ /* 0x000fe400078e0006 */
[----:B------:R-:W-:-:S07]  /*2e40*/  IMAD.MOV.U32 R15, RZ, RZ, R7 ;  /* 0x000000ffff0f7224 */ /* 0x000fce00078e0007 */
.L_x_212:
[----:B------:R-:W-:Y:S05]  /*2e50*/  BSYNC.RECONVERGENT B0 ;  /* 0x0000000000007941 */ /* 0x000fea0003800200 */
.L_x_210:
        /* <DEDUP_REMOVED lines=25> */
.L_x_214:
[----:B------:R-:W-:Y:S01]  /*2ff0*/  IMAD.MOV.U32 R6, RZ, RZ, R8 ;  /* 0x000000ffff067224 */ /* 0x000fe200078e0008 */
[----:B------:R-:W-:Y:S01]  /*3000*/  MOV R7, R9 ;  /* 0x0000000900077202 */ /* 0x000fe20000000f00 */
[----:B------:R-:W-:Y:S01]  /*3010*/  IMAD.MOV.U32 R20, RZ, RZ, R16 ;  /* 0x000000ffff147224 */ /* 0x000fe200078e0010 */
[----:B------:R-:W-:-:S07]  /*3020*/  MOV R18, 0x3040 ;  /* 0x0000304000127802 */ /* 0x000fce0000000f00 */
[----:B------:R-:W-:Y:S05]  /*3030*/  CALL.REL.NOINC `($__internal_9_$__cuda_sm20_div_s64) ;  /* 0x0000000000c47944 */ /* 0x000fea0003c00000 */
[----:B------:R-:W-:Y:S02]  /*3040*/  IMAD.MOV.U32 R8, RZ, RZ, R6 ;  /* 0x000000ffff087224 */ /* 0x000fe400078e0006 */
[----:B------:R-:W-:-:S07]  /*3050*/  IMAD.MOV.U32 R9, RZ, RZ, R7 ;  /* 0x000000ffff097224 */ /* 0x000fce00078e0007 */
.L_x_215:
[----:B------:R-:W-:Y:S05]  /*3060*/  BSYNC.RECONVERGENT B0 ;  /* 0x0000000000007941 */ /* 0x000fea0003800200 */
.L_x_213:
[----:B------:R-:W-:Y:S01]  /*3070*/  LOP3.LUT R6, R11, R5, RZ, 0xfc, !PT ;  /* 0x000000050b067212 */ /* 0x000fe200078efcff */
[----:B------:R-:W-:Y:S03]  /*3080*/  BSSY.RECONVERGENT B0, `(.L_x_216) ;  /* 0x000001f000007945 */ /* 0x000fe60003800200 */
[----:B------:R-:W-:-:S13]  /*3090*/  ISETP.NE.U32.AND P0, PT, R6, RZ, PT ;  /* 0x000000ff0600720c */ /* 0x000fda0003f05070 */
[----:B------:R-:W-:Y:S05]  /*30a0*/  @P0 BRA `(.L_x_217) ;  /* 0x0000000000540947 */ /* 0x000fea0003800000 */
[----:B------:R-:W0:Y:S01]  /*30b0*/  I2F.U32.RP R17, R16 ;  /* 0x0000001000117306 */ /* 0x000e220000209000 */
[----:B------:R-:W-:-:S07]  /*30c0*/  ISETP.NE.U32.AND P2, PT, R16, RZ, PT ;  /* 0x000000ff1000720c */ /* 0x000fce0003f45070 */
[----:B0-----:R-:W0:Y:S02]  /*30d0*/  MUFU.RCP R17, R17 ;  /* 0x0000001100117308 */ /* 0x001e240000001000 */
[----:B0-----:R-:W-:-:S06]  /*30e0*/  VIADD R6, R17, 0xffffffe ;  /* 0x0ffffffe11067836 */ /* 0x001fcc0000000000 */
[----:B------:R0:W1:Y:S02]  /*30f0*/  F2I.FTZ.U32.TRUNC.NTZ R7, R6 ;  /* 0x0000000600077305 */ /* 0x000064000021f000 */
[----:B0-----:R-:W-:Y:S02]  /*3100*/  IMAD.MOV.U32 R6, RZ, RZ, RZ ;  /* 0x000000ffff067224 */ /* 0x001fe400078e00ff */
[----:B-1----:R-:W-:-:S04]  /*3110*/  IMAD.MOV R5, RZ, RZ, -R7 ;  /* 0x000000ffff057224 */ /* 0x002fc800078e0a07 */
        /* <DEDUP_REMOVED lines=14> */
.L_x_217:
[----:B------:R-:W-:Y:S01]  /*3200*/  IMAD.MOV.U32 R20, RZ, RZ, R16 ;  /* 0x000000ffff147224 */ /* 0x000fe200078e0010 */
[----:B------:R-:W-:Y:S01]  /*3210*/  MOV R6, R10 ;  /* 0x0000000a00067202 */ /* 0x000fe20000000f00 */
[----:B------:R-:W-:Y:S01]  /*3220*/  IMAD.MOV.U32 R7, RZ, RZ, R11 ;  /* 0x000000ffff077224 */ /* 0x000fe200078e000b */
[----:B------:R-:W-:-:S07]  /*3230*/  MOV R18, 0x3250 ;  /* 0x0000325000127802 */ /* 0x000fce0000000f00 */
[----:B------:R-:W-:Y:S05]  /*3240*/  CALL.REL.NOINC `($__internal_9_$__cuda_sm20_div_s64) ;  /* 0x0000000000407944 */ /* 0x000fea0003c00000 */
[----:B------:R-:W-:Y:S02]  /*3250*/  IMAD.MOV.U32 R10, RZ, RZ, R6 ;  /* 0x000000ffff0a7224 */ /* 0x000fe400078e0006 */
[----:B------:R-:W-:-:S07]  /*3260*/  IMAD.MOV.U32 R11, RZ, RZ, R7 ;  /* 0x000000ffff0b7224 */ /* 0x000fce00078e0007 */
.L_x_218:
[----:B------:R-:W-:Y:S05]  /*3270*/  BSYNC.RECONVERGENT B0 ;  /* 0x0000000000007941 */ /* 0x000fea0003800200 */
.L_x_216:
[----:B------:R-:W-:-:S04]  /*3280*/  IADD3 R6, P0, PT, R2, UR8, RZ ;  /* 0x0000000802067c10 */ /* 0x000fc8000ff1e0ff */
[----:B------:R-:W-:Y:S02]  /*3290*/  IADD3.X R7, PT, PT, R4, UR9, RZ, P0, !PT ;  /* 0x0000000904077c10 */ /* 0x000fe400087fe4ff */
[----:B------:R-:W-:-:S03]  /*32a0*/  IADD3 R0, P0, PT, R0, UR5, RZ ;  /* 0x0000000500007c10 */ /* 0x000fc6000ff1e0ff */
[----:B------:R2:W-:Y:S02]  /*32b0*/  STG.E.ENL2.256 desc[UR16][R6.64], R12, R8 ;  /* 0xf800000c0608797f */ /* 0x0005e4000f121810 */
[C---:B------:R-:W-:Y:S02]  /*32c0*/  IMAD.SHL.U32 R2, R0.reuse, 0x4, RZ ;  /* 0x0000000400027824 */ /* 0x040fe400078e00ff */
[----:B------:R-:W-:Y:S01]  /*32d0*/  IMAD.X R3, RZ, RZ, R3, P0 ;  /* 0x000000ffff037224 */ /* 0x000fe200000e0603 */
[----:B------:R-:W-:Y:S02]  /*32e0*/  LOP3.LUT P0, RZ, R0, 0xffffc000, RZ, 0xc0, !PT ;  /* 0xffffc00000ff7812 */ /* 0x000fe4000780c0ff */
[----:B------:R-:W-:Y:S02]  /*32f0*/  ISETP.LT.U32.AND P1, PT, R2, UR13, PT ;  /* 0x0000000d02007c0c */ /* 0x000fe4000bf21070 */
[----:B------:R-:W-:Y:S02]  /*3300*/  SHF.L.U64.HI R2, R0, 0x2, R3 ;  /* 0x0000000200027819 */ /* 0x000fe40000010203 */
[----:B------:R-:W-:-:S02]  /*3310*/  LOP3.LUT P0, RZ, R3, 0x3fffffff, RZ, 0xc0, P0 ;  /* 0x3fffffff03ff7812 */ /* 0x000fc4000000c0ff */
[----:B------:R-:W-:-:S13]  /*3320*/  ISETP.LT.AND.EX P1, PT, R2, UR4, PT, P1 ;  /* 0x0000000402007c0c */ /* 0x000fda000bf21310 */
[----:B--2---:R-:W-:Y:S05]  /*3330*/  @!P0 BRA P1, `(.L_x_219) ;  /* 0xfffffff400948947 */ /* 0x004fea000083ffff */
[----:B------:R-:W-:Y:S05]  /*3340*/  EXIT ;  /* 0x000000000000794d */ /* 0x000fea0003800000 */
        .weak           $__internal_9_$__cuda_sm20_div_s64
        .type           $__internal_9_$__cuda_sm20_div_s64,@function
        .size           $__internal_9_$__cuda_sm20_div_s64,($__internal_10_$__cuda_sm20_div_u16 - $__internal_9_$__cuda_sm20_div_s64)
$__internal_9_$__cuda_sm20_div_s64:
[-C--:B------:R-:W-:Y:S02]  /*3350*/  IADD3 R27, P1, PT, RZ, -R20.reuse, RZ ;  /* 0x80000014ff1b7210 */ /* 0x080fe40007f3e0ff */
[----:B------:R-:W-:Y:S02]  /*3360*/  ISETP.GE.AND P0, PT, R5, RZ, PT ;  /* 0x000000ff0500720c */ /* 0x000fe40003f06270 */
[----:B------:R-:W-:Y:S01]  /*3370*/  ISETP.GE.AND P3, PT, R7, RZ, PT ;  /* 0x000000ff0700720c */ /* 0x000fe20003f66270 */
[----:B------:R-:W-:Y:S01]  /*3380*/  IMAD.X R22, RZ, RZ, ~R5, P1 ;  /* 0x000000ffff167224 */ /* 0x000fe200008e0e05 */
[----:B------:R-:W-:-:S04]  /*3390*/  SEL R26, R27, R20, !P0 ;  /* 0x000000141b1a7207 */ /* 0x000fc80004000000 */
[----:B------:R-:W-:-:S04]  /*33a0*/  SEL R27, R22, R5, !P0 ;  /* 0x00000005161b7207 */ /* 0x000fc80004000000 */
[----:B------:R-:W0:Y:S02]  /*33b0*/  I2F.U64.RP R19, R26 ;  /* 0x0000001a00137312 */ /* 0x000e240000309000 */
[----:B0-----:R-:W0:Y:S02]  /*33c0*/  MUFU.RCP R23, R19 ;  /* 0x0000001300177308 */ /* 0x001e240000001000 */
[----:B0-----:R-:W-:-:S15]  /*33d0*/  IADD3 R23, PT, PT, R23, 0x1ffffffe, RZ ;  /* 0x1ffffffe17177810 */ /* 0x001fde0007ffe0ff */
[----:B------:R-:W-:-:S15]  /*33e0*/  NOP ;  /* 0x0000000000007918 */ /* 0x000fde0000000000 */
[----:B------:R-:W-:-:S15]  /*33f0*/  NOP ;  /* 0x0000000000007918 */ /* 0x000fde0000000000 */
[----:B------:R-:W-:-:S15]  /*3400*/  NOP ;  /* 0x0000000000007918 */ /* 0x000fde0000000000 */
[----:B------:R-:W0:Y:S02]  /*3410*/  F2I.U64.TRUNC R24, R23 ;  /* 0x0000001700187311 */ /* 0x000e24000020d800 */
[----:B0-----:R-:W-:Y:S01]  /*3420*/  IMAD.WIDE.U32 R32, R24, R26, RZ ;  /* 0x0000001a18207225 */ /* 0x001fe200078e00ff */
[----:B------:R-:W-:-:S03]  /*3430*/  IADD3 R23, P4, PT, RZ, -R6, RZ ;  /* 0x80000006ff177210 */ /* 0x000fc60007f9e0ff */
[C---:B------:R-:W-:Y:S01]  /*3440*/  IMAD R21, R24.reuse, R27, R33 ;  /* 0x0000001b18157224 */ /* 0x040fe200078e0221 */
[----:B------:R-:W-:Y:S01]  /*3450*/  IADD3 R22, P0, PT, RZ, -R32, RZ ;  /* 0x80000020ff167210 */ /* 0x000fe20007f1e0ff */
[----:B------:R-:W-:Y:S01]  /*3460*/  IMAD.MOV.U32 R33, RZ, RZ, R24 ;  /* 0x000000ffff217224 */ /* 0x000fe200078e0018 */
[----:B------:R-:W-:Y:S01]  /*3470*/  SEL R6, R23, R6, !P3 ;  /* 0x0000000617067207 */ /* 0x000fe20005800000 */
[----:B------:R-:W-:Y:S02]  /*3480*/  IMAD R21, R25, R26, R21 ;  /* 0x0000001a19157224 */ /* 0x000fe400078e0215 */
[----:B------:R-:W-:-:S04]  /*3490*/  IMAD.HI.U32 R32, R24, R22, RZ ;  /* 0x0000001618207227 */ /* 0x000fc800078e00ff */
[----:B------:R-:W-:-:S04]  /*34a0*/  IMAD.X R21, RZ, RZ, ~R21, P0 ;  /* 0x000000ffff157224 */ /* 0x000fc800000e0e15 */
[----:B------:R-:W-:-:S04]  /*34b0*/  IMAD.WIDE.U32 R32, P0, R24, R21, R32 ;  /* 0x0000001518207225 */ /* 0x000fc80007800020 */
[C---:B------:R-:W-:Y:S02]  /*34c0*/  IMAD R19, R25.reuse, R21, RZ ;  /* 0x0000001519137224 */ /* 0x040fe400078e02ff */
[----:B------:R-:W-:-:S04]  /*34d0*/  IMAD.HI.U32 R22, P1, R25, R22, R32 ;  /* 0x0000001619167227 */ /* 0x000fc80007820020 */
[----:B------:R-:W-:Y:S01]  /*34e0*/  IMAD.HI.U32 R21, R25, R21, RZ ;  /* 0x0000001519157227 */ /* 0x000fe200078e00ff */
[----:B------:R-:W-:-:S03]  /*34f0*/  IADD3 R33, P2, PT, R19, R22, RZ ;  /* 0x0000001613217210 */ /* 0x000fc60007f5e0ff */
[----:B------:R-:W-:Y:S02]  /*3500*/  IMAD.X R21, R21, 0x1, R25, P0 ;  /* 0x0000000115157824 */ /* 0x000fe400000e0619 */
[----:B------:R-:W-:-:S03]  /*3510*/  IMAD.WIDE.U32 R24, R33, R26, RZ ;  /* 0x0000001a21187225 */ /* 0x000fc600078e00ff */
[----:B------:R-:W-:Y:S01]  /*3520*/  IADD3.X R21, PT, PT, RZ, RZ, R21, P2, P1 ;  /* 0x000000ffff157210 */ /* 0x000fe200017e2415 */
[----:B------:R-:W-:Y:S01]  /*3530*/  IMAD R22, R33, R27, R25 ;  /* 0x0000001b21167224 */ /* 0x000fe200078e0219 */
[----:B------:R-:W-:-:S03]  /*3540*/  IADD3 R24, P0, PT, RZ, -R24, RZ ;  /* 0x80000018ff187210 */ /* 0x000fc60007f1e0ff */
[----:B------:R-:W-:Y:S02]  /*3550*/  IMAD R22, R21, R26, R22 ;  /* 0x0000001a15167224 */ /* 0x000fe400078e0216 */
[----:B------:R-:W-:-:S04]  /*3560*/  IMAD.HI.U32 R32, R33, R24, RZ ;  /* 0x0000001821207227 */ /* 0x000fc800078e00ff */
[----:B------:R-:W-:-:S04]  /*3570*/  IMAD.X R22, RZ, RZ, ~R22, P0 ;  /* 0x000000ffff167224 */ /* 0x000fc800000e0e16 */
[----:B------:R-:W-:-:S04]  /*3580*/  IMAD.WIDE.U32 R32, P0, R33, R22, R32 ;  /* 0x0000001621207225 */ /* 0x000fc80007800020 */
[C---:B------:R-:W-:Y:S02]  /*3590*/  IMAD R19, R21.reuse, R22, RZ ;  /* 0x0000001615137224 */ /* 0x040fe400078e02ff */
[----:B------:R-:W-:-:S04]  /*35a0*/  IMAD.HI.U32 R24, P1, R21, R24, R32 ;  /* 0x0000001815187227 */ /* 0x000fc80007820020 */
[----:B------:R-:W-:Y:S02]  /*35b0*/  HFMA2 R33, -RZ, RZ, 0, 0 ;  /* 0x00000000ff217431 */ /* 0x000fe400000001ff */
[----:B------:R-:W-:Y:S01]  /*35c0*/  IMAD.HI.U32 R22, R21, R22, RZ ;  /* 0x0000001615167227 */ /* 0x000fe200078e00ff */
[----:B------:R-:W-:-:S03]  /*35d0*/  IADD3 R19, P2, PT, R19, R24, RZ ;  /* 0x0000001813137210 */ /* 0x000fc60007f5e0ff */
[----:B------:R-:W-:Y:S02]  /*35e0*/  IMAD.X R24, RZ, RZ, ~R7, P4 ;  /* 0x000000ffff187224 */ /* 0x000fe400020e0e07 */
[----:B------:R-:W-:-:S03]  /*35f0*/  IMAD.HI.U32 R32, R19, R6, RZ ;  /* 0x0000000613207227 */ /* 0x000fc600078e00ff */
[-C--:B------:R-:W-:Y:S01]  /*3600*/  SEL R24, R24, R7.reuse, !P3 ;  /* 0x0000000718187207 */ /* 0x080fe20005800000 */
[----:B------:R-:W-:Y:S01]  /*3610*/  IMAD.X R22, R22, 0x1, R21, P0 ;  /* 0x0000000116167824 */ /* 0x000fe200000e0615 */
[----:B------:R-:W-:-:S03]  /*3620*/  LOP3.LUT R7, R5, R7, RZ, 0x3c, !PT ;  /* 0x0000000705077212 */ /* 0x000fc600078e3cff */
[----:B------:R-:W-:Y:S01]  /*3630*/  IMAD.WIDE.U32 R32, R19, R24, R32 ;  /* 0x0000001813207225 */ /* 0x000fe200078e0020 */
[----:B------:R-:W-:-:S05]  /*3640*/  IADD3.X R19, PT, PT, RZ, RZ, R22, P2, P1 ;  /* 0x000000ffff137210 */ /* 0x000fca00017e2416 */
[----:B------:R-:W-:-:S04]  /*3650*/  IMAD.HI.U32 R22, P0, R19, R6, R32 ;  /* 0x0000000613167227 */ /* 0x000fc80007800020 */
[CC--:B------:R-:W-:Y:S02]  /*3660*/  IMAD R21, R19.reuse, R24.reuse, RZ ;  /* 0x0000001813157224 */ /* 0x0c0fe400078e02ff */
[----:B------:R-:W-:-:S03]  /*3670*/  IMAD.HI.U32 R19, R19, R24, RZ ;  /* 0x0000001813137227 */ /* 0x000fc600078e00ff */
[----:B------:R-:W-:Y:S01]  /*3680*/  IADD3 R21, P1, PT, R21, R22, RZ ;  /* 0x0000001615157210 */ /* 0x000fe20007f3e0ff */
[----:B------:R-:W-:-:S03]  /*3690*/  IMAD.X R19, RZ, RZ, R19, P0 ;  /* 0x000000ffff137224 */ /* 0x000fc600000e0613 */
[C---:B------:R-:W-:Y:S01]  /*36a0*/  IADD3 R22, P3, PT, R21.reuse, 0x1, RZ ;  /* 0x0000000115167810 */ /* 0x040fe20007f7e0ff */
[----:B------:R-:W-:-:S04]  /*36b0*/  IMAD.WIDE.U32 R32, R21, R26, RZ ;  /* 0x0000001a15207225 */ /* 0x000fc800078e00ff */
[----:B------:R-:W-:Y:S01]  /*36c0*/  IMAD R25, R21, R27, R33 ;  /* 0x0000001b15197224 */ /* 0x000fe200078e0221 */
[----:B------:R-:W-:Y:S01]  /*36d0*/  IADD3 R23, P0, PT, -R32, R6, RZ ;  /* 0x0000000620177210 */ /* 0x000fe20007f1e1ff */
[----:B------:R-:W-:-:S03]  /*36e0*/  IMAD.X R19, RZ, RZ, R19, P1 ;  /* 0x000000ffff137224 */ /* 0x000fc600008e0613 */
[-C--:B------:R-:W-:Y:S01]  /*36f0*/  IADD3 R6, P2, PT, R23, -R26.reuse, RZ ;  /* 0x8000001a17067210 */ /* 0x080fe20007f5e0ff */
[----:B------:R-:W-:-:S04]  /*3700*/  IMAD R25, R19, R26, R25 ;  /* 0x0000001a13197224 */ /* 0x000fc800078e0219 */
[----:B------:R-:W-:Y:S01]  /*3710*/  IMAD.X R25, R24, 0x1, ~R25, P0 ;  /* 0x0000000118197824 */ /* 0x000fe200000e0e19 */
[----:B------:R-:W-:-:S04]  /*3720*/  ISETP.GE.U32.AND P0, PT, R23, R26, PT ;  /* 0x0000001a1700720c */ /* 0x000fc80003f06070 */
[----:B------:R-:W-:-:S04]  /*3730*/  ISETP.GE.U32.AND.EX P0, PT, R25, R27, PT, P0 ;  /* 0x0000001b1900720c */ /* 0x000fc80003f06100 */
[----:B------:R-:W-:Y:S01]  /*3740*/  SEL R23, R6, R23, P0 ;  /* 0x0000001706177207 */ /* 0x000fe20000000000 */
[----:B------:R-:W-:Y:S01]  /*3750*/  IMAD.X R6, R25, 0x1, ~R27, P2 ;  /* 0x0000000119067824 */ /* 0x000fe200010e0e1b */
[----:B------:R-:W-:Y:S01]  /*3760*/  SEL R21, R22, R21, P0 ;  /* 0x0000001516157207 */ /* 0x000fe20000000000 */
[----:B------:R-:W-:Y:S01]  /*3770*/  IMAD.X R22, RZ, RZ, R19, P3 ;  /* 0x000000ffff167224 */ /* 0x000fe200018e0613 */
[----:B------:R-:W-:Y:S02]  /*3780*/  ISETP.GE.U32.AND P1, PT, R23, R26, PT ;  /* 0x0000001a1700720c */ /* 0x000fe40003f26070 */
[----:B------:R-:W-:Y:S02]  /*3790*/  SEL R25, R6, R25, P0 ;  /* 0x0000001906197207 */ /* 0x000fe40000000000 */
[----:B------:R-:W-:Y:S02]  /*37a0*/  SEL R22, R22, R19, P0 ;  /* 0x0000001316167207 */ /* 0x000fe40000000000 */
[----:B------:R-:W-:-:S02]  /*37b0*/  IADD3 R6, P2, PT, R21, 0x1, RZ ;  /* 0x0000000115067810 */ /* 0x000fc40007f5e0ff */
[----:B------:R-:W-:Y:S02]  /*37c0*/  ISETP.GE.U32.AND.EX P0, PT, R25, R27, PT, P1 ;  /* 0x0000001b1900720c */ /* 0x000fe40003f06110 */
[----:B------:R-:W-:Y:S01]  /*37d0*/  ISETP.GE.AND P1, PT, R7, RZ, PT ;  /* 0x000000ff0700720c */ /* 0x000fe20003f26270 */
[----:B------:R-:W-:Y:S01]  /*37e0*/  IMAD.X R19, RZ, RZ, R22, P2 ;  /* 0x000000ffff137224 */ /* 0x000fe200010e0616 */
[----:B------:R-:W-:-:S04]  /*37f0*/  SEL R6, R6, R21, P0 ;  /* 0x0000001506067207 */ /* 0x000fc80000000000 */
[----:B------:R-:W-:Y:S02]  /*3800*/  SEL R22, R19, R22, P0 ;  /* 0x0000001613167207 */ /* 0x000fe40000000000 */
[-C--:B------:R-:W-:Y:S02]  /*3810*/  IADD3 R19, P2, PT, RZ, -R6.reuse, RZ ;  /* 0x80000006ff137210 */ /* 0x080fe40007f5e0ff */
[----:B------:R-:W-:Y:S02]  /*3820*/  ISETP.NE.U32.AND P0, PT, R20, RZ, PT ;  /* 0x000000ff1400720c */ /* 0x000fe40003f05070 */
[----:B------:R-:W-:Y:S02]  /*3830*/  SEL R19, R19, R6, !P1 ;  /* 0x0000000613137207 */ /* 0x000fe40004800000 */
[----:B------:R-:W-:Y:S02]  /*3840*/  ISETP.NE.AND.EX P0, PT, R5, RZ, PT, P0 ;  /* 0x000000ff0500720c */ /* 0x000fe40003f05300 */
[----:B------:R-:W-:-:S02]  /*3850*/  IADD3.X R7, PT, PT, RZ, ~R22, RZ, P2, !PT ;  /* 0x80000016ff077210 */ /* 0x000fc400017fe4ff */
[----:B------:R-:W-:Y:S01]  /*3860*/  SEL R6, R19, 0xffffffff, P0 ;  /* 0xffffffff13067807 */ /* 0x000fe20000000000 */
[----:B------:R-:W-:Y:S01]  /*3870*/  IMAD.MOV.U32 R19, RZ, RZ, 0x0 ;  /* 0x00000000ff137424 */ /* 0x000fe200078e00ff */
[----:B------:R-:W-:-:S04]  /*3880*/  SEL R7, R7, R22, !P1 ;  /* 0x0000001607077207 */ /* 0x000fc80004800000 */
[----:B------:R-:W-:Y:S01]  /*3890*/  SEL R7, R7, 0xffffffff, P0 ;  /* 0xffffffff07077807 */ /* 0x000fe20000000000 */
[----:B------:R-:W-:Y:S06]  /*38a0*/  RET.REL.NODEC R18 `(_ZN2at6native63_GLOBAL__N__862fb238_30_ForeachBinaryOpScalarTensor_cu_64fe0ca525multi_tensor_apply_kernelINS1_18TensorListMetadataILi2EEENS1_27BinaryOpScalarTensorFunctorIlLi2ELi1ELi1EEEJSt7dividesIlEPllEEEvT_T0_DpT1_) ;  /* 0xffffffc412d47950 */ /* 0x000fec0003c3ffff */
        .weak           $__internal_10_$__cuda_sm20_div_u16
        .type           $__internal_10_$__cuda_sm20_div_u16,@function
        .size           $__internal_10_$__cuda_sm20_div_u16,(.L_x_731 - $__internal_10_$__cuda_sm20_div_u16)
$__internal_10_$__cuda_sm20_div_u16:
        /* <DEDUP_REMOVED lines=19> */
[----:B------:R-:W-:Y:S05]  /*39e0*/  RET.REL.NODEC R2 `(_ZN2at6native63_GLOBAL__N__862fb238_30_ForeachBinaryOpScalarTensor_cu_64fe0ca525multi_tensor_apply_kernelINS1_18TensorListMetadataILi2EEENS1_27BinaryOpScalarTensorFunctorIlLi2ELi1ELi1EEEJSt7dividesIlEPllEEEvT_T0_DpT1_) ;  /* 0xffffffc402847950 */ /* 0x000fea0003c3ffff */
.L_x_220:
        /* <DEDUP_REMOVED lines=9> */
.L_x_731:


//--------------------- .text._ZN2at6native63_GLOBAL__N__862fb238_30_ForeachBinaryOpScalarTensor_cu_64fe0ca525multi_tensor_apply_kernelINS1_18TensorListMetadataILi2EEENS1_27BinaryOpScalarTensorFunctorIiLi2ELi1ELi1EEEJSt7dividesIiEPiiEEEvT_T0_DpT1_ --------------------------
	.section	.text._ZN2at6native63_GLOBAL__N__862fb238_30_ForeachBinaryOpScalarTensor_cu_64fe0ca525multi_tensor_apply_kernelINS1_18TensorListMetadataILi2EEENS1_27BinaryOpScalarTensorFunctorIiLi2ELi1ELi1EEEJSt7dividesIiEPiiEEEvT_T0_DpT1_,"ax",@progbits
	.align	128
.text._ZN2at6native63_GLOBAL__N__862fb238_30_ForeachBinaryOpScalarTensor_cu_64fe0ca525multi_tensor_apply_kernelINS1_18TensorListMetadataILi2EEENS1_27BinaryOpScalarTensorFunctorIiLi2ELi1ELi1EEEJSt7dividesIiEPiiEEEvT_T0_DpT1_:
        .type           _ZN2at6native63_GLOBAL__N__862fb238_30_ForeachBinaryOpScalarTensor_cu_64fe0ca525multi_tensor_apply_kernelINS1_18TensorListMetadataILi2EEENS1_27BinaryOpScalarTensorFunctorIiLi2ELi1ELi1EEEJSt7dividesIiEPiiEEEvT_T0_DpT1_,@function
        .size           _ZN2at6native63_GLOBAL__N__862fb238_30_ForeachBinaryOpScalarTensor_cu_64fe0ca525multi_tensor_apply_kernelINS1_18TensorListMetadataILi2EEENS1_27BinaryOpScalarTensorFunctorIiLi2ELi1ELi1EEEJSt7dividesIiEPiiEEEvT_T0_DpT1_,(.L_x_734 - _ZN2at6native63_GLOBAL__N__862fb238_30_ForeachBinaryOpScalarTensor_cu_64fe0ca525multi_tensor_apply_kernelINS1_18TensorListMetadataILi2EEENS1_27BinaryOpScalarTensorFunctorIiLi2ELi1ELi1EEEJSt7dividesIiEPiiEEEvT_T0_DpT1_)
        .other          _ZN2at6native63_GLOBAL__N__862fb238_30_ForeachBinaryOpScalarTensor_cu_64fe0ca525multi_tensor_apply_kernelINS1_18TensorListMetadataILi2EEENS1_27BinaryOpScalarTensorFunctorIiLi2ELi1ELi1EEEJSt7dividesIiEPiiEEEvT_T0_DpT1_,@"STO_CUDA_ENTRY STV_DEFAULT"
_ZN2at6native63_GLOBAL__N__862fb238_30_ForeachBinaryOpScalarTensor_cu_64fe0ca525multi_tensor_apply_kernelINS1_18TensorListMetadataILi2EEENS1_27BinaryOpScalarTensorFunctorIiLi2ELi1ELi1EEEJSt7dividesIiEPiiEEEvT_T0_DpT1_:
        /* <DEDUP_REMOVED lines=39> */
[----:B------:R-:W-:Y:S05]  /*0270*/  CALL.REL.NOINC `($__internal_11_$__cuda_sm20_div_u16) ;  /* 0x0000001c00047944 */ /* 0x000fea0003c00000 */
        /* <DEDUP_REMOVED lines=9> */
[----:B------:R-:W1:Y:S04]  /*0310*/  LDCU UR12, c[0x0][0xfd8] ;  /* 0x0001fb00ff0c77ac */ /* 0x000e680008000800 */
[----:B------:R-:W-:Y:S01]  /*0320*/  LOP3.LUT R10, R10, 0x1fffe, RZ, 0xc0, !PT ;  /* 0x0001fffe0a0a7812 */ /* 0x000fe200078ec0ff */
[----:B------:R-:W-:Y:S01]  /*0330*/  UMOV UR6, URZ ;  /* 0x000000ff00067c82 */ /* 0x000fe20008000000 */
[----:B------:R-:W-:Y:S01]  /*0340*/  UMOV UR7, URZ ;  /* 0x000000ff00077c82 */ /* 0x000fe20008000000 */
[----:B------:R-:W-:Y:S01]  /*0350*/  UMOV UR4, URZ ;  /* 0x000000ff00047c82 */ /* 0x000fe20008000000 */
[----:B------:R-:W-:-:S05]  /*0360*/  UMOV UR5, URZ ;  /* 0x000000ff00057c82 */ /* 0x000fca0008000000 */
.L_x_223:
[----:B------:R-:W2:Y:S02]  /*0370*/  LDC.64 R2, c[0x0][0xfd0] ;  /* 0x0003f400ff027b82 */ /* 0x000ea40000000a00 */
[----:B--2---:R-:W1:Y:S01]  /*0380*/  LDG.E R25, desc[UR14][R2.64] ;  /* 0x0000000e02197981 */ /* 0x004e62000c1e1900 */
[----:B0-----:R-:W-:Y:S01]  /*0390*/  IADD3 R12, P1, PT, R0, UR6, RZ ;  /* 0x00000006000c7c10 */ /* 0x001fe2000ff3e0ff */
[----:B------:R-:W-:-:S03]  /*03a0*/  IMAD.MOV.U32 R26, RZ, RZ, RZ ;  /* 0x000000ffff1a7224 */ /* 0x000fc600078e00ff */
[----:B------:R-:W-:Y:S01]  /*03b0*/  ISETP.GE.U32.AND P0, PT, R12, UR17, PT ;  /* 0x000000110c007c0c */ /* 0x000fe2000bf06070 */
[----:B------:R-:W-:-:S05]  /*03c0*/  IMAD.X R13, RZ, RZ, UR7, P1 ;  /* 0x00000007ff0d7e24 */ /* 0x000fca00088e06ff */
[----:B------:R-:W-:Y:S02]  /*03d0*/  ISETP.GE.AND.EX P0, PT, R13, UR18, PT, P0 ;  /* 0x000000120d007c0c */ /* 0x000fe4000bf06300 */
[----:B------:R-:W-:-:S11]  /*03e0*/  IADD3 R11, P2, PT, R12, UR16, RZ ;  /* 0x000000100c0b7c10 */ /* 0x000fd6000ff5e0ff */
[----:B------:R-:W-:-:S04]  /*03f0*/  @!P0 LEA R4, P1, R12, UR8, 0x2 ;  /* 0x000000080c048c11 */ /* 0x000fc8000f8210ff */
[--C-:B------:R-:W-:Y:S01]  /*0400*/  @!P0 LEA.HI.X R5, R12, UR9, R13.reuse, 0x2, P1 ;  /* 0x000000090c058c11 */ /* 0x100fe200088f140d */
[----:B------:R-:W-:Y:S01]  /*0410*/  IMAD.X R14, RZ, RZ, R13, P2 ;  /* 0x000000ffff0e7224 */ /* 0x000fe200010e060d */
[----:B------:R-:W-:-:S03]  /*0420*/  ISETP.GE.U32.AND P1, PT, R11, UR17, PT ;  /* 0x000000110b007c0c */ /* 0x000fc6000bf26070 */
[----:B------:R0:W2:Y:S01]  /*0430*/  @!P0 LDG.E R26, desc[UR14][R4.64] ;  /* 0x0000000e041a8981 */ /* 0x0000a2000c1e1900 */
[----:B------:R-:W-:Y:S02]  /*0440*/  ISETP.GE.AND.EX P1, PT, R14, UR18, PT, P1 ;  /* 0x000000120e007c0c */ /* 0x000fe4000bf26310 */
[----:B------:R-:W-:Y:S02]  /*0450*/  CS2R R20, SRZ ;  /* 0x0000000000147805 */ /* 0x000fe4000001ff00 */
[----:B------:R-:W-:-:S09]  /*0460*/  IADD3 R16, P3, PT, R11, UR16, RZ ;  /* 0x000000100b107c10 */ /* 0x000fd2000ff7e0ff */
[----:B------:R-:W-:-:S04]  /*0470*/  @!P1 LEA R6, P2, R11, UR8, 0x2 ;  /* 0x000000080b069c11 */ /* 0x000fc8000f8410ff */
[--C-:B------:R-:W-:Y:S01]  /*0480*/  @!P1 LEA.HI.X R7, R11, UR9, R14.reuse, 0x2, P2 ;  /* 0x000000090b079c11 */ /* 0x100fe200090f140e */
[----:B------:R-:W-:Y:S01]  /*0490*/  IMAD.X R15, RZ, RZ, R14, P3 ;  /* 0x000000ffff0f7224 */ /* 0x000fe200018e060e */
[----:B------:R-:W-:-:S03]  /*04a0*/  ISETP.GE.U32.AND P2, PT, R16, UR17, PT ;  /* 0x0000001110007c0c */ /* 0x000fc6000bf46070 */
[----:B------:R3:W4:Y:S01]  /*04b0*/  @!P1 LDG.E R21, desc[UR14][R6.64] ;  /* 0x0000000e06159981 */ /* 0x000722000c1e1900 */
[----:B------:R-:W-:Y:S02]  /*04c0*/  ISETP.GE.AND.EX P2, PT, R15, UR18, PT, P2 ;  /* 0x000000120f007c0c */ /* 0x000fe4000bf46320 */
[----:B------:R-:W-:-:S04]  /*04d0*/  IADD3 R18, P4, PT, R16, UR16, RZ ;  /* 0x0000001010127c10 */ /* 0x000fc8000ff9e0ff */
[----:B------:R-:W-:Y:S01]  /*04e0*/  ISETP.GE.U32.AND P3, PT, R18, UR17, PT ;  /* 0x0000001112007c0c */ /* 0x000fe2000bf66070 */
[----:B------:R-:W-:-:S05]  /*04f0*/  IMAD.X R17, RZ, RZ, R15, P4 ;  /* 0x000000ffff117224 */ /* 0x000fca00020e060f */
[----:B------:R-:W-:Y:S02]  /*0500*/  ISETP.GE.AND.EX P3, PT, R17, UR18, PT, P3 ;  /* 0x0000001211007c0c */ /* 0x000fe4000bf66330 */
[----:B0-----:R-:W-:-:S04]  /*0510*/  @!P2 LEA R4, P4, R16, UR8, 0x2 ;  /* 0x000000081004ac11 */ /* 0x001fc8000f8810ff */
[----:B------:R-:W-:-:S05]  /*0520*/  @!P2 LEA.HI.X R5, R16, UR9, R15, 0x2, P4 ;  /* 0x000000091005ac11 */ /* 0x000fca000a0f140f */
[----:B------:R0:W5:Y:S02]  /*0530*/  @!P2 LDG.E R20, desc[UR14][R4.64] ;  /* 0x0000000e0414a981 */ /* 0x000164000c1e1900 */
[----:B---3--:R-:W-:Y:S01]  /*0540*/  @!P3 LEA R6, P4, R18, UR8, 0x2 ;  /* 0x000000081206bc11 */ /* 0x008fe2000f8810ff */
[----:B------:R-:W-:-:S03]  /*0550*/  IMAD.MOV.U32 R22, RZ, RZ, RZ ;  /* 0x000000ffff167224 */ /* 0x000fc600078e00ff */
[----:B------:R-:W-:-:S05]  /*0560*/  @!P3 LEA.HI.X R7, R18, UR9, R17, 0x2, P4 ;  /* 0x000000091207bc11 */ /* 0x000fca000a0f1411 */
[----:B------:R2:W3:Y:S01]  /*0570*/  @!P3 LDG.E R22, desc[UR14][R6.64] ;  /* 0x0000000e0616b981 */ /* 0x0004e2000c1e1900 */
[----:B------:R-:W-:Y:S02]  /*0580*/  IMAD.MOV.U32 R8, RZ, RZ, RZ ;  /* 0x000000ffff087224 */ /* 0x000fe400078e00ff */
[----:B-1----:R-:W-:-:S05]  /*0590*/  IMAD R25, R25, UR12, RZ ;  /* 0x0000000c19197c24 */ /* 0x002fca000f8e02ff */
[----:B------:R-:W-:-:S04]  /*05a0*/  IABS R24, R25 ;  /* 0x0000001900187213 */ /* 0x000fc80000000000 */
[----:B------:R-:W1:Y:S08]  /*05b0*/  I2F.RP R23, R24 ;  /* 0x0000001800177306 */ /* 0x000e700000209400 */
[----:B-1----:R-:W1:Y:S02]  /*05c0*/  MUFU.RCP R23, R23 ;  /* 0x0000001700177308 */ /* 0x002e640000001000 */
[----:B-1----:R-:W-:-:S06]  /*05d0*/  VIADD R9, R23, 0xffffffe ;  /* 0x0ffffffe17097836 */ /* 0x002fcc0000000000 */
[----:B------:R-:W1:Y:S01]  /*05e0*/  F2I.FTZ.U32.TRUNC.NTZ R9, R9 ;  /* 0x0000000900097305 */ /* 0x000e62000021f000 */
[----:B0-----:R-:W-:Y:S02]  /*05f0*/  IABS R4, R25 ;  /* 0x0000001900047213 */ /* 0x001fe40000000000 */
[----:B--2---:R-:W-:Y:S01]  /*0600*/  IABS R7, R26 ;  /* 0x0000001a00077213 */ /* 0x004fe20000000000 */
[----:B-1----:R-:W-:-:S04]  /*0610*/  IMAD.MOV R5, RZ, RZ, -R9 ;  /* 0x000000ffff057224 */ /* 0x002fc800078e0a09 */
[----:B------:R-:W-:-:S04]  /*0620*/  IMAD R5, R5, R24, RZ ;  /* 0x0000001805057224 */ /* 0x000fc800078e02ff */
[----:B------:R-:W-:-:S04]  /*0630*/  IMAD.HI.U32 R8, R9, R5, R8 ;  /* 0x0000000509087227 */ /* 0x000fc800078e0008 */
[----:B------:R-:W-:Y:S02]  /*0640*/  IMAD.MOV R6, RZ, RZ, -R4 ;  /* 0x000000ffff067224 */ /* 0x000fe400078e0a04 */
[----:B------:R-:W-:-:S04]  /*0650*/  IMAD.HI.U32 R5, R8, R7, RZ ;  /* 0x0000000708057227 */ /* 0x000fc800078e00ff */
[----:B------:R-:W-:-:S05]  /*0660*/  IMAD R7, R5, R6, R7 ;  /* 0x0000000605077224 */ /* 0x000fca00078e0207 */
[----:B------:R-:W-:Y:S02]  /*0670*/  ISETP.GT.U32.AND P5, PT, R24, R7, PT ;  /* 0x000000071800720c */ /* 0x000fe40003fa4070 */
[----:B----4-:R-:W-:Y:S02]  /*0680*/  IABS R9, R21 ;  /* 0x0000001500097213 */ /* 0x010fe40000000000 */
[----:B------:R-:W-:-:S09]  /*0690*/  LOP3.LUT R26, R26, R25, RZ, 0x3c, !PT ;  /* 0x000000191a1a7212 */ /* 0x000fd200078e3cff */
[----:B------:R-:W-:-:S05]  /*06a0*/  @!P5 IMAD.IADD R7, R7, 0x1, -R24 ;  /* 0x000000010707d824 */ /* 0x000fca00078e0a18 */
[----:B------:R-:W-:Y:S01]  /*06b0*/  ISETP.GE.U32.AND P4, PT, R7, R24, PT ;  /* 0x000000180700720c */ /* 0x000fe20003f86070 */
[----:B------:R-:W-:Y:S01]  /*06c0*/  IMAD.HI.U32 R7, R8, R9, RZ ;  /* 0x0000000908077227 */ /* 0x000fe200078e00ff */
[----:B------:R-:W-:-:S03]  /*06d0*/  ISETP.GE.AND P6, PT, R26, RZ, PT ;  /* 0x000000ff1a00720c */ /* 0x000fc60003fc6270 */
[----:B------:R-:W-:Y:S02]  /*06e0*/  IMAD R9, R7, R6, R9 ;  /* 0x0000000607097224 */ /* 0x000fe400078e0209 */
[----:B------:R-:W-:-:S03]  /*06f0*/  @!P5 VIADD R5, R5, 0x1 ;  /* 0x000000010505d836 */ /* 0x000fc60000000000 */
[----:B------:R-:W-:-:S03]  /*0700*/  ISETP.GT.U32.AND P5, PT, R24, R9, PT ;  /* 0x000000091800720c */ /* 0x000fc60003fa4070 */
[----:B------:R-:W-:Y:S01]  /*0710*/  @P4 VIADD R5, R5, 0x1 ;  /* 0x0000000105054836 */ /* 0x000fe20000000000 */
[----:B------:R-:W-:Y:S02]  /*0720*/  ISETP.NE.AND P4, PT, R25, RZ, PT ;  /* 0x000000ff1900720c */ /* 0x000fe40003f85270 */
[----:B------:R-:W-:Y:S01]  /*0730*/  LOP3.LUT R23, RZ, R25, RZ, 0x33, !PT ;  /* 0x00000019ff177212 */ /* 0x000fe200078e33ff */
[----:B------:R-:W-:Y:S01]  /*0740*/  @!P6 IMAD.MOV R5, RZ, RZ, -R5 ;  /* 0x000000ffff05e224 */ /* 0x000fe200078e0a05 */
[----:B------:R-:W-:Y:S02]  /*0750*/  @!P0 LEA R4, P6, R12, UR10, 0x2 ;  /* 0x0000000a0c048c11 */ /* 0x000fe4000f8c10ff */
[----:B-----5:R-:W-:-:S03]  /*0760*/  IABS R27, R20 ;  /* 0x00000014001b7213 */ /* 0x020fc60000000000 */
[----:B------:R-:W-:Y:S01]  /*0770*/  @!P5 IMAD.IADD R9, R9, 0x1, -R24 ;  /* 0x000000010909d824 */ /* 0x000fe200078e0a18 */
[----:B------:R-:W-:Y:S02]  /*0780*/  SEL R26, R23, R5, !P4 ;  /* 0x00000005171a7207 */ /* 0x000fe40006000000 */
[----:B------:R-:W-:Y:S02]  /*0790*/  @!P0 LEA.HI.X R5, R12, UR11, R13, 0x2, P6 ;  /* 0x0000000b0c058c11 */ /* 0x000fe4000b0f140d */
[----:B------:R-:W-:Y:S01]  /*07a0*/  ISETP.GE.U32.AND P6, PT, R9, R24, PT ;  /* 0x000000180900720c */ /* 0x000fe20003fc6070 */
[----:B------:R-:W-:Y:S01]  /*07b0*/  IMAD.HI.U32 R9, R8, R27, RZ ;  /* 0x0000001b08097227 */ /* 0x000fe200078e00ff */
[----:B------:R-:W-:-:S03]  /*07c0*/  LOP3.LUT R21, R21, R25, RZ, 0x3c, !PT ;  /* 0x0000001915157212 */ /* 0x000fc600078e3cff */
[----:B------:R-:W-:Y:S01]  /*07d0*/  IMAD R27, R9, R6, R27 ;  /* 0x00000006091b7224 */ /* 0x000fe200078e021b */
[----:B---3--:R-:W-:Y:S01]  /*07e0*/  IABS R29, R22 ;  /* 0x00000016001d7213 */ /* 0x008fe20000000000 */
[----:B------:R0:W-:Y:S01]  /*07f0*/  @!P0 STG.E desc[UR14][R4.64], R26 ;  /* 0x0000001a04008986 */ /* 0x0001e2000c10190e */
[----:B------:R-:W-:Y:S01]  /*0800*/  ISETP.GE.AND P0, PT, R21, RZ, PT ;  /* 0x000000ff1500720c */ /* 0x000fe20003f06270 */
[----:B------:R-:W-:Y:S01]  /*0810*/  @!P5 VIADD R7, R7, 0x1 ;  /* 0x000000010707d836 */ /* 0x000fe20000000000 */
[----:B------:R-:W-:Y:S01]  /*0820*/  ISETP.GT.U32.AND P5, PT, R24, R27, PT ;  /* 0x0000001b1800720c */ /* 0x000fe20003fa4070 */
[----:B------:R-:W-:-:S04]  /*0830*/  IMAD.HI.U32 R21, R8, R29, RZ ;  /* 0x0000001d08157227 */ /* 0x000fc800078e00ff */
[----:B------:R-:W-:Y:S02]  /*0840*/  @P6 VIADD R7, R7, 0x1 ;  /* 0x0000000107076836 */ /* 0x000fe40000000000 */
[----:B------:R-:W-:Y:S02]  /*0850*/  IMAD R29, R21, R6, R29 ;  /* 0x00000006151d7224 */ /* 0x000fe400078e021d */
[----:B0-----:R-:W-:-:S03]  /*0860*/  IMAD.MOV.U32 R26, RZ, RZ, R7 ;  /* 0x000000ffff1a7224 */ /* 0x001fc600078e0007 */
[----:B------:R-:W-:Y:S01]  /*0870*/  ISETP.GT.U32.AND P6, PT, R24, R29, PT ;  /* 0x0000001d1800720c */ /* 0x000fe20003fc4070 */
[----:B------:R-:W-:Y:S01]  /*0880*/  @!P0 IMAD.MOV R26, RZ, RZ, -R26 ;  /* 0x000000ffff1a8224 */ /* 0x000fe200078e0a1a */
[----:B------:R-:W-:Y:S01]  /*0890*/  @!P1 LEA R4, P0, R11, UR10, 0x2 ;  /* 0x0000000a0b049c11 */ /* 0x000fe2000f8010ff */
[----:B------:R-:W-:-:S03]  /*08a0*/  @!P5 IMAD.IADD R27, R27, 0x1, -R24 ;  /* 0x000000011b1bd824 */ /* 0x000fc600078e0a18 */
[----:B------:R-:W-:Y:S02]  /*08b0*/  @!P1 LEA.HI.X R5, R11, UR11, R14, 0x2, P0 ;  /* 0x0000000b0b059c11 */ /* 0x000fe400080f140e */
[----:B------:R-:W-:Y:S01]  /*08c0*/  ISETP.GE.U32.AND P0, PT, R27, R24, PT ;  /* 0x000000181b00720c */ /* 0x000fe20003f06070 */
[----:B------:R-:W-:-:S04]  /*08d0*/  @!P5 VIADD R9, R9, 0x1 ;  /* 0x000000010909d836 */ /* 0x000fc80000000000 */
[----:B------:R-:W-:Y:S01]  /*08e0*/  @!P6 IMAD.IADD R29, R29, 0x1, -R24 ;  /* 0x000000011d1de824 */ /* 0x000fe200078e0a18 */
[-C--:B------:R-:W-:Y:S02]  /*08f0*/  LOP3.LUT R20, R20, R25.reuse, RZ, 0x3c, !PT ;  /* 0x0000001914147212 */ /* 0x080fe400078e3cff */
[----:B------:R-:W-:Y:S02]  /*0900*/  LOP3.LUT R22, R22, R25, RZ, 0x3c, !PT ;  /* 0x0000001916167212 */ /* 0x000fe400078e3cff */
[----:B------:R-:W-:Y:S01]  /*0910*/  ISETP.GE.U32.AND P5, PT, R29, R24, PT ;  /* 0x000000181d00720c */ /* 0x000fe20003fa6070 */
[----:B------:R-:W-:Y:S02]  /*0920*/  @!P6 VIADD R21, R21, 0x1 ;  /* 0x000000011515e836 */ /* 0x000fe40000000000 */
[----:B------:R-:W-:Y:S01]  /*0930*/  @P0 VIADD R9, R9, 0x1 ;  /* 0x0000000109090836 */ /* 0x000fe20000000000 */
[----:B------:R-:W-:Y:S02]  /*0940*/  ISETP.GE.AND P0, PT, R20, RZ, PT ;  /* 0x000000ff1400720c */ /* 0x000fe40003f06270 */
[----:B------:R-:W-:Y:S01]  /*0950*/  ISETP.GE.AND P6, PT, R22, RZ, PT ;  /* 0x000000ff1600720c */ /* 0x000fe20003fc6270 */
[----:B------:R-:W-:-:S06]  /*0960*/  IMAD.MOV.U32 R20, RZ, RZ, R9 ;  /* 0x000000ffff147224 */ /* 0x000fcc00078e0009 */
[----:B------:R-:W-:Y:S01]  /*0970*/  @P5 VIADD R21, R21, 0x1 ;  /* 0x0000000115155836 */ /* 0x000fe20000000000 */
[----:B------:R-:W-:-:S03]  /*0980*/  @!P2 LEA R6, P5, R16, UR10, 0x2 ;  /* 0x0000000a1006ac11 */ /* 0x000fc6000f8a10ff */
[----:B------:R-:W-:Y:S01]  /*0990*/  @!P0 IMAD.MOV R20, RZ, RZ, -R20 ;  /* 0x000000ffff148224 */ /* 0x000fe200078e0a14 */
[----:B------:R-:W-:Y:S01]  /*09a0*/  @!P3 LEA R8, P0, R18, UR10, 0x2 ;  /* 0x0000000a1208bc11 */ /* 0x000fe2000f8010ff */
[----:B------:R-:W-:Y:S01]  /*09b0*/  @!P6 IMAD.MOV R21, RZ, RZ, -R21 ;  /* 0x000000ffff15e224 */ /* 0x000fe200078e0a15 */
[C---:B------:R-:W-:Y:S02]  /*09c0*/  SEL R25, R23.reuse, R26, !P4 ;  /* 0x0000001a17197207 */ /* 0x040fe40006000000 */
[----:B------:R-:W-:Y:S02]  /*09d0*/  @!P2 LEA.HI.X R7, R16, UR11, R15, 0x2, P5 ;  /* 0x0000000b1007ac11 */ /* 0x000fe4000a8f140f */
[C---:B------:R-:W-:Y:S02]  /*09e0*/  SEL R27, R23.reuse, R20, !P4 ;  /* 0x00000014171b7207 */ /* 0x040fe40006000000 */
[----:B------:R-:W-:Y:S02]  /*09f0*/  @!P3 LEA.HI.X R9, R18, UR11, R17, 0x2, P0 ;  /* 0x0000000b1209bc11 */ /* 0x000fe400080f1411 */
[----:B------:R-:W-:Y:S01]  /*0a00*/  SEL R21, R23, R21, !P4 ;  /* 0x0000001517157207 */ /* 0x000fe20006000000 */
[----:B------:R-:W-:Y:S04]  /*0a10*/  @!P1 STG.E desc[UR14][R4.64], R25 ;  /* 0x0000001904009986 */ /* 0x000fe8000c10190e */
[----:B------:R0:W-:Y:S04]  /*0a20*/  @!P2 STG.E desc[UR14][R6.64], R27 ;  /* 0x0000001b0600a986 */ /* 0x0001e8000c10190e */
[----:B------:R1:W-:Y:S04]  /*0a30*/  @!P3 STG.E desc[UR14][R8.64], R21 ;  /* 0x000000150800b986 */ /* 0x0003e8000c10190e */
[----:B------:R-:W2:Y:S01]  /*0a40*/  LDG.E R17, desc[UR14][R2.64] ;  /* 0x0000000e02117981 */ /* 0x000ea2000c1e1900 */
[----:B------:R-:W-:-:S05]  /*0a50*/  IADD3 R15, P0, PT, R12, UR13, RZ ;  /* 0x0000000d0c0f7c10 */ /* 0x000fca000ff1e0ff */
[----:B------:R-:W-:Y:S01]  /*0a60*/  IMAD.X R16, RZ, RZ, R13, P0 ;  /* 0x000000ffff107224 */ /* 0x000fe200000e060d */
[----:B------:R-:W-:-:S04]  /*0a70*/  ISETP.GE.U32.AND P0, PT, R15, UR17, PT ;  /* 0x000000110f007c0c */ /* 0x000fc8000bf06070 */
[----:B------:R-:W-:Y:S02]  /*0a80*/  ISETP.GE.AND.EX P0, PT, R16, UR18, PT, P0 ;  /* 0x0000001210007c0c */ /* 0x000fe4000bf06300 */
[----:B------:R-:W-:-:S05]  /*0a90*/  IADD3 R13, P1, PT, R11, UR13, RZ ;  /* 0x0000000d0b0d7c10 */ /* 0x000fca000ff3e0ff */
[----:B------:R-:W-:Y:S01]  /*0aa0*/  IMAD.X R14, RZ, RZ, R14, P1 ;  /* 0x000000ffff0e7224 */ /* 0x000fe200008e060e */
[----:B------:R-:W-:Y:S01]  /*0ab0*/  ISETP.GE.U32.AND P1, PT, R13, UR17, PT ;  /* 0x000000110d007c0c */ /* 0x000fe2000bf26070 */
[----:B------:R-:W-:-:S03]  /*0ac0*/  IMAD.MOV.U32 R24, RZ, RZ, RZ ;  /* 0x000000ffff187224 */ /* 0x000fc600078e00ff */
[----:B------:R-:W-:Y:S02]  /*0ad0*/  ISETP.GE.AND.EX P1, PT, R14, UR18, PT, P1 ;  /* 0x000000120e007c0c */ /* 0x000fe4000bf26310 */
[----:B0-----:R-:W-:-:S04]  /*0ae0*/  @!P0 LEA R6, P2, R15, UR8, 0x2 ;  /* 0x000000080f068c11 */ /* 0x001fc8000f8410ff */
[----:B------:R-:W-:Y:S02]  /*0af0*/  @!P0 LEA.HI.X R7, R15, UR9, R16, 0x2, P2 ;  /* 0x000000090f078c11 */ /* 0x000fe400090f1410 */
[----:B-1----:R-:W-:-:S03]  /*0b00*/  IADD3 R8, P3, PT, R13, UR16, RZ ;  /* 0x000000100d087c10 */ /* 0x002fc6000ff7e0ff */
[----:B------:R0:W3:Y:S02]  /*0b10*/  @!P0 LDG.E R24, desc[UR14][R6.64] ;  /* 0x0000000e06188981 */ /* 0x0000e4000c1e1900 */
[--C-:B------:R-:W-:Y:S01]  /*0b20*/  IMAD.X R9, RZ, RZ, R14.reuse, P3 ;  /* 0x000000ffff097224 */ /* 0x100fe200018e060e */
[C---:B------:R-:W-:Y:S02]  /*0b30*/  @!P1 LEA R4, P3, R13.reuse, UR8, 0x2 ;  /* 0x000000080d049c11 */ /* 0x040fe4000f8610ff */
[C---:B------:R-:W-:Y:S01]  /*0b40*/  ISETP.GE.U32.AND P2, PT, R8.reuse, UR17, PT ;  /* 0x0000001108007c0c */ /* 0x040fe2000bf46070 */
[----:B------:R-:W-:Y:S01]  /*0b50*/  IMAD.MOV.U32 R22, RZ, RZ, RZ ;  /* 0x000000ffff167224 */ /* 0x000fe200078e00ff */
[----:B------:R-:W-:Y:S02]  /*0b60*/  IADD3 R11, P4, PT, R8, UR16, RZ ;  /* 0x00000010080b7c10 */ /* 0x000fe4000ff9e0ff */
[----:B------:R-:W-:Y:S02]  /*0b70*/  @!P1 LEA.HI.X R5, R13, UR9, R14, 0x2, P3 ;  /* 0x000000090d059c11 */ /* 0x000fe400098f140e */
[----:B------:R-:W-:Y:S01]  /*0b80*/  ISETP.GE.AND.EX P2, PT, R9, UR18, PT, P2 ;  /* 0x0000001209007c0c */ /* 0x000fe2000bf46320 */
[----:B------:R-:W-:Y:S01]  /*0b90*/  IMAD.X R12, RZ, RZ, R9, P4 ;  /* 0x000000ffff0c7224 */ /* 0x000fe200020e0609 */
[----:B------:R-:W-:Y:S01]  /*0ba0*/  ISETP.GE.U32.AND P3, PT, R11, UR17, PT ;  /* 0x000000110b007c0c */ /* 0x000fe2000bf66070 */
[----:B------:R1:W4:Y:S03]  /*0bb0*/  @!P1 LDG.E R22, desc[UR14][R4.64] ;  /* 0x0000000e04169981 */ /* 0x000326000c1e1900 */
[----:B------:R-:W-:Y:S01]  /*0bc0*/  ISETP.GE.AND.EX P3, PT, R12, UR18, PT, P3 ;  /* 0x000000120c007c0c */ /* 0x000fe2000bf66330 */
[----:B------:R-:W-:-:S06]  /*0bd0*/  IMAD.MOV.U32 R20, RZ, RZ, RZ ;  /* 0x000000ffff147224 */ /* 0x000fcc00078e00ff */
[----:B0-----:R-:W-:-:S04]  /*0be0*/  @!P2 LEA R6, P4, R8, UR8, 0x2 ;  /* 0x000000080806ac11 */ /* 0x001fc8000f8810ff */
[----:B------:R-:W-:Y:S02]  /*0bf0*/  @!P2 LEA.HI.X R7, R8, UR9, R9, 0x2, P4 ;  /* 0x000000090807ac11 */ /* 0x000fe4000a0f1409 */
[C---:B------:R-:W-:Y:S01]  /*0c00*/  @!P3 LEA R2, P4, R11.reuse, UR8, 0x2 ;  /* 0x000000080b02bc11 */ /* 0x040fe2000f8810ff */
[----:B------:R-:W-:Y:S02]  /*0c10*/  IMAD.MOV.U32 R18, RZ, RZ, RZ ;  /* 0x000000ffff127224 */ /* 0x000fe400078e00ff */
[----:B------:R-:W5:Y:S01]  /*0c20*/  @!P2 LDG.E R20, desc[UR14][R6.64] ;  /* 0x0000000e0614a981 */ /* 0x000f62000c1e1900 */
[----:B------:R-:W-:-:S05]  /*0c30*/  @!P3 LEA.HI.X R3, R11, UR9, R12, 0x2, P4 ;  /* 0x000000090b03bc11 */ /* 0x000fca000a0f140c */
[----:B------:R3:W5:Y:S01]  /*0c40*/  @!P3 LDG.E R18, desc[UR14][R2.64] ;  /* 0x0000000e0212b981 */ /* 0x000762000c1e1900 */
[----:B------:R-:W-:-:S04]  /*0c50*/  UIADD3 UR4, UP0, UPT, UR4, 0x2, URZ ;  /* 0x0000000204047890 */ /* 0x000fc8000ff1e0ff */
[----:B------:R-:W-:Y:S02]  /*0c60*/  UIADD3.X UR5, UPT, UPT, URZ, UR5, URZ, UP0, !UPT ;  /* 0x00000005ff057290 */ /* 0x000fe400087fe4ff */
[----:B------:R-:W-:-:S04]  /*0c70*/  ULEA UR6, UP0, UR13, UR6, 0x1 ;  /* 0x000000060d067291 */ /* 0x000fc8000f8008ff */
[----:B------:R-:W-:Y:S01]  /*0c80*/  ULEA.HI.X UR7, UR13, UR7, URZ, 0x1, UP0 ;  /* 0x000000070d077291 */ /* 0x000fe200080f0cff */
[----:B--2---:R-:W-:-:S05]  /*0c90*/  IMAD R17, R17, UR12, RZ ;  /* 0x0000000c11117c24 */ /* 0x004fca000f8e02ff */
[----:B------:R-:W-:-:S04]  /*0ca0*/  IABS R23, R17 ;  /* 0x0000001100177213 */ /* 0x000fc80000000000 */
[----:B------:R-:W0:Y:S08]  /*0cb0*/  I2F.RP R21, R23 ;  /* 0x0000001700157306 */ /* 0x000e300000209400 */
[----:B0-----:R-:W1:Y:S02]  /*0cc0*/  MUFU.RCP R21, R21 ;  /* 0x0000001500157308 */ /* 0x001e640000001000 */
[----:B-1----:R-:W-:-:S06]  /*0cd0*/  VIADD R5, R21, 0xffffffe ;  /* 0x0ffffffe15057836 */ /* 0x002fcc0000000000 */
[----:B------:R-:W0:Y:S01]  /*0ce0*/  F2I.FTZ.U32.TRUNC.NTZ R5, R5 ;  /* 0x0000000500057305 */ /* 0x000e22000021f000 */
[----:B---3--:R-:W-:Y:S02]  /*0cf0*/  IABS R2, R24 ;  /* 0x0000001800027213 */ /* 0x008fe40000000000 */
[----:B------:R-:W-:Y:S01]  /*0d00*/  IABS R3, R17 ;  /* 0x0000001100037213 */ /* 0x000fe20000000000 */
[----:B0-----:R-:W-:-:S04]  /*0d10*/  IMAD.MOV R4, RZ, RZ, -R5 ;  /* 0x000000ffff047224 */ /* 0x001fc800078e0a05 */
[----:B------:R-:W-:Y:S02]  /*0d20*/  IMAD R7, R4, R23, RZ ;  /* 0x0000001704077224 */ /* 0x000fe400078e02ff */
[----:B------:R-:W-:-:S04]  /*0d30*/  IMAD.MOV.U32 R4, RZ, RZ, RZ ;  /* 0x000000ffff047224 */ /* 0x000fc800078e00ff */
[----:B------:R-:W-:-:S04]  /*0d40*/  IMAD.HI.U32 R4, R5, R7, R4 ;  /* 0x0000000705047227 */ /* 0x000fc800078e0004 */
[----:B------:R-:W-:Y:S02]  /*0d50*/  IMAD.MOV.U32 R7, RZ, RZ, R2 ;  /* 0x000000ffff077224 */ /* 0x000fe400078e0002 */
[----:B------:R-:W-:Y:S02]  /*0d60*/  IMAD.MOV R2, RZ, RZ, -R3 ;  /* 0x000000ffff027224 */ /* 0x000fe400078e0a03 */
[----:B------:R-:W-:Y:S01]  /*0d70*/  IMAD.HI.U32 R3, R4, R7, RZ ;  /* 0x0000000704037227 */ /* 0x000fe200078e00ff */
[----:B----4-:R-:W-:-:S03]  /*0d80*/  IABS R5, R22 ;  /* 0x0000001600057213 */ /* 0x010fc60000000000 */
[----:B------:R-:W-:Y:S02]  /*0d90*/  IMAD R26, R3, R2, R7 ;  /* 0x00000002031a7224 */ /* 0x000fe400078e0207 */
[----:B------:R-:W-:-:S03]  /*0da0*/  IMAD.MOV.U32 R7, RZ, RZ, R5 ;  /* 0x000000ffff077224 */ /* 0x000fc600078e0005 */
        /* <DEDUP_REMOVED lines=8> */
[----:B------:R-:W-:Y:S01]  /*0e30*/  IMAD R26, R7, R2, R21 ;  /* 0x00000002071a7224 */ /* 0x000fe200078e0215 */
[----:B------:R-:W-:Y:S01]  /*0e40*/  IABS R25, R18 ;  /* 0x0000001200197213 */ /* 0x000fe20000000000 */
[----:B------:R-:W-:Y:S02]  /*0e50*/  @!P6 VIADD R3, R3, 0x1 ;  /* 0x000000010303e836 */ /* 0x000fe40000000000 */
[----:B------:R-:W-:Y:S01]  /*0e60*/  @!P4 IMAD.IADD R6, R6, 0x1, -R23 ;  /* 0x000000010606c824 */ /* 0x000fe200078e0a17 */
[----:B------:R-:W-:Y:S01]  /*0e70*/  ISETP.GT.U32.AND P6, PT, R23, R26, PT ;  /* 0x0000001a1700720c */ /* 0x000fe20003fc4070 */
[----:B------:R-:W-:-:S04]  /*0e80*/  IMAD.HI.U32 R21, R4, R25, RZ ;  /* 0x0000001904157227 */ /* 0x000fc800078e00ff */
[----:B------:R-:W-:Y:S02]  /*0e90*/  IMAD R2, R21, R2, R25 ;  /* 0x0000000215027224 */ /* 0x000fe400078e0219 */
[----:B------:R-:W-:Y:S01]  /*0ea0*/  @P5 VIADD R3, R3, 0x1 ;  /* 0x0000000103035836 */ /* 0x000fe20000000000 */
[----:B------:R-:W-:Y:S01]  /*0eb0*/  ISETP.GE.U32.AND P5, PT, R6, R23, PT ;  /* 0x000000170600720c */ /* 0x000fe20003fa6070 */
[----:B------:R-:W-:Y:S01]  /*0ec0*/  @!P4 VIADD R5, R5, 0x1 ;  /* 0x000000010505c836 */ /* 0x000fe20000000000 */
[----:B------:R-:W-:-:S03]  /*0ed0*/  ISETP.GT.U32.AND P4, PT, R23, R2, PT ;  /* 0x000000021700720c */ /* 0x000fc60003f84070 */
[----:B------:R-:W-:-:S08]  /*0ee0*/  @!P6 IMAD.IADD R26, R26, 0x1, -R23 ;  /* 0x000000011a1ae824 */ /* 0x000fd000078e0a17 */
[----:B------:R-:W-:Y:S01]  /*0ef0*/  @P5 VIADD R5, R5, 0x1 ;  /* 0x0000000105055836 */ /* 0x000fe20000000000 */
[----:B------:R-:W-:Y:S01]  /*0f00*/  ISETP.GE.U32.AND P5, PT, R26, R23, PT ;  /* 0x000000171a00720c */ /* 0x000fe20003fa6070 */
[----:B------:R-:W-:Y:S02]  /*0f10*/  @!P4 IMAD.IADD R2, R2, 0x1, -R23 ;  /* 0x000000010202c824 */ /* 0x000fe400078e0a17 */
[----:B------:R-:W-:Y:S01]  /*0f20*/  @!P6 VIADD R7, R7, 0x1 ;  /* 0x000000010707e836 */ /* 0x000fe20000000000 */
[----:B------:R-:W-:Y:S02]  /*0f30*/  LOP3.LUT R24, R24, R17, RZ, 0x3c, !PT ;  /* 0x0000001118187212 */ /* 0x000fe400078e3cff */
[----:B------:R-:W-:Y:S02]  /*0f40*/  ISETP.GE.U32.AND P6, PT, R2, R23, PT ;  /* 0x000000170200720c */ /* 0x000fe40003fc6070 */
[----:B------:R-:W-:Y:S01]  /*0f50*/  LOP3.LUT R22, R22, R17, RZ, 0x3c, !PT ;  /* 0x0000001116167212 */ /* 0x000fe200078e3cff */
[----:B------:R-:W-:-:S04]  /*0f60*/  @!P4 VIADD R21, R21, 0x1 ;  /* 0x000000011515c836 */ /* 0x000fc80000000000 */
[----:B------:R-:W-:Y:S01]  /*0f70*/  @P5 VIADD R7, R7, 0x1 ;  /* 0x0000000107075836 */ /* 0x000fe20000000000 */
[----:B------:R-:W-:Y:S02]  /*0f80*/  ISETP.GE.AND P5, PT, R24, RZ, PT ;  /* 0x000000ff1800720c */ /* 0x000fe40003fa6270 */
[----:B------:R-:W-:Y:S01]  /*0f90*/  ISETP.GE.AND P4, PT, R22, RZ, PT ;  /* 0x000000ff1600720c */ /* 0x000fe20003f86270 */
[----:B------:R-:W-:Y:S02]  /*0fa0*/  IMAD.MOV.U32 R22, RZ, RZ, R3 ;  /* 0x000000ffff167224 */ /* 0x000fe400078e0003 */
[----:B------:R-:W-:Y:S01]  /*0fb0*/  @P6 VIADD R21, R21, 0x1 ;  /* 0x0000000115156836 */ /* 0x000fe20000000000 */
[C---:B------:R-:W-:Y:S02]  /*0fc0*/  @!P0 LEA R2, P6, R15.reuse, UR10, 0x2 ;  /* 0x0000000a0f028c11 */ /* 0x040fe4000f8c10ff */
[-C--:B------:R-:W-:Y:S02]  /*0fd0*/  LOP3.LUT R20, R20, R17.reuse, RZ, 0x3c, !PT ;  /* 0x0000001114147212 */ /* 0x080fe400078e3cff */
[----:B------:R-:W-:Y:S01]  /*0fe0*/  @!P0 LEA.HI.X R3, R15, UR11, R16, 0x2, P6 ;  /* 0x0000000b0f038c11 */ /* 0x000fe2000b0f1410 */
[----:B------:R-:W-:Y:S01]  /*0ff0*/  IMAD.MOV.U32 R16, RZ, RZ, R5 ;  /* 0x000000ffff107224 */ /* 0x000fe200078e0005 */
[----:B------:R-:W-:Y:S01]  /*1000*/  LOP3.LUT R18, R18, R17, RZ, 0x3c, !PT ;  /* 0x0000001112127212 */ /* 0x000fe200078e3cff */
[----:B------:R-:W-:Y:S01]  /*1010*/  @!P5 IMAD.MOV R22, RZ, RZ, -R22 ;  /* 0x000000ffff16d224 */ /* 0x000fe200078e0a16 */
[----:B------:R-:W-:Y:S01]  /*1020*/  ISETP.GE.AND P5, PT, R20, RZ, PT ;  /* 0x000000ff1400720c */ /* 0x000fe20003fa6270 */
[----:B------:R-:W-:Y:S01]  /*1030*/  @!P4 IMAD.MOV R16, RZ, RZ, -R16 ;  /* 0x000000ffff10c224 */ /* 0x000fe200078e0a10 */
[----:B------:R-:W-:-:S02]  /*1040*/  @!P1 LEA R4, P6, R13, UR10, 0x2 ;  /* 0x0000000a0d049c11 */ /* 0x000fc4000f8c10ff */
[----:B------:R-:W-:Y:S02]  /*1050*/  ISETP.GE.AND P4, PT, R18, RZ, PT ;  /* 0x000000ff1200720c */ /* 0x000fe40003f86270 */
[----:B------:R-:W-:Y:S01]  /*1060*/  @!P1 LEA.HI.X R5, R13, UR11, R14, 0x2, P6 ;  /* 0x0000000b0d059c11 */ /* 0x000fe2000b0f140e */
[----:B------:R-:W-:Y:S01]  /*1070*/  IMAD.MOV.U32 R14, RZ, RZ, R7 ;  /* 0x000000ffff0e7224 */ /* 0x000fe200078e0007 */
[----:B------:R-:W-:-:S04]  /*1080*/  @!P2 LEA R6, P6, R8, UR10, 0x2 ;  /* 0x0000000a0806ac11 */ /* 0x000fc8000f8c10ff */
[----:B------:R-:W-:Y:S01]  /*1090*/  @!P2 LEA.HI.X R7, R8, UR11, R9, 0x2, P6 ;  /* 0x0000000b0807ac11 */ /* 0x000fe2000b0f1409 */
[----:B------:R-:W-:Y:S01]  /*10a0*/  @!P5 IMAD.MOV R14, RZ, RZ, -R14 ;  /* 0x000000ffff0ed224 */ /* 0x000fe200078e0a0e */
[----:B------:R-:W-:Y:S02]  /*10b0*/  @!P3 LEA R8, P6, R11, UR10, 0x2 ;  /* 0x0000000a0b08bc11 */ /* 0x000fe4000f8c10ff */
[----:B------:R-:W-:Y:S02]  /*10c0*/  ISETP.NE.AND P5, PT, R17, RZ, PT ;  /* 0x000000ff1100720c */ /* 0x000fe40003fa5270 */
[----:B------:R-:W-:Y:S01]  /*10d0*/  LOP3.LUT R17, RZ, R17, RZ, 0x33, !PT ;  /* 0x00000011ff117212 */ /* 0x000fe200078e33ff */
[----:B------:R-:W-:Y:S01]  /*10e0*/  @!P4 IMAD.MOV R21, RZ, RZ, -R21 ;  /* 0x000000ffff15c224 */ /* 0x000fe200078e0a15 */
[----:B------:R-:W-:Y:S02]  /*10f0*/  @!P3 LEA.HI.X R9, R11, UR11, R12, 0x2, P6 ;  /* 0x0000000b0b09bc11 */ /* 0x000fe4000b0f140c */
[----:B------:R-:W-:-:S02]  /*1100*/  SEL R11, R17, R22, !P5 ;  /* 0x00000016110b7207 */ /* 0x000fc40006800000 */
[C---:B------:R-:W-:Y:S02]  /*1110*/  SEL R13, R17.reuse, R16, !P5 ;  /* 0x00000010110d7207 */ /* 0x040fe40006800000 */
[C---:B------:R-:W-:Y:S02]  /*1120*/  SEL R15, R17.reuse, R14, !P5 ;  /* 0x0000000e110f7207 */ /* 0x040fe40006800000 */
[----:B------:R-:W-:Y:S01]  /*1130*/  SEL R17, R17, R21, !P5 ;  /* 0x0000001511117207 */ /* 0x000fe20006800000 */
[----:B------:R2:W-:Y:S01]  /*1140*/  @!P0 STG.E desc[UR14][R2.64], R11 ;  /* 0x0000000b02008986 */ /* 0x0005e2000c10190e */
[----:B------:R-:W-:-:S03]  /*1150*/  ISETP.NE.U32.AND P0, PT, R10, UR4, PT ;  /* 0x000000040a007c0c */ /* 0x000fc6000bf05070 */
[----:B------:R2:W-:Y:S04]  /*1160*/  @!P1 STG.E desc[UR14][R4.64], R13 ;  /* 0x0000000d04009986 */ /* 0x0005e8000c10190e */
[----:B------:R2:W-:Y:S04]  /*1170*/  @!P2 STG.E desc[UR14][R6.64], R15 ;  /* 0x0000000f0600a986 */ /* 0x0005e8000c10190e */
[----:B------:R2:W-:Y:S01]  /*1180*/  @!P3 STG.E desc[UR14][R8.64], R17 ;  /* 0x000000110800b986 */ /* 0x0005e2000c10190e */
[----:B------:R-:W-:-:S13]  /*1190*/  ISETP.NE.AND.EX P0, PT, RZ, UR5, PT, P0 ;  /* 0x00000005ff007c0c */ /* 0x000fda000bf05300 */
[----:B--2---:R-:W-:Y:S05]  /*11a0*/  @P0 BRA `(.L_x_223) ;  /* 0xfffffff000700947 */ /* 0x004fea000383ffff */
.L_x_222:
        /* <DEDUP_REMOVED lines=8> */
[----:B------:R-:W0:Y:S01]  /*1230*/  LDCU UR4, c[0x0][0xfd8] ;  /* 0x0001fb00ff0477ac */ /* 0x000e220008000800 */
[----:B-1----:R1:W0:Y:S01]  /*1240*/  LDG.E R17, desc[UR14][R4.64] ;  /* 0x0000000e04117981 */ /* 0x002222000c1e1900 */
[----:B------:R-:W-:Y:S01]  /*1250*/  IMAD.X R6, RZ, RZ, UR7, P1 ;  /* 0x00000007ff067e24 */ /* 0x000fe200088e06ff */
[----:B------:R-:W-:-:S04]  /*1260*/  ISETP.GE.U32.AND P0, PT, R9, UR17, PT ;  /* 0x0000001109007c0c */ /* 0x000fc8000bf06070 */
[----:B------:R-:W-:Y:S02]  /*1270*/  ISETP.GE.AND.EX P0, PT, R6, UR18, PT, P0 ;  /* 0x0000001206007c0c */ /* 0x000fe4000bf06300 */
[----:B------:R-:W-:-:S11]  /*1280*/  IADD3 R8, P2, PT, R9, UR16, RZ ;  /* 0x0000001009087c10 */ /* 0x000fd6000ff5e0ff */
[----:B------:R-:W-:-:S04]  /*1290*/  @!P0 LEA R2, P1, R9, UR8, 0x2 ;  /* 0x0000000809028c11 */ /* 0x000fc8000f8210ff */
[----:B------:R-:W-:-:S05]  /*12a0*/  @!P0 LEA.HI.X R3, R9, UR9, R6, 0x2, P1 ;  /* 0x0000000909038c11 */ /* 0x000fca00088f1406 */
[----:B------:R2:W3:Y:S01]  /*12b0*/  @!P0 LDG.E R16, desc[UR14][R2.64] ;  /* 0x0000000e02108981 */ /* 0x0004e2000c1e1900 */
[----:B------:R-:W-:Y:S01]  /*12c0*/  IMAD.X R11, RZ, RZ, R6, P2 ;  /* 0x000000ffff0b7224 */ /* 0x000fe200010e0606 */
[C---:B------:R-:W-:Y:S02]  /*12d0*/  ISETP.GE.U32.AND P1, PT, R8.reuse, UR17, PT ;  /* 0x0000001108007c0c */ /* 0x040fe4000bf26070 */
[----:B-1----:R-:W-:Y:S02]  /*12e0*/  IADD3 R5, P3, PT, R8, UR16, RZ ;  /* 0x0000001008057c10 */ /* 0x002fe4000ff7e0ff */
[----:B------:R-:W-:Y:S02]  /*12f0*/  ISETP.GE.AND.EX P1, PT, R11, UR18, PT, P1 ;  /* 0x000000120b007c0c */ /* 0x000fe4000bf26310 */
[----:B------:R-:W-:Y:S01]  /*1300*/  ISETP.GE.U32.AND P2, PT, R5, UR17, PT ;  /* 0x0000001105007c0c */ /* 0x000fe2000bf46070 */
[----:B------:R-:W-:-:S05]  /*1310*/  IMAD.X R0, RZ, RZ, R11, P3 ;  /* 0x000000ffff007224 */ /* 0x000fca00018e060b */
[----:B------:R-:W-:-:S05]  /*1320*/  ISETP.GE.AND.EX P2, PT, R0, UR18, PT, P2 ;  /* 0x0000001200007c0c */ /* 0x000fca000bf46320 */
[----:B------:R-:W-:-:S04]  /*1330*/  @!P1 LEA R14, P3, R8, UR8, 0x2 ;  /* 0x00000008080e9c11 */ /* 0x000fc8000f8610ff */
[----:B------:R-:W-:-:S05]  /*1340*/  @!P1 LEA.HI.X R15, R8, UR9, R11, 0x2, P3 ;  /* 0x00000009080f9c11 */ /* 0x000fca00098f140b */
[----:B------:R0:W4:Y:S01]  /*1350*/  @!P1 LDG.E R10, desc[UR14][R14.64] ;  /* 0x0000000e0e0a9981 */ /* 0x000122000c1e1900 */
[C---:B--2---:R-:W-:Y:S02]  /*1360*/  @!P2 LEA R2, P4, R5.reuse, UR8, 0x2 ;  /* 0x000000080502ac11 */ /* 0x044fe4000f8810ff */
[C---:B------:R-:W-:Y:S02]  /*1370*/  IADD3 R4, P5, PT, R5.reuse, UR16, RZ ;  /* 0x0000001005047c10 */ /* 0x040fe4000ffbe0ff */
[--C-:B------:R-:W-:Y:S02]  /*1380*/  @!P2 LEA.HI.X R3, R5, UR9, R0.reuse, 0x2, P4 ;  /* 0x000000090503ac11 */ /* 0x100fe4000a0f1400 */
[----:B------:R-:W-:Y:S01]  /*1390*/  ISETP.GE.U32.AND P3, PT, R4, UR17, PT ;  /* 0x0000001104007c0c */ /* 0x000fe2000bf66070 */
[----:B------:R-:W-:Y:S02]  /*13a0*/  IMAD.X R7, RZ, RZ, R0, P5 ;  /* 0x000000ffff077224 */ /* 0x000fe400028e0600 */
[----:B------:R1:W2:Y:S03]  /*13b0*/  @!P2 LDG.E R13, desc[UR14][R2.64] ;  /* 0x0000000e020da981 */ /* 0x0002a6000c1e1900 */
[----:B------:R-:W-:-:S13]  /*13c0*/  ISETP.GE.AND.EX P3, PT, R7, UR18, PT, P3 ;  /* 0x0000001207007c0c */ /* 0x000fda000bf66330 */
[----:B------:R-:W-:-:S04]  /*13d0*/  @!P3 LEA R18, P4, R4, UR8, 0x2 ;  /* 0x000000080412bc11 */ /* 0x000fc8000f8810ff */
[----:B------:R-:W-:-:S05]  /*13e0*/  @!P3 LEA.HI.X R19, R4, UR9, R7, 0x2, P4 ;  /* 0x000000090413bc11 */ /* 0x000fca000a0f1407 */
[----:B------:R5:W2:Y:S01]  /*13f0*/  @!P3 LDG.E R12, desc[UR14][R18.64] ;  /* 0x0000000e120cb981 */ /* 0x000aa2000c1e1900 */
[----:B0-----:R-:W-:-:S05]  /*1400*/  IMAD R15, R17, UR4, RZ ;  /* 0x00000004110f7c24 */ /* 0x001fca000f8e02ff */
[----:B------:R-:W-:-:S04]  /*1410*/  IABS R14, R15 ;  /* 0x0000000f000e7213 */ /* 0x000fc80000000000 */
[----:B------:R-:W0:Y:S08]  /*1420*/  I2F.RP R17, R14 ;  /* 0x0000000e00117306 */ /* 0x000e300000209400 */
[----:B0-----:R-:W1:Y:S02]  /*1430*/  MUFU.RCP R17, R17 ;  /* 0x0000001100117308 */ /* 0x001e640000001000 */
[----:B-1----:R-:W-:-:S06]  /*1440*/  VIADD R2, R17, 0xffffffe ;  /* 0x0ffffffe11027836 */ /* 0x002fcc0000000000 */
[----:B------:R0:W1:Y:S01]  /*1450*/  F2I.FTZ.U32.TRUNC.NTZ R3, R2 ;  /* 0x0000000200037305 */ /* 0x000062000021f000 */
[----:B-----5:R-:W-:Y:S02]  /*1460*/  IABS R18, R15 ;  /* 0x0000000f00127213 */ /* 0x020fe40000000000 */
[----:B---3--:R-:W-:Y:S01]  /*1470*/  IABS R20, R16 ;  /* 0x0000001000147213 */ /* 0x008fe20000000000 */
[----:B0-----:R-:W-:Y:S02]  /*1480*/  IMAD.MOV.U32 R2, RZ, RZ, RZ ;  /* 0x000000ffff027224 */ /* 0x001fe400078e00ff */
        /* <DEDUP_REMOVED lines=13> */
[----:B------:R-:W-:Y:S02]  /*1560*/  @!P6 VIADD R3, R3, 0x1 ;  /* 0x000000010303e836 */ /* 0x000fe40000000000 */
[----:B------:R-:W-:Y:S01]  /*1570*/  IMAD R25, R21, R18, R2 ;  /* 0x0000001215197224 */ /* 0x000fe200078e0202 */
[----:B--2---:R-:W-:-:S04]  /*1580*/  IABS R20, R13 ;  /* 0x0000000d00147213 */ /* 0x004fc80000000000 */
[----:B------:R-:W-:Y:S01]  /*1590*/  ISETP.GT.U32.AND P6, PT, R14, R25, PT ;  /* 0x000000190e00720c */ /* 0x000fe20003fc4070 */
[----:B------:R-:W-:Y:S01]  /*15a0*/  @P5 VIADD R3, R3, 0x1 ;  /* 0x0000000103035836 */ /* 0x000fe20000000000 */
[----:B------:R-:W-:Y:S01]  /*15b0*/  @!P0 LEA R2, P5, R9, UR10, 0x2 ;  /* 0x0000000a09028c11 */ /* 0x000fe2000f8a10ff */
[----:B------:R-:W-:-:S04]  /*15c0*/  IMAD.HI.U32 R17, R19, R20, RZ ;  /* 0x0000001413117227 */ /* 0x000fc800078e00ff */
[----:B------:R-:W-:Y:S01]  /*15d0*/  IMAD.MOV.U32 R23, RZ, RZ, R3 ;  /* 0x000000ffff177224 */ /* 0x000fe200078e0003 */
[----:B------:R-:W-:Y:S02]  /*15e0*/  LOP3.LUT R16, RZ, R15, RZ, 0x33, !PT ;  /* 0x0000000fff107212 */ /* 0x000fe400078e33ff */
[----:B------:R-:W-:Y:S01]  /*15f0*/  @!P0 LEA.HI.X R3, R9, UR11, R6, 0x2, P5 ;  /* 0x0000000b09038c11 */ /* 0x000fe2000a8f1406 */
[----:B------:R-:W-:Y:S01]  /*1600*/  @!P4 IMAD.MOV R23, RZ, RZ, -R23 ;  /* 0x000000ffff17c224 */ /* 0x000fe200078e0a17 */
[----:B------:R-:W-:Y:S01]  /*1610*/  ISETP.NE.AND P4, PT, R15, RZ, PT ;  /* 0x000000ff0f00720c */ /* 0x000fe20003f85270 */
[----:B------:R-:W-:Y:S02]  /*1620*/  IMAD R9, R17, R18, R20 ;  /* 0x0000001211097224 */ /* 0x000fe400078e0214 */
[----:B------:R-:W-:Y:S01]  /*1630*/  @!P6 IMAD.IADD R25, R25, 0x1, -R14 ;  /* 0x000000011919e824 */ /* 0x000fe200078e0a0e */
[----:B------:R-:W-:Y:S02]  /*1640*/  SEL R23, R16, R23, !P4 ;  /* 0x0000001710177207 */ /* 0x000fe40006000000 */
[----:B------:R-:W-:-:S03]  /*1650*/  ISETP.GT.U32.AND P5, PT, R14, R9, PT ;  /* 0x000000090e00720c */ /* 0x000fc60003fa4070 */
[----:B------:R0:W-:Y:S01]  /*1660*/  @!P0 STG.E desc[UR14][R2.64], R23 ;  /* 0x0000001702008986 */ /* 0x0001e2000c10190e */
[----:B------:R-:W-:Y:S02]  /*1670*/  ISETP.GE.U32.AND P0, PT, R25, R14, PT ;  /* 0x0000000e1900720c */ /* 0x000fe40003f06070 */
[----:B------:R-:W-:Y:S01]  /*1680*/  LOP3.LUT R10, R10, R15, RZ, 0x3c, !PT ;  /* 0x0000000f0a0a7212 */ /* 0x000fe200078e3cff */
[----:B------:R-:W-:Y:S01]  /*1690*/  @!P6 VIADD R21, R21, 0x1 ;  /* 0x000000011515e836 */ /* 0x000fe20000000000 */
[----:B------:R-:W-:Y:S02]  /*16a0*/  IABS R6, R12 ;  /* 0x0000000c00067213 */ /* 0x000fe40000000000 */
[----:B------:R-:W-:-:S03]  /*16b0*/  ISETP.GE.AND P6, PT, R10, RZ, PT ;  /* 0x000000ff0a00720c */ /* 0x000fc60003fc6270 */
[----:B------:R-:W-:Y:S02]  /*16c0*/  @!P5 IMAD.IADD R9, R9, 0x1, -R14 ;  /* 0x000000010909d824 */ /* 0x000fe400078e0a0e */
[----:B------:R-:W-:-:S04]  /*16d0*/  IMAD.HI.U32 R19, R19, R6, RZ ;  /* 0x0000000613137227 */ /* 0x000fc800078e00ff */
[----:B------:R-:W-:Y:S01]  /*16e0*/  @P0 VIADD R21, R21, 0x1 ;  /* 0x0000000115150836 */ /* 0x000fe20000000000 */
        /* <DEDUP_REMOVED lines=12> */
[----:B------:R-:W-:Y:S02]  /*17b0*/  @!P2 LEA R8, P0, R5, UR10, 0x2 ;  /* 0x0000000a0508ac11 */ /* 0x000fe4000f8010ff */
[----:B------:R-:W-:Y:S02]  /*17c0*/  ISETP.GE.U32.AND P5, PT, R9, R14, PT ;  /* 0x0000000e0900720c */ /* 0x000fe40003fa6070 */
[C---:B------:R-:W-:Y:S02]  /*17d0*/  SEL R21, R16.reuse, R21, !P4 ;  /* 0x0000001510157207 */ /* 0x040fe40006000000 */
[----:B------:R-:W-:Y:S02]  /*17e0*/  @!P2 LEA.HI.X R9, R5, UR11, R0, 0x2, P0 ;  /* 0x0000000b0509ac11 */ /* 0x000fe400080f1400 */
[----:B------:R-:W-:Y:S01]  /*17f0*/  SEL R17, R16, R17, !P4 ;  /* 0x0000001110117207 */ /* 0x000fe20006000000 */
[----:B------:R0:W-:Y:S01]  /*1800*/  @!P1 STG.E desc[UR14][R2.64], R21 ;  /* 0x0000001502009986 */ /* 0x0001e2000c10190e */
[----:B------:R-:W-:Y:S01]  /*1810*/  LOP3.LUT R12, R12, R15, RZ, 0x3c, !PT ;  /* 0x0000000f0c0c7212 */ /* 0x000fe200078e3cff */
[----:B------:R-:W-:-:S02]  /*1820*/  @!P6 VIADD R19, R19, 0x1 ;  /* 0x000000011313e836 */ /* 0x000fc40000000000 */
[----:B------:R0:W-:Y:S01]  /*1830*/  @!P2 STG.E desc[UR14][R8.64], R17 ;  /* 0x000000110800a986 */ /* 0x0001e2000c10190e */
[----:B------:R-:W-:Y:S01]  /*1840*/  ISETP.GE.AND P0, PT, R12, RZ, PT ;  /* 0x000000ff0c00720c */ /* 0x000fe20003f06270 */
[----:B------:R-:W-:Y:S01]  /*1850*/  @P5 VIADD R19, R19, 0x1 ;  /* 0x0000000113135836 */ /* 0x000fe20000000000 */
[----:B------:R-:W-:Y:S11]  /*1860*/  @P3 EXIT ;  /* 0x000000000000394d */ /* 0x000ff60003800000 */
[----:B------:R-:W-:Y:S01]  /*1870*/  @!P0 IMAD.MOV R19, RZ, RZ, -R19 ;  /* 0x000000ffff138224 */ /* 0x000fe200078e0a13 */
[----:B0-----:R-:W-:-:S04]  /*1880*/  LEA R2, P1, R4, UR10, 0x2 ;  /* 0x0000000a04027c11 */ /* 0x001fc8000f8210ff */
[----:B------:R-:W-:Y:S02]  /*1890*/  LEA.HI.X R3, R4, UR11, R7, 0x2, P1 ;  /* 0x0000000b04037c11 */ /* 0x000fe400088f1407 */
[----:B------:R-:W-:-:S05]  /*18a0*/  SEL R19, R16, R19, !P4 ;  /* 0x0000001310137207 */ /* 0x000fca0006000000 */
[----:B------:R-:W-:Y:S01]  /*18b0*/  STG.E desc[UR14][R2.64], R19 ;  /* 0x0000001302007986 */ /* 0x000fe2000c10190e */
[----:B------:R-:W-:Y:S05]  /*18c0*/  EXIT ;  /* 0x000000000000794d */ /* 0x000fea0003800000 */
.L_x_221:
        /* <DEDUP_REMOVED lines=9> */
.L_x_224:
[----:B0-----:R-:W2:Y:S01]  /*1960*/  LDG.E R11, desc[UR14][R2.64] ;  /* 0x0000000e020b7981 */ /* 0x001ea2000c1e1900 */
[C---:B------:R-:W-:Y:S01]  /*1970*/  IMAD.SHL.U32 R10, R9.reuse, 0x10, RZ ;  /* 0x00000010090a7824 */ /* 0x040fe200078e00ff */
[----:B------:R-:W-:-:S04]  /*1980*/  SHF.L.U64.HI R8, R9, 0x4, R0 ;  /* 0x0000000409087819 */ /* 0x000fc80000010200 */
[----:B------:R-:W-:-:S04]  /*1990*/  IADD3 R4, P0, PT, R10, UR8, RZ ;  /* 0x000000080a047c10 */ /* 0x000fc8000ff1e0ff */
[----:B------:R-:W-:-:S06]  /*19a0*/  IADD3.X R5, PT, PT, R8, UR9, RZ, P0, !PT ;  /* 0x0000000908057c10 */ /* 0x000fcc00087fe4ff */
[----:B------:R-:W3:Y:S01]  /*19b0*/  LDG.E.128 R4, desc[UR14][R4.64] ;  /* 0x0000000e04047981 */ /* 0x000ee2000c1e1d00 */
[----:B--2---:R-:W-:-:S05]  /*19c0*/  IMAD R11, R11, UR5, RZ ;  /* 0x000000050b0b7c24 */ /* 0x004fca000f8e02ff */
[-C--:B------:R-:W-:Y:S02]  /*19d0*/  IABS R14, R11.reuse ;  /* 0x0000000b000e7213 */ /* 0x080fe40000000000 */
[----:B------:R-:W-:Y:S02]  /*19e0*/  IABS R16, R11 ;  /* 0x0000000b00107213 */ /* 0x000fe40000000000 */
[----:B------:R-:W0:Y:S03]  /*19f0*/  I2F.RP R15, R14 ;  /* 0x0000000e000f7306 */ /* 0x000e260000209400 */
[----:B------:R-:W-:Y:S01]  /*1a00*/  IMAD.MOV R18, RZ, RZ, -R16 ;  /* 0x000000ffff127224 */ /* 0x000fe200078e0a10 */
[----:B---3--:R-:W-:Y:S02]  /*1a10*/  IABS R19, R4 ;  /* 0x0000000400137213 */ /* 0x008fe40000000000 */
[----:B------:R-:W-:-:S02]  /*1a20*/  IABS R23, R7 ;  /* 0x0000000700177213 */ /* 0x000fc40000000000 */
[----:B------:R-:W-:Y:S02]  /*1a30*/  IABS R20, R6 ;  /* 0x0000000600147213 */ /* 0x000fe40000000000 */
[-C--:B------:R-:W-:Y:S01]  /*1a40*/  LOP3.LUT R7, R7, R11.reuse, RZ, 0x3c, !PT ;  /* 0x0000000b07077212 */ /* 0x080fe200078e3cff */
[----:B0-----:R-:W0:Y:S01]  /*1a50*/  MUFU.RCP R15, R15 ;  /* 0x0000000f000f7308 */ /* 0x001e220000001000 */
[-C--:B------:R-:W-:Y:S02]  /*1a60*/  LOP3.LUT R4, R4, R11.reuse, RZ, 0x3c, !PT ;  /* 0x0000000b04047212 */ /* 0x080fe400078e3cff */
[----:B------:R-:W-:Y:S01]  /*1a70*/  LOP3.LUT R6, R6, R11, RZ, 0x3c, !PT ;  /* 0x0000000b06067212 */ /* 0x000fe200078e3cff */
[----:B0-----:R-:W-:-:S04]  /*1a80*/  VIADD R12, R15, 0xffffffe ;  /* 0x0ffffffe0f0c7836 */ /* 0x001fc80000000000 */
[----:B------:R0:W2:Y:S02]  /*1a90*/  F2I.FTZ.U32.TRUNC.NTZ R13, R12 ;  /* 0x0000000c000d7305 */ /* 0x0000a4000021f000 */
[----:B0-----:R-:W-:Y:S02]  /*1aa0*/  IMAD.MOV.U32 R12, RZ, RZ, RZ ;  /* 0x000000ffff0c7224 */ /* 0x001fe400078e00ff */
[----:B--2---:R-:W-:-:S04]  /*1ab0*/  IMAD.MOV R17, RZ, RZ, -R13 ;  /* 0x000000ffff117224 */ /* 0x004fc800078e0a0d */
[----:B------:R-:W-:-:S04]  /*1ac0*/  IMAD R17, R17, R14, RZ ;  /* 0x0000000e11117224 */ /* 0x000fc800078e02ff */
[----:B------:R-:W-:Y:S01]  /*1ad0*/  IMAD.HI.U32 R17, R13, R17, R12 ;  /* 0x000000110d117227 */ /* 0x000fe200078e000c */
[----:B------:R-:W-:Y:S02]  /*1ae0*/  IABS R12, R5 ;  /* 0x00000005000c7213 */ /* 0x000fe40000000000 */
[----:B------:R-:W-:-:S03]  /*1af0*/  LOP3.LUT R5, R5, R11, RZ, 0x3c, !PT ;  /* 0x0000000b05057212 */ /* 0x000fc600078e3cff */
[----:B------:R-:W-:-:S04]  /*1b00*/  IMAD.HI.U32 R16, R17, R19, RZ ;  /* 0x0000001311107227 */ /* 0x000fc800078e00ff */
[----:B------:R-:W-:-:S04]  /*1b10*/  IMAD.HI.U32 R15, R17, R12, RZ ;  /* 0x0000000c110f7227 */ /* 0x000fc800078e00ff */
[-C--:B------:R-:W-:Y:S02]  /*1b20*/  IMAD R19, R16, R18.reuse, R19 ;  /* 0x0000001210137224 */ /* 0x080fe400078e0213 */
[----:B------:R-:W-:Y:S02]  /*1b30*/  IMAD R21, R15, R18, R12 ;  /* 0x000000120f157224 */ /* 0x000fe400078e020c */
[C---:B------:R-:W-:Y:S01]  /*1b40*/  IMAD.HI.U32 R12, R17.reuse, R23, RZ ;  /* 0x00000017110c7227 */ /* 0x040fe200078e00ff */
[C---:B------:R-:W-:Y:S02]  /*1b50*/  ISETP.GT.U32.AND P0, PT, R14.reuse, R19, PT ;  /* 0x000000130e00720c */ /* 0x040fe40003f04070 */
[----:B------:R-:W-:Y:S01]  /*1b60*/  ISETP.GT.U32.AND P2, PT, R14, R21, PT ;  /* 0x000000150e00720c */ /* 0x000fe20003f44070 */
[----:B------:R-:W-:-:S04]  /*1b70*/  IMAD.HI.U32 R13, R17, R20, RZ ;  /* 0x00000014110d7227 */ /* 0x000fc800078e00ff */
[-C--:B------:R-:W-:Y:S02]  /*1b80*/  IMAD R23, R12, R18.reuse, R23 ;  /* 0x000000120c177224 */ /* 0x080fe400078e0217 */
[----:B------:R-:W-:-:S03]  /*1b90*/  IMAD R17, R13, R18, R20 ;  /* 0x000000120d117224 */ /* 0x000fc600078e0214 */
[C---:B------:R-:W-:Y:S01]  /*1ba0*/  ISETP.GT.U32.AND P5, PT, R14.reuse, R23, PT ;  /* 0x000000170e00720c */ /* 0x040fe20003fa4070 */
[--C-:B------:R-:W-:Y:S01]  /*1bb0*/  @!P0 IMAD.IADD R19, R19, 0x1, -R14.reuse ;  /* 0x0000000113138824 */ /* 0x100fe200078e0a0e */
[----:B------:R-:W-:Y:S01]  /*1bc0*/  ISETP.GT.U32.AND P6, PT, R14, R17, PT ;  /* 0x000000110e00720c */ /* 0x000fe20003fc4070 */
[----:B------:R-:W-:Y:S02]  /*1bd0*/  @!P2 IMAD.IADD R21, R21, 0x1, -R14 ;  /* 0x000000011515a824 */ /* 0x000fe400078e0a0e */
[----:B------:R-:W-:Y:S01]  /*1be0*/  @!P0 VIADD R16, R16, 0x1 ;  /* 0x0000000110108836 */ /* 0x000fe20000000000 */
[-C--:B------:R-:W-:Y:S01]  /*1bf0*/  ISETP.GE.U32.AND P3, PT, R19, R14.reuse, PT ;  /* 0x0000000e1300720c */ /* 0x080fe20003f66070 */
[----:B------:R-:W-:Y:S01]  /*1c00*/  @!P2 VIADD R15, R15, 0x1 ;  /* 0x000000010f0fa836 */ /* 0x000fe20000000000 */
[----:B------:R-:W-:Y:S02]  /*1c10*/  ISETP.GE.U32.AND P1, PT, R21, R14, PT ;  /* 0x0000000e1500720c */ /* 0x000fe40003f26070 */
[----:B------:R-:W-:-:S03]  /*1c20*/  ISETP.GE.AND P2, PT, R5, RZ, PT ;  /* 0x000000ff0500720c */ /* 0x000fc60003f46270 */
[--C-:B------:R-:W-:Y:S02]  /*1c30*/  @!P5 IMAD.IADD R23, R23, 0x1, -R14.reuse ;  /* 0x000000011717d824 */ /* 0x100fe400078e0a0e */
[----:B------:R-:W-:Y:S02]  /*1c40*/  @!P6 IMAD.IADD R17, R17, 0x1, -R14 ;  /* 0x000000011111e824 */ /* 0x000fe400078e0a0e */
[----:B------:R-:W-:Y:S01]  /*1c50*/  @!P5 VIADD R12, R12, 0x1 ;  /* 0x000000010c0cd836 */ /* 0x000fe20000000000 */
[-C--:B------:R-:W-:Y:S01]  /*1c60*/  ISETP.GE.U32.AND P0, PT, R23, R14.reuse, PT ;  /* 0x0000000e1700720c */ /* 0x080fe20003f06070 */
[----:B------:R-:W-:Y:S01]  /*1c70*/  @P3 VIADD R16, R16, 0x1 ;  /* 0x0000000110103836 */ /* 0x000fe20000000000 */
[----:B------:R-:W-:Y:S01]  /*1c80*/  ISETP.GE.U32.AND P4, PT, R17, R14, PT ;  /* 0x0000000e1100720c */ /* 0x000fe20003f86070 */
[----:B------:R-:W-:Y:S01]  /*1c90*/  @!P6 VIADD R13, R13, 0x1 ;  /* 0x000000010d0de836 */ /* 0x000fe20000000000 */
[----:B------:R-:W-:Y:S01]  /*1ca0*/  ISETP.GE.AND P5, PT, R7, RZ, PT ;  /* 0x000000ff0700720c */ /* 0x000fe20003fa6270 */
[----:B------:R-:W-:Y:S01]  /*1cb0*/  @P1 VIADD R15, R15, 0x1 ;  /* 0x000000010f0f1836 */ /* 0x000fe20000000000 */
[----:B------:R-:W-:-:S02]  /*1cc0*/  ISETP.GE.AND P3, PT, R4, RZ, PT ;  /* 0x000000ff0400720c */ /* 0x000fc40003f66270 */
[----:B------:R-:W-:Y:S01]  /*1cd0*/  ISETP.GE.AND P6, PT, R6, RZ, PT ;  /* 0x000000ff0600720c */ /* 0x000fe20003fc6270 */
[----:B------:R-:W-:Y:S01]  /*1ce0*/  @!P2 IMAD.MOV R15, RZ, RZ, -R15 ;  /* 0x000000ffff0fa224 */ /* 0x000fe200078e0a0f */
[----:B------:R-:W-:-:S03]  /*1cf0*/  IADD3 R4, P1, PT, R10, UR10, RZ ;  /* 0x0000000a0a047c10 */ /* 0x000fc6000ff3e0ff */
[----:B------:R-:W-:Y:S01]  /*1d00*/  @P0 VIADD R12, R12, 0x1 ;  /* 0x000000010c0c0836 */ /* 0x000fe20000000000 */
[----:B------:R-:W-:Y:S01]  /*1d10*/  IADD3.X R5, PT, PT, R8, UR11, RZ, P1, !PT ;  /* 0x0000000b08057c10 */ /* 0x000fe20008ffe4ff */
[----:B------:R-:W-:Y:S01]  /*1d20*/  @P4 VIADD R13, R13, 0x1 ;  /* 0x000000010d0d4836 */ /* 0x000fe20000000000 */
[----:B------:R-:W-:Y:S01]  /*1d30*/  ISETP.NE.AND P1, PT, R11, RZ, PT ;  /* 0x000000ff0b00720c */ /* 0x000fe20003f25270 */
[----:B------:R-:W-:Y:S01]  /*1d40*/  IMAD.MOV.U32 R6, RZ, RZ, R12 ;  /* 0x000000ffff067224 */ /* 0x000fe200078e000c */
[----:B------:R-:W-:Y:S01]  /*1d50*/  LOP3.LUT R11, RZ, R11, RZ, 0x33, !PT ;  /* 0x0000000bff0b7212 */ /* 0x000fe200078e33ff */
[----:B------:R-:W-:Y:S01]  /*1d60*/  IMAD.MOV.U32 R14, RZ, RZ, R13 ;  /* 0x000000ffff0e7224 */ /* 0x000fe200078e000d */
[----:B-1----:R-:W-:Y:S01]  /*1d70*/  IADD3 R9, P0, PT, R9, UR4, RZ ;  /* 0x0000000409097c10 */ /* 0x002fe2000ff1e0ff */
[----:B------:R-:W-:Y:S01]  /*1d80*/  @!P5 IMAD.MOV R6, RZ, RZ, -R6 ;  /* 0x000000ffff06d224 */ /* 0x000fe200078e0a06 */
[----:B------:R-:W-:Y:S01]  /*1d90*/  SEL R13, R11, R15, !P1 ;  /* 0x0000000f0b0d7207 */ /* 0x000fe20004800000 */
[----:B------:R-:W-:-:S02]  /*1da0*/  @!P3 IMAD.MOV R16, RZ, RZ, -R16 ;  /* 0x000000ffff10b224 */ /* 0x000fc400078e0a10 */
[----:B------:R-:W-:Y:S01]  /*1db0*/  @!P6 IMAD.MOV R14, RZ, RZ, -R14 ;  /* 0x000000ffff0ee224 */ /* 0x000fe200078e0a0e */
[----:B------:R-:W-:Y:S01]  /*1dc0*/  SEL R15, R11, R6, !P1 ;  /* 0x000000060b0f7207 */ /* 0x000fe20004800000 */
[----:B------:R-:W-:Y:S01]  /*1dd0*/  IMAD.SHL.U32 R6, R9, 0x4, RZ ;  /* 0x0000000409067824 */ /* 0x000fe200078e00ff */
[C---:B------:R-:W-:Y:S01]  /*1de0*/  SEL R12, R11.reuse, R16, !P1 ;  /* 0x000000100b0c7207 */ /* 0x040fe20004800000 */
[----:B------:R-:W-:Y:S01]  /*1df0*/  IMAD.X R0, RZ, RZ, R0, P0 ;  /* 0x000000ffff007224 */ /* 0x000fe200000e0600 */
[----:B------:R-:W-:Y:S02]  /*1e00*/  SEL R14, R11, R14, !P1 ;  /* 0x0000000e0b0e7207 */ /* 0x000fe40004800000 */
[----:B------:R-:W-:Y:S02]  /*1e10*/  ISETP.LT.U32.AND P1, PT, R6, UR19, PT ;  /* 0x0000001306007c0c */ /* 0x000fe4000bf21070 */
[C---:B------:R-:W-:Y:S01]  /*1e20*/  LOP3.LUT P0, RZ, R9.reuse, 0xffffc000, RZ, 0xc0, !PT ;  /* 0xffffc00009ff7812 */ /* 0x040fe2000780c0ff */
[----:B------:R3:W-:Y:S01]  /*1e30*/  STG.E.128 desc[UR14][R4.64], R12 ;  /* 0x0000000c04007986 */ /* 0x0007e2000c101d0e */
[----:B------:R-:W-:-:S02]  /*1e40*/  SHF.L.U64.HI R6, R9, 0x2, R0 ;  /* 0x0000000209067819 */ /* 0x000fc40000010200 */
[----:B------:R-:W-:Y:S02]  /*1e50*/  LOP3.LUT P0, RZ, R0, 0x3fffffff, RZ, 0xc0, P0 ;  /* 0x3fffffff00ff7812 */ /* 0x000fe4000000c0ff */
[----:B------:R-:W-:-:S13]  /*1e60*/  ISETP.LT.AND.EX P1, PT, R6, UR12, PT, P1 ;  /* 0x0000000c06007c0c */ /* 0x000fda000bf21310 */
[----:B---3--:R-:W-:Y:S05]  /*1e70*/  @!P0 BRA P1, `(.L_x_224) ;  /* 0xfffffff800b88947 */ /* 0x008fea000083ffff */
[----:B------:R-:W-:Y:S05]  /*1e80*/  EXIT ;  /* 0x000000000000794d */ /* 0x000fea0003800000 */
        .weak           $__internal_11_$__cuda_sm20_div_u16
        .type           $__internal_11_$__cuda_sm20_div_u16,@function
        .size           $__internal_11_$__cuda_sm20_div_u16,(.L_x_734 - $__internal_11_$__cuda_sm20_div_u16)
$__internal_11_$__cuda_sm20_div_u16:
        /* <DEDUP_REMOVED lines=18> */
[----:B------:R-:W-:Y:S06]  /*1fb0*/  RET.REL.NODEC R2 `(_ZN2at6native63_GLOBAL__N__862fb238_30_ForeachBinaryOpScalarTensor_cu_64fe0ca525multi_tensor_apply_kernelINS1_18TensorListMetadataILi2EEENS1_27BinaryOpScalarTensorFunctorIiLi2ELi1ELi1EEEJSt7dividesIiEPiiEEEvT_T0_DpT1_) ;  /* 0xffffffe002107950 */ /* 0x000fec0003c3ffff */
.L_x_225:
        /* <DEDUP_REMOVED lines=12> */
.L_x_734:


//--------------------- .text._ZN2at6native63_GLOBAL__N__862fb238_30_ForeachBinaryOpScalarTensor_cu_64fe0ca525multi_tensor_apply_kernelINS1_18TensorListMetadataILi2EEENS1_27BinaryOpScalarTensorFunctorIaLi2ELi1ELi1EEEJSt7dividesIaEPaaEEEvT_T0_DpT1_ --------------------------
	.section	.text._ZN2at6native63_GLOBAL__N__862fb238_30_ForeachBinaryOpScalarTensor_cu_64fe0ca525multi_tensor_apply_kernelINS1_18TensorListMetadataILi2EEENS1_27BinaryOpScalarTensorFunctorIaLi2ELi1ELi1EEEJSt7dividesIaEPaaEEEvT_T0_DpT1_,"ax",@progbits
	.align	128
.text._ZN2at6native63_GLOBAL__N__862fb238_30_ForeachBinaryOpScalarTensor_cu_64fe0ca525multi_tensor_apply_kernelINS1_18TensorListMetadataILi2EEENS1_27BinaryOpScalarTensorFunctorIaLi2ELi1ELi1EEEJSt7dividesIaEPaaEEEvT_T0_DpT1_:
        .type           _ZN2at6native63_GLOBAL__N__862fb238_30_ForeachBinaryOpScalarTensor_cu_64fe0ca525multi_tensor_apply_kernelINS1_18TensorListMetadataILi2EEENS1_27BinaryOpScalarTensorFunctorIaLi2ELi1ELi1EEEJSt7dividesIaEPaaEEEvT_T0_DpT1_,@function
        .size           _ZN2at6native63_GLOBAL__N__862fb238_30_ForeachBinaryOpScalarTensor_cu_64fe0ca525multi_tensor_apply_kernelINS1_18TensorListMetadataILi2EEENS1_27BinaryOpScalarTensorFunctorIaLi2ELi1ELi1EEEJSt7dividesIaEPaaEEEvT_T0_DpT1_,(.L_x_736 - _ZN2at6native63_GLOBAL__N__862fb238_30_ForeachBinaryOpScalarTensor_cu_64fe0ca525multi_tensor_apply_kernelINS1_18TensorListMetadataILi2EEENS1_27BinaryOpScalarTensorFunctorIaLi2ELi1ELi1EEEJSt7dividesIaEPaaEEEvT_T0_DpT1_)
        .other          _ZN2at6native63_GLOBAL__N__862fb238_30_ForeachBinaryOpScalarTensor_cu_64fe0ca525multi_tensor_apply_kernelINS1_18TensorListMetadataILi2EEENS1_27BinaryOpScalarTensorFunctorIaLi2ELi1ELi1EEEJSt7dividesIaEPaaEEEvT_T0_DpT1_,@"STO_CUDA_ENTRY STV_DEFAULT"
_ZN2at6native63_GLOBAL__N__862fb238_30_ForeachBinaryOpScalarTensor_cu_64fe0ca525multi_tensor_apply_kernelINS1_18TensorListMetadataILi2EEENS1_27BinaryOpScalarTensorFunctorIaLi2ELi1ELi1EEEJSt7dividesIaEPaaEEEvT_T0_DpT1_:
        /* <DEDUP_REMOVED lines=39> */
[----:B------:R-:W-:Y:S05]  /*0270*/  CALL.REL.NOINC `($__internal_13_$__cuda_sm20_div_u16) ;  /* 0x0000001400d87944 */ /* 0x000fea0003c00000 */
[----:B------:R-:W0:Y:S01]  /*0280*/  S2R R0, SR_TID.X ;  /* 0x0000000000007919 */ /* 0x000e220000002100 */
[----:B------:R-:W-:Y:S01]  /*0290*/  UISETP.GE.U32.AND UP0, UPT, UR4, UR33, UPT ;  /* 0x000000210400728c */ /* 0x000fe2000bf06070 */
[----:B------:R-:W-:Y:S02]  /*02a0*/  LOP3.LUT R2, R5, 0xffff, RZ, 0xc0, !PT ;  /* 0x0000ffff05027812 */ /* 0x000fe400078ec0ff */
[----:B------:R-:W-:Y:S01]  /*02b0*/  UMOV UR4, URZ ;  /* 0x000000ff00047c82 */ /* 0x000fe20008000000 */
[----:B------:R-:W-:-:S03]  /*02c0*/  UISETP.GE.U32.AND.EX UP0, UPT, UR5, URZ, UPT, UP0 ;  /* 0x000000ff0500728c */ /* 0x000fc6000bf06100 */
[----:B------:R-:W-:-:S06]  /*02d0*/  UMOV UR5, URZ ;  /* 0x000000ff00057c82 */ /* 0x000fcc0008000000 */
[----:B------:R-:W-:Y:S05]  /*02e0*/  BRA.U !UP0, `(.L_x_227) ;  /* 0x0000000d08107547 */ /* 0x000fea000b800000 */
[----:B------:R-:W-:Y:S01]  /*02f0*/  UIADD3 UR18, UP0, UPT, UR6, UR33, URZ ;  /* 0x0000002106127290 */ /* 0x000fe2000ff1e0ff */
[----:B------:R-:W-:Y:S01]  /*0300*/  VIADD R6, R2, 0x1 ;  /* 0x0000000102067836 */ /* 0x000fe20000000000 */
[----:B------:R-:W-:Y:S01]  /*0310*/  UIMAD.WIDE.U32 UR14, UR32, 0x3, UR6 ;  /* 0x00000003200e78a5 */ /* 0x000fe2000f8e0006 */
[----:B------:R-:W-:Y:S01]  /*0320*/  IMAD.MOV.U32 R3, RZ, RZ, RZ ;  /* 0x000000ffff037224 */ /* 0x000fe200078e00ff */
[----:B------:R-:W-:Y:S01]  /*0330*/  UIADD3.X UR19, UPT, UPT, URZ, UR7, URZ, UP0, !UPT ;  /* 0x00000007ff137290 */ /* 0x000fe200087fe4ff */
[----:B0-----:R-:W-:Y:S01]  /*0340*/  IMAD.MOV.U32 R4, RZ, RZ, R0 ;  /* 0x000000ffff047224 */ /* 0x001fe200078e0000 */
[----:B------:R-:W-:Y:S01]  /*0350*/  UIADD3 UR50, UP4, UPT, UR24, UR18, URZ ;  /* 0x0000001218327290 */ /* 0x000fe2000ff9e0ff */
[----:B------:R-:W-:Y:S01]  /*0360*/  IMAD.MOV.U32 R5, RZ, RZ, RZ ;  /* 0x000000ffff057224 */ /* 0x000fe200078e00ff */
[----:B------:R-:W-:Y:S01]  /*0370*/  UIMAD.WIDE.U32 UR12, UR32, 0x2, UR6 ;  /* 0x00000002200c78a5 */ /* 0x000fe2000f8e0006 */
[----:B------:R-:W-:Y:S01]  /*0380*/  LOP3.LUT R6, R6, 0x1fffe, RZ, 0xc0, !PT ;  /* 0x0001fffe06067812 */ /* 0x000fe200078ec0ff */
[----:B------:R-:W-:-:S02]  /*0390*/  UIADD3 UR18, UP1, UPT, UR22, UR18, URZ ;  /* 0x0000001216127290 */ /* 0x000fc4000ff3e0ff */
[----:B------:R-:W-:Y:S02]  /*03a0*/  UIMAD.WIDE.U32 UR10, UR32, 0x5, UR6 ;  /* 0x00000005200a78a5 */ /* 0x000fe4000f8e0006 */
[----:B------:R-:W-:Y:S02]  /*03b0*/  UIADD3 UR45, UP5, UPT, UR24, UR14, URZ ;  /* 0x0000000e182d7290 */ /* 0x000fe4000ffbe0ff */
[----:B------:R-:W-:Y:S02]  /*03c0*/  UIADD3 UR44, UP3, UPT, UR22, UR14, URZ ;  /* 0x0000000e162c7290 */ /* 0x000fe4000ff7e0ff */
[----:B------:R-:W-:Y:S02]  /*03d0*/  UIMAD.WIDE.U32 UR4, UR32, 0x7, UR6 ;  /* 0x00000007200478a5 */ /* 0x000fe4000f8e0006 */
[----:B------:R-:W-:Y:S02]  /*03e0*/  UIADD3.X UR51, UPT, UPT, UR25, UR19, URZ, UP4, !UPT ;  /* 0x0000001319337290 */ /* 0x000fe4000a7fe4ff */
[----:B------:R-:W-:-:S02]  /*03f0*/  UIADD3 UR16, UP2, UPT, UR6, UR32, URZ ;  /* 0x0000002006107290 */ /* 0x000fc4000ff5e0ff */
[----:B------:R-:W-:Y:S02]  /*0400*/  UIADD3 UR48, UP0, UPT, UR24, UR12, URZ ;  /* 0x0000000c18307290 */ /* 0x000fe4000ff1e0ff */
[----:B------:R-:W-:Y:S02]  /*0410*/  UIADD3 UR47, UP6, UPT, UR22, UR12, URZ ;  /* 0x0000000c162f7290 */ /* 0x000fe4000ffde0ff */
[----:B------:R-:W-:Y:S02]  /*0420*/  UIADD3.X UR19, UPT, UPT, UR23, UR19, URZ, UP1, !UPT ;  /* 0x0000001317137290 */ /* 0x000fe40008ffe4ff */
[----:B------:R-:W-:Y:S02]  /*0430*/  UIMAD.WIDE.U32 UR8, UR32, 0x6, UR6 ;  /* 0x00000006200878a5 */ /* 0x000fe4000f8e0006 */
[----:B------:R-:W-:Y:S02]  /*0440*/  UIADD3 UR41, UP1, UPT, UR22, UR10, URZ ;  /* 0x0000000a16297290 */ /* 0x000fe4000ff3e0ff */
[----:B------:R-:W-:-:S02]  /*0450*/  UIADD3.X UR46, UPT, UPT, UR25, UR15, URZ, UP5, !UPT ;  /* 0x0000000f192e7290 */ /* 0x000fc4000affe4ff */
[----:B------:R-:W-:Y:S02]  /*0460*/  UIADD3.X UR14, UPT, UPT, UR23, UR15, URZ, UP3, !UPT ;  /* 0x0000000f170e7290 */ /* 0x000fe40009ffe4ff */
[----:B------:R-:W-:Y:S02]  /*0470*/  UIADD3 UR36, UP5, UPT, UR24, UR4, URZ ;  /* 0x0000000418247290 */ /* 0x000fe4000ffbe0ff */
[----:B------:R-:W-:Y:S02]  /*0480*/  UIADD3 UR35, UP3, UPT, UR22, UR4, URZ ;  /* 0x0000000416237290 */ /* 0x000fe4000ff7e0ff */
[----:B------:R-:W-:Y:S02]  /*0490*/  UIADD3.X UR49, UPT, UPT, UR25, UR13, URZ, UP0, !UPT ;  /* 0x0000000d19317290 */ /* 0x000fe400087fe4ff */
[----:B------:R-:W-:Y:S02]  /*04a0*/  UIADD3.X UR17, UPT, UPT, UR23, UR13, URZ, UP6, !UPT ;  /* 0x0000000d17117290 */ /* 0x000fe4000b7fe4ff */
[----:B------:R-:W-:-:S02]  /*04b0*/  UIADD3.X UR4, UPT, UPT, URZ, UR7, URZ, UP2, !UPT ;  /* 0x00000007ff047290 */ /* 0x000fc400097fe4ff */
[----:B------:R-:W-:Y:S02]  /*04c0*/  UIADD3 UR42, UP4, UPT, UR24, UR10, URZ ;  /* 0x0000000a182a7290 */ /* 0x000fe4000ff9e0ff */
[----:B------:R-:W-:Y:S02]  /*04d0*/  UIADD3 UR39, UP0, UPT, UR24, UR8, URZ ;  /* 0x0000000818277290 */ /* 0x000fe4000ff1e0ff */
[----:B------:R-:W-:Y:S02]  /*04e0*/  UIADD3 UR38, UP6, UPT, UR22, UR8, URZ ;  /* 0x0000000816267290 */ /* 0x000fe4000ffde0ff */
[----:B------:R-:W-:Y:S02]  /*04f0*/  UIADD3.X UR13, UPT, UPT, UR23, UR11, URZ, UP1, !UPT ;  /* 0x0000000b170d7290 */ /* 0x000fe40008ffe4ff */
[----:B------:R-:W-:Y:S02]  /*0500*/  UIADD3 UR34, UP2, UPT, UR22, UR16, URZ ;  /* 0x0000001016227290 */ /* 0x000fe4000ff5e0ff */
[----:B------:R-:W-:-:S02]  /*0510*/  UIADD3 UR10, UP1, UPT, UR24, UR16, URZ ;  /* 0x00000010180a7290 */ /* 0x000fc4000ff3e0ff */
[----:B------:R-:W-:Y:S02]  /*0520*/  UIADD3.X UR43, UPT, UPT, UR25, UR11, URZ, UP4, !UPT ;  /* 0x0000000b192b7290 */ /* 0x000fe4000a7fe4ff */
[----:B------:R-:W-:Y:S02]  /*0530*/  UIADD3.X UR40, UPT, UPT, UR25, UR9, URZ, UP0, !UPT ;  /* 0x0000000919287290 */ /* 0x000fe400087fe4ff */
[----:B------:R-:W-:Y:S02]  /*0540*/  UIADD3.X UR12, UPT, UPT, UR23, UR9, URZ, UP6, !UPT ;  /* 0x00000009170c7290 */ /* 0x000fe4000b7fe4ff */
[----:B------:R-:W-:Y:S02]  /*0550*/  UIADD3.X UR37, UPT, UPT, UR25, UR5, URZ, UP5, !UPT ;  /* 0x0000000519257290 */ /* 0x000fe4000affe4ff */
[----:B------:R-:W-:Y:S02]  /*0560*/  UIADD3.X UR11, UPT, UPT, UR23, UR5, URZ, UP3, !UPT ;  /* 0x00000005170b7290 */ /* 0x000fe40009ffe4ff */
[----:B------:R-:W-:-:S02]  /*0570*/  UIADD3.X UR16, UPT, UPT, UR23, UR4, URZ, UP2, !UPT ;  /* 0x0000000417107290 */ /* 0x000fc400097fe4ff */
[----:B------:R-:W-:Y:S01]  /*0580*/  UIADD3.X UR9, UPT, UPT, UR25, UR4, URZ, UP1, !UPT ;  /* 0x0000000419097290 */ /* 0x000fe20008ffe4ff */
[----:B------:R-:W0:Y:S02]  /*0590*/  LDCU.U8 UR52, c[0x0][0xfd8] ;  /* 0x0001fb00ff3477ac */ /* 0x000e240008000000 */
[----:B------:R-:W-:Y:S01]  /*05a0*/  UMOV UR4, URZ ;  /* 0x000000ff00047c82 */ /* 0x000fe20008000000 */
[----:B------:R-:W-:-:S08]  /*05b0*/  UMOV UR5, URZ ;  /* 0x000000ff00057c82 */ /* 0x000fd00008000000 */
.L_x_228:
[C---:B-1----:R-:W-:Y:S01]  /*05c0*/  IADD3 R7, P0, PT, R4.reuse, UR32, RZ ;  /* 0x0000002004077c10 */ /* 0x042fe2000ff1e0ff */
[----:B------:R-:W1:Y:S01]  /*05d0*/  LDC.64 R10, c[0x0][0xfd0] ;  /* 0x0003f400ff0a7b82 */ /* 0x000e620000000a00 */
[----:B------:R-:W-:Y:S02]  /*05e0*/  ISETP.GE.U32.AND P5, PT, R4, UR31, PT ;  /* 0x0000001f04007c0c */ /* 0x000fe4000bfa6070 */
[C---:B------:R-:W-:Y:S01]  /*05f0*/  IADD3 R9, P1, PT, R7.reuse, UR32, RZ ;  /* 0x0000002007097c10 */ /* 0x040fe2000ff3e0ff */
[----:B------:R-:W-:Y:S01]  /*0600*/  IMAD.X R8, RZ, RZ, R5, P0 ;  /* 0x000000ffff087224 */ /* 0x000fe200000e0605 */
[----:B------:R-:W-:Y:S02]  /*0610*/  ISETP.GE.U32.AND P0, PT, R7, UR31, PT ;  /* 0x0000001f07007c0c */ /* 0x000fe4000bf06070 */
[----:B------:R-:W-:Y:S01]  /*0620*/  ISETP.GE.AND.EX P5, PT, R5, UR30, PT, P5 ;  /* 0x0000001e05007c0c */ /* 0x000fe2000bfa6350 */
[----:B------:R-:W-:Y:S01]  /*0630*/  IMAD.X R12, RZ, RZ, R8, P1 ;  /* 0x000000ffff0c7224 */ /* 0x000fe200008e0608 */
[----:B------:R-:W-:-:S02]  /*0640*/  IADD3 R7, P2, PT, R9, UR32, RZ ;  /* 0x0000002009077c10 */ /* 0x000fc4000ff5e0ff */
[----:B------:R-:W-:Y:S02]  /*0650*/  ISETP.GE.AND.EX P0, PT, R8, UR30, PT, P0 ;  /* 0x0000001e08007c0c */ /* 0x000fe4000bf06300 */
[----:B------:R-:W-:Y:S01]  /*0660*/  ISETP.GE.U32.AND P4, PT, R9, UR31, PT ;  /* 0x0000001f09007c0c */ /* 0x000fe2000bf86070 */
[----:B------:R-:W-:Y:S01]  /*0670*/  IMAD.X R8, RZ, RZ, R12, P2 ;  /* 0x000000ffff087224 */ /* 0x000fe200010e060c */
[----:B------:R-:W-:Y:S02]  /*0680*/  ISETP.GE.U32.AND P1, PT, R7, UR31, PT ;  /* 0x0000001f07007c0c */ /* 0x000fe4000bf26070 */
[----:B------:R-:W-:Y:S02]  /*0690*/  ISETP.GE.AND.EX P4, PT, R12, UR30, PT, P4 ;  /* 0x0000001e0c007c0c */ /* 0x000fe4000bf86340 */
[----:B------:R-:W-:Y:S02]  /*06a0*/  ISETP.GE.AND.EX P1, PT, R8, UR30, PT, P1 ;  /* 0x0000001e08007c0c */ /* 0x000fe4000bf26310 */
[----:B------:R-:W-:-:S02]  /*06b0*/  @!P5 IADD3 R22, P2, PT, R4, UR29, RZ ;  /* 0x0000001d0416dc10 */ /* 0x000fc4000ff5e0ff */
[----:B------:R-:W-:Y:S01]  /*06c0*/  PRMT R14, RZ, 0x7610, R14 ;  /* 0x00007610ff0e7816 */ /* 0x000fe2000000000e */
[----:B-1----:R1:W2:Y:S01]  /*06d0*/  LDG.E.U8 R10, desc[UR20][R10.64] ;  /* 0x000000140a0a7981 */ /* 0x0022a2000c1e1100 */
[----:B------:R-:W-:Y:S02]  /*06e0*/  @!P5 IADD3.X R23, PT, PT, R5, UR27, RZ, P2, !PT ;  /* 0x0000001b0517dc10 */ /* 0x000fe400097fe4ff */
[----:B------:R-:W-:-:S03]  /*06f0*/  @!P0 IADD3 R12, P2, PT, R4, UR10, RZ ;  /* 0x0000000a040c8c10 */ /* 0x000fc6000ff5e0ff */
[C---:B------:R-:W-:Y:S01]  /*0700*/  @!P4 IADD3 R18, P3, PT, R4.reuse, UR48, RZ ;  /* 0x000000300412cc10 */ /* 0x040fe2000ff7e0ff */
[----:B------:R-:W3:Y:S01]  /*0710*/  @!P5 LDG.E.S8 R14, desc[UR20][R22.64] ;  /* 0x00000014160ed981 */ /* 0x000ee2000c1e1300 */
[C---:B------:R-:W-:Y:S02]  /*0720*/  @!P0 IADD3.X R13, PT, PT, R5.reuse, UR9, RZ, P2, !PT ;  /* 0x00000009050d8c10 */ /* 0x040fe400097fe4ff */
[----:B------:R-:W-:Y:S02]  /*0730*/  @!P1 IADD3 R20, P2, PT, R4, UR45, RZ ;  /* 0x0000002d04149c10 */ /* 0x000fe4000ff5e0ff */
[----:B------:R-:W-:Y:S02]  /*0740*/  PRMT R15, RZ, 0x7610, R15 ;  /* 0x00007610ff0f7816 */ /* 0x000fe4000000000f */
[----:B------:R-:W-:Y:S02]  /*0750*/  PRMT R9, RZ, 0x7610, R9 ;  /* 0x00007610ff097816 */ /* 0x000fe40000000009 */
[----:B------:R-:W-:-:S02]  /*0760*/  @!P4 IADD3.X R19, PT, PT, R5, UR49, RZ, P3, !PT ;  /* 0x000000310513cc10 */ /* 0x000fc40009ffe4ff */
[----:B------:R-:W-:-:S03]  /*0770*/  @!P1 IADD3.X R21, PT, PT, R5, UR46, RZ, P2, !PT ;  /* 0x0000002e05159c10 */ /* 0x000fc600097fe4ff */
[----:B------:R-:W5:Y:S04]  /*0780*/  @!P4 LDG.E.S8 R15, desc[UR20][R18.64] ;  /* 0x00000014120fc981 */ /* 0x000f68000c1e1300 */
[----:B------:R-:W5:Y:S01]  /*0790*/  @!P1 LDG.E.S8 R9, desc[UR20][R20.64] ;  /* 0x0000001414099981 */ /* 0x000f62000c1e1300 */
[----:B------:R-:W-:Y:S01]  /*07a0*/  IADD3 R6, P2, PT, R6, -0x2, RZ ;  /* 0xfffffffe06067810 */ /* 0x000fe20007f5e0ff */
[----:B0-----:R-:W-:Y:S01]  /*07b0*/  UPRMT UR8, UR52, 0x8880, URZ ;  /* 0x0000888034087896 */ /* 0x001fe200080000ff */
[----:B------:R-:W-:Y:S02]  /*07c0*/  PRMT R16, RZ, 0x7610, R16 ;  /* 0x00007610ff107816 */ /* 0x000fe40000000010 */
[----:B------:R-:W-:Y:S02]  /*07d0*/  IADD3.X R3, PT, PT, R3, -0x1, RZ, P2, !PT ;  /* 0xffffffff03037810 */ /* 0x000fe400017fe4ff */
[----:B------:R-:W-:-:S02]  /*07e0*/  ISETP.NE.U32.AND P2, PT, R6, RZ, PT ;  /* 0x000000ff0600720c */ /* 0x000fc40003f45070 */
[----:B------:R0:W5:Y:S02]  /*07f0*/  @!P0 LDG.E.S8 R16, desc[UR20][R12.64] ;  /* 0x000000140c108981 */ /* 0x000164000c1e1300 */
[----:B------:R-:W-:-:S04]  /*0800*/  ISETP.NE.AND.EX P2, PT, R3, RZ, PT, P2 ;  /* 0x000000ff0300720c */ /* 0x000fc80003f45320 */
[----:B-1----:R-:W-:Y:S02]  /*0810*/  P2R R11, PR, RZ, 0x4 ;  /* 0x00000004ff0b7803 */ /* 0x002fe40000000000 */
[----:B0-----:R-:W-:Y:S01]  /*0820*/  MOV R12, 0x870 ;  /* 0x00000870000c7802 */ /* 0x001fe20000000f00 */
[----:B--2---:R-:W-:-:S05]  /*0830*/  IMAD R10, R10, UR8, RZ ;  /* 0x000000080a0a7c24 */ /* 0x004fca000f8e02ff */
[----:B------:R-:W-:Y:S02]  /*0840*/  PRMT R13, R10, 0x8880, RZ ;  /* 0x000088800a0d7816 */ /* 0x000fe400000000ff */
[----:B---3--:R-:W-:-:S07]  /*0850*/  PRMT R14, R14, 0x9910, RZ ;  /* 0x000099100e0e7816 */ /* 0x008fce00000000ff */
[----:B-----5:R-:W-:Y:S05]  /*0860*/  CALL.REL.NOINC `($__internal_12_$__cuda_sm20_div_s16) ;  /* 0x0000000c00f47944 */ /* 0x020fea0003c00000 */
[----:B------:R-:W-:Y:S02]  /*0870*/  PRMT R12, R10, 0x8880, RZ ;  /* 0x000088800a0c7816 */ /* 0x000fe400000000ff */
[----:B------:R-:W-:Y:S01]  /*0880*/  PRMT R14, R16, 0x9910, RZ ;  /* 0x00009910100e7816 */ /* 0x000fe200000000ff */
[----:B------:R-:W-:Y:S02]  /*0890*/  IMAD.MOV.U32 R16, RZ, RZ, R13 ;  /* 0x000000ffff107224 */ /* 0x000fe400078e000d */
[----:B------:R-:W-:Y:S01]  /*08a0*/  IMAD.MOV.U32 R13, RZ, RZ, R12 ;  /* 0x000000ffff0d7224 */ /* 0x000fe200078e000c */
[----:B------:R-:W-:-:S07]  /*08b0*/  MOV R12, 0x8d0 ;  /* 0x000008d0000c7802 */ /* 0x000fce0000000f00 */
[----:B------:R-:W-:Y:S05]  /*08c0*/  CALL.REL.NOINC `($__internal_12_$__cuda_sm20_div_s16) ;  /* 0x0000000c00dc7944 */ /* 0x000fea0003c00000 */
        /* <DEDUP_REMOVED lines=8> */
[----:B------:R-:W-:Y:S01]  /*0950*/  IMAD.MOV.U32 R9, RZ, RZ, R13 ;  /* 0x000000ffff097224 */ /* 0x000fe200078e000d */
[----:B------:R-:W-:Y:S01]  /*0960*/  MOV R12, 0x990 ;  /* 0x00000990000c7802 */ /* 0x000fe20000000f00 */
[----:B------:R-:W-:-:S07]  /*0970*/  IMAD.MOV.U32 R13, RZ, RZ, R10 ;  /* 0x000000ffff0d7224 */ /* 0x000fce00078e000a */
[----:B------:R-:W-:Y:S05]  /*0980*/  CALL.REL.NOINC `($__internal_12_$__cuda_sm20_div_s16) ;  /* 0x0000000c00ac7944 */ /* 0x000fea0003c00000 */
[C---:B------:R-:W-:Y:S01]  /*0990*/  @!P5 IADD3 R18, P2, PT, R4.reuse, UR28, RZ ;  /* 0x0000001c0412dc10 */ /* 0x040fe2000ff5e0ff */
[----:B------:R-:W0:Y:S01]  /*09a0*/  LDC.64 R22, c[0x0][0xfd0] ;  /* 0x0003f400ff167b82 */ /* 0x000e220000000a00 */
[C---:B------:R-:W-:Y:S02]  /*09b0*/  @!P0 IADD3 R20, P3, PT, R4.reuse, UR34, RZ ;  /* 0x0000002204148c10 */ /* 0x040fe4000ff7e0ff */
[C---:B------:R-:W-:Y:S02]  /*09c0*/  @!P5 IADD3.X R19, PT, PT, R5.reuse, UR26, RZ, P2, !PT ;  /* 0x0000001a0513dc10 */ /* 0x040fe400097fe4ff */
[----:B------:R-:W-:Y:S02]  /*09d0*/  @!P0 IADD3.X R21, PT, PT, R5, UR16, RZ, P3, !PT ;  /* 0x0000001005158c10 */ /* 0x000fe40009ffe4ff */
[----:B------:R-:W-:Y:S01]  /*09e0*/  IADD3 R7, P2, PT, R7, UR32, RZ ;  /* 0x0000002007077c10 */ /* 0x000fe2000ff5e0ff */
[----:B------:R-:W-:Y:S01]  /*09f0*/  @!P5 STG.E.U8 desc[UR20][R18.64], R16 ;  /* 0x000000101200d986 */ /* 0x000fe2000c101114 */
[----:B------:R-:W-:-:S02]  /*0a00*/  @!P4 IADD3 R24, P5, PT, R4, UR47, RZ ;  /* 0x0000002f0418cc10 */ /* 0x000fc4000ffbe0ff */
[----:B------:R-:W-:Y:S01]  /*0a10*/  PRMT R12, RZ, 0x7610, R12 ;  /* 0x00007610ff0c7816 */ /* 0x000fe2000000000c */
[----:B------:R-:W-:Y:S01]  /*0a20*/  @!P0 STG.E.U8 desc[UR20][R20.64], R15 ;  /* 0x0000000f14008986 */ /* 0x000fe2000c101114 */
[----:B------:R-:W-:Y:S01]  /*0a30*/  IMAD.X R8, RZ, RZ, R8, P2 ;  /* 0x000000ffff087224 */ /* 0x000fe200010e0608 */
[C---:B------:R-:W-:Y:S02]  /*0a40*/  ISETP.GE.U32.AND P0, PT, R7.reuse, UR31, PT ;  /* 0x0000001f07007c0c */ /* 0x040fe4000bf06070 */
[----:B------:R-:W-:Y:S02]  /*0a50*/  IADD3 R7, P2, PT, R7, UR32, RZ ;  /* 0x0000002007077c10 */ /* 0x000fe4000ff5e0ff */
[----:B------:R-:W-:Y:S02]  /*0a60*/  @!P4 IADD3.X R25, PT, PT, R5, UR17, RZ, P5, !PT ;  /* 0x000000110519cc10 */ /* 0x000fe4000affe4ff */
[----:B------:R-:W-:Y:S01]  /*0a70*/  ISETP.GE.AND.EX P0, PT, R8, UR30, PT, P0 ;  /* 0x0000001e08007c0c */ /* 0x000fe2000bf06300 */
[----:B------:R-:W-:Y:S01]  /*0a80*/  IMAD.X R8, RZ, RZ, R8, P2 ;  /* 0x000000ffff087224 */ /* 0x000fe200010e0608 */
[C---:B------:R-:W-:Y:S01]  /*0a90*/  ISETP.GE.U32.AND P3, PT, R7.reuse, UR31, PT ;  /* 0x0000001f07007c0c */ /* 0x040fe2000bf66070 */
[----:B------:R0:W-:Y:S01]  /*0aa0*/  @!P4 STG.E.U8 desc[UR20][R24.64], R9 ;  /* 0x000000091800c986 */ /* 0x0001e2000c101114 */
[----:B------:R-:W-:-:S02]  /*0ab0*/  IADD3 R10, P2, PT, R7, UR32, RZ ;  /* 0x00000020070a7c10 */ /* 0x000fc4000ff5e0ff */
[----:B------:R-:W-:Y:S02]  /*0ac0*/  ISETP.GE.AND.EX P4, PT, R8, UR30, PT, P3 ;  /* 0x0000001e08007c0c */ /* 0x000fe4000bf86330 */
[----:B------:R-:W-:Y:S01]  /*0ad0*/  IADD3 R7, P3, PT, R10, UR32, RZ ;  /* 0x000000200a077c10 */ /* 0x000fe2000ff7e0ff */
[----:B------:R-:W-:Y:S01]  /*0ae0*/  IMAD.X R8, RZ, RZ, R8, P2 ;  /* 0x000000ffff087224 */ /* 0x000fe200010e0608 */
[----:B------:R-:W-:Y:S02]  /*0af0*/  @!P1 IADD3 R26, P5, PT, R4, UR44, RZ ;  /* 0x0000002c041a9c10 */ /* 0x000fe4000ffbe0ff */
[----:B------:R-:W-:Y:S01]  /*0b00*/  ISETP.GE.U32.AND P6, PT, R7, UR31, PT ;  /* 0x0000001f07007c0c */ /* 0x000fe2000bfc6070 */
[----:B------:R-:W-:Y:S01]  /*0b10*/  IMAD.X R7, RZ, RZ, R8, P3 ;  /* 0x000000ffff077224 */ /* 0x000fe200018e0608 */
[----:B------:R-:W-:Y:S02]  /*0b20*/  @!P1 IADD3.X R27, PT, PT, R5, UR14, RZ, P5, !PT ;  /* 0x0000000e051b9c10 */ /* 0x000fe4000affe4ff */
[----:B------:R-:W-:-:S02]  /*0b30*/  ISETP.GE.U32.AND P5, PT, R10, UR31, PT ;  /* 0x0000001f0a007c0c */ /* 0x000fc4000bfa6070 */
[----:B------:R-:W-:Y:S01]  /*0b40*/  ISETP.GE.AND.EX P6, PT, R7, UR30, PT, P6 ;  /* 0x0000001e07007c0c */ /* 0x000fe2000bfc6360 */
[----:B------:R1:W-:Y:S01]  /*0b50*/  @!P1 STG.E.U8 desc[UR20][R26.64], R13 ;  /* 0x0000000d1a009986 */ /* 0x0003e2000c101114 */
[----:B------:R-:W-:Y:S02]  /*0b60*/  ISETP.GE.AND.EX P5, PT, R8, UR30, PT, P5 ;  /* 0x0000001e08007c0c */ /* 0x000fe4000bfa6350 */
[C---:B------:R-:W-:Y:S01]  /*0b70*/  @!P0 IADD3 R14, P2, PT, R4.reuse, UR50, RZ ;  /* 0x00000032040e8c10 */ /* 0x040fe2000ff5e0ff */
[----:B0-----:R-:W2:Y:S03]  /*0b80*/  LDG.E.U8 R9, desc[UR20][R22.64] ;  /* 0x0000001416097981 */ /* 0x001ea6000c1e1100 */
[----:B------:R-:W-:Y:S02]  /*0b90*/  @!P0 IADD3.X R15, PT, PT, R5, UR51, RZ, P2, !PT ;  /* 0x00000033050f8c10 */ /* 0x000fe400097fe4ff */
[----:B------:R-:W-:-:S02]  /*0ba0*/  @!P4 IADD3 R16, P2, PT, R4, UR42, RZ ;  /* 0x0000002a0410cc10 */ /* 0x000fc4000ff5e0ff */
[----:B------:R-:W-:Y:S01]  /*0bb0*/  PRMT R8, RZ, 0x7610, R8 ;  /* 0x00007610ff087816 */ /* 0x000fe20000000008 */
[----:B------:R-:W3:Y:S01]  /*0bc0*/  @!P0 LDG.E.S8 R12, desc[UR20][R14.64] ;  /* 0x000000140e0c8981 */ /* 0x000ee2000c1e1300 */
[----:B------:R-:W-:Y:S02]  /*0bd0*/  @!P4 IADD3.X R17, PT, PT, R5, UR43, RZ, P2, !PT ;  /* 0x0000002b0511cc10 */ /* 0x000fe400097fe4ff */
[C---:B------:R-:W-:Y:S02]  /*0be0*/  @!P5 IADD3 R18, P1, PT, R4.reuse, UR39, RZ ;  /* 0x000000270412dc10 */ /* 0x040fe4000ff3e0ff */
[----:B------:R-:W-:Y:S01]  /*0bf0*/  @!P6 IADD3 R20, P2, PT, R4, UR36, RZ ;  /* 0x000000240414ec10 */ /* 0x000fe2000ff5e0ff */
[----:B------:R0:W5:Y:S01]  /*0c00*/  @!P4 LDG.E.S8 R8, desc[UR20][R16.64] ;  /* 0x000000141008c981 */ /* 0x000162000c1e1300 */
[----:B------:R-:W-:Y:S02]  /*0c10*/  PRMT R7, RZ, 0x7610, R7 ;  /* 0x00007610ff077816 */ /* 0x000fe40000000007 */
[----:B------:R-:W-:-:S02]  /*0c20*/  PRMT R10, RZ, 0x7610, R10 ;  /* 0x00007610ff0a7816 */ /* 0x000fc4000000000a */
[C---:B------:R-:W-:Y:S02]  /*0c30*/  @!P5 IADD3.X R19, PT, PT, R5.reuse, UR40, RZ, P1, !PT ;  /* 0x000000280513dc10 */ /* 0x040fe40008ffe4ff */
[----:B------:R-:W-:-:S03]  /*0c40*/  @!P6 IADD3.X R21, PT, PT, R5, UR37, RZ, P2, !PT ;  /* 0x000000250515ec10 */ /* 0x000fc600097fe4ff */
[----:B------:R0:W5:Y:S04]  /*0c50*/  @!P5 LDG.E.S8 R7, desc[UR20][R18.64] ;  /* 0x000000141207d981 */ /* 0x000168000c1e1300 */
[----:B------:R0:W5:Y:S01]  /*0c60*/  @!P6 LDG.E.S8 R10, desc[UR20][R20.64] ;  /* 0x00000014140ae981 */ /* 0x000162000c1e1300 */
[----:B------:R-:W-:-:S06]  /*0c70*/  UPRMT UR8, UR52, 0x8880, URZ ;  /* 0x0000888034087896 */ /* 0x000fcc00080000ff */
[----:B--2---:R-:W-:-:S05]  /*0c80*/  IMAD R9, R9, UR8, RZ ;  /* 0x0000000809097c24 */ /* 0x004fca000f8e02ff */
[----:B-1----:R-:W-:Y:S02]  /*0c90*/  PRMT R13, R9, 0x8880, RZ ;  /* 0x00008880090d7816 */ /* 0x002fe400000000ff */
[----:B---3--:R-:W-:Y:S02]  /*0ca0*/  PRMT R14, R12, 0x9910, RZ ;  /* 0x000099100c0e7816 */ /* 0x008fe400000000ff */
[----:B0-----:R-:W-:-:S07]  /*0cb0*/  MOV R12, 0xcd0 ;  /* 0x00000cd0000c7802 */ /* 0x001fce0000000f00 */
        /* <DEDUP_REMOVED lines=16> */
[----:B------:R-:W-:-:S03]  /*0dc0*/  MOV R12, 0xdf0 ;  /* 0x00000df0000c7802 */ /* 0x000fc60000000f00 */
[----:B------:R-:W-:-:S07]  /*0dd0*/  IMAD.MOV.U32 R13, RZ, RZ, R10 ;  /* 0x000000ffff0d7224 */ /* 0x000fce00078e000a */
[----:B------:R-:W-:Y:S05]  /*0de0*/  CALL.REL.NOINC `($__internal_12_$__cuda_sm20_div_s16) ;  /* 0x0000000800947944 */ /* 0x000fea0003c00000 */
[C---:B------:R-:W-:Y:S01]  /*0df0*/  @!P0 IADD3 R10, P2, PT, R4.reuse, UR18, RZ ;  /* 0x00000012040a8c10 */ /* 0x040fe2000ff5e0ff */
[----:B------:R-:W-:Y:S01]  /*0e00*/  USHF.L.U32 UR8, UR32, 0x3, URZ ;  /* 0x0000000320087899 */ /* 0x000fe200080006ff */
[C---:B------:R-:W-:Y:S01]  /*0e10*/  @!P4 IADD3 R14, P1, PT, R4.reuse, UR41, RZ ;  /* 0x00000029040ecc10 */ /* 0x040fe2000ff3e0ff */
[----:B------:R-:W-:Y:S01]  /*0e20*/  USHF.R.U32.HI UR15, URZ, 0x1d, UR32 ;  /* 0x0000001dff0f7899 */ /* 0x000fe20008011620 */
[----:B------:R-:W-:Y:S01]  /*0e30*/  ISETP.NE.AND P3, PT, R11, RZ, PT ;  /* 0x000000ff0b00720c */ /* 0x000fe20003f65270 */
[----:B------:R-:W-:Y:S01]  /*0e40*/  UIADD3 UR4, UP0, UPT, UR8, UR4, URZ ;  /* 0x0000000408047290 */ /* 0x000fe2000ff1e0ff */
[C---:B------:R-:W-:Y:S02]  /*0e50*/  @!P0 IADD3.X R11, PT, PT, R5.reuse, UR19, RZ, P2, !PT ;  /* 0x00000013050b8c10 */ /* 0x040fe400097fe4ff */
[C---:B------:R-:W-:Y:S01]  /*0e60*/  @!P5 IADD3 R16, P2, PT, R4.reuse, UR38, RZ ;  /* 0x000000260410dc10 */ /* 0x040fe2000ff5e0ff */
[----:B------:R-:W-:Y:S01]  /*0e70*/  UIADD3.X UR5, UPT, UPT, UR15, UR5, URZ, UP0, !UPT ;  /* 0x000000050f057290 */ /* 0x000fe200087fe4ff */
[----:B------:R-:W-:Y:S01]  /*0e80*/  @!P4 IADD3.X R15, PT, PT, R5, UR13, RZ, P1, !PT ;  /* 0x0000000d050fcc10 */ /* 0x000fe20008ffe4ff */
[----:B------:R1:W-:Y:S01]  /*0e90*/  @!P0 STG.E.U8 desc[UR20][R10.64], R8 ;  /* 0x000000080a008986 */ /* 0x0003e2000c101114 */
[----:B------:R-:W-:-:S02]  /*0ea0*/  @!P6 IADD3 R18, P1, PT, R4, UR35, RZ ;  /* 0x000000230412ec10 */ /* 0x000fc4000ff3e0ff */
[C---:B------:R-:W-:Y:S01]  /*0eb0*/  @!P5 IADD3.X R17, PT, PT, R5.reuse, UR12, RZ, P2, !PT ;  /* 0x0000000c0511dc10 */ /* 0x040fe200097fe4ff */
[----:B------:R1:W-:Y:S01]  /*0ec0*/  @!P4 STG.E.U8 desc[UR20][R14.64], R7 ;  /* 0x000000070e00c986 */ /* 0x0003e2000c101114 */
[C---:B------:R-:W-:Y:S02]  /*0ed0*/  @!P6 IADD3.X R19, PT, PT, R5.reuse, UR11, RZ, P1, !PT ;  /* 0x0000000b0513ec10 */ /* 0x040fe40008ffe4ff */
[----:B------:R-:W-:Y:S01]  /*0ee0*/  IADD3 R4, P0, PT, R4, UR8, RZ ;  /* 0x0000000804047c10 */ /* 0x000fe2000ff1e0ff */
[----:B------:R1:W-:Y:S03]  /*0ef0*/  @!P5 STG.E.U8 desc[UR20][R16.64], R9 ;  /* 0x000000091000d986 */ /* 0x0003e6000c101114 */
[----:B------:R-:W-:Y:S01]  /*0f00*/  IADD3.X R5, PT, PT, R5, UR15, RZ, P0, !PT ;  /* 0x0000000f05057c10 */ /* 0x000fe200087fe4ff */
[----:B------:R1:W-:Y:S01]  /*0f10*/  @!P6 STG.E.U8 desc[UR20][R18.64], R13 ;  /* 0x0000000d1200e986 */ /* 0x0003e2000c101114 */
[----:B------:R-:W-:Y:S07]  /*0f20*/  @P3 BRA `(.L_x_228) ;  /* 0xfffffff400a43947 */ /* 0x000fee000383ffff */
.L_x_227:
[----:B------:R-:W-:-:S04]  /*0f30*/  LOP3.LUT R2, R2, 0x1, RZ, 0xc0, !PT ;  /* 0x0000000102027812 */ /* 0x000fc800078ec0ff */
[----:B------:R-:W-:-:S04]  /*0f40*/  ISETP.NE.U32.AND P0, PT, R2, 0x1, PT ;  /* 0x000000010200780c */ /* 0x000fc80003f05070 */
[----:B------:R-:W-:-:S13]  /*0f50*/  ISETP.NE.U32.AND.EX P0, PT, RZ, RZ, PT, P0 ;  /* 0x000000ffff00720c */ /* 0x000fda0003f05100 */
[----:B------:R-:W-:Y:S05]  /*0f60*/  @!P0 EXIT ;  /* 0x000000000000894d */ /* 0x000fea0003800000 */
[----:B01----:R-:W-:Y:S01]  /*0f70*/  IADD3 R8, P1, PT, R0, UR4, RZ ;  /* 0x0000000400087c10 */ /* 0x003fe2000ff3e0ff */
[----:B------:R-:W0:Y:S01]  /*0f80*/  LDC.64 R22, c[0x0][0xfd0] ;  /* 0x0003f400ff167b82 */ /* 0x000e220000000a00 */
[----:B------:R-:W-:Y:S01]  /*0f90*/  PRMT R14, RZ, 0x7610, R14 ;  /* 0x00007610ff0e7816 */ /* 0x000fe2000000000e */
[----:B------:R-:W1:Y:S01]  /*0fa0*/  LDCU.U8 UR6, c[0x0][0xfd8] ;  /* 0x0001fb00ff0677ac */ /* 0x000e620008000000 */
[C---:B------:R-:W-:Y:S01]  /*0fb0*/  ISETP.GE.U32.AND P0, PT, R8.reuse, UR31, PT ;  /* 0x0000001f08007c0c */ /* 0x040fe2000bf06070 */
[----:B------:R-:W-:Y:S01]  /*0fc0*/  IMAD.X R7, RZ, RZ, UR5, P1 ;  /* 0x00000005ff077e24 */ /* 0x000fe200088e06ff */
[----:B------:R-:W-:-:S04]  /*0fd0*/  IADD3 R6, P1, PT, R8, UR32, RZ ;  /* 0x0000002008067c10 */ /* 0x000fc8000ff3e0ff */
[C---:B------:R-:W-:Y:S01]  /*0fe0*/  IADD3 R5, P2, PT, R6.reuse, UR32, RZ ;  /* 0x0000002006057c10 */ /* 0x040fe2000ff5e0ff */
[----:B------:R-:W-:Y:S01]  /*0ff0*/  IMAD.X R4, RZ, RZ, R7, P1 ;  /* 0x000000ffff047224 */ /* 0x000fe200008e0607 */
[----:B------:R-:W-:Y:S02]  /*1000*/  ISETP.GE.AND.EX P0, PT, R7, UR30, PT, P0 ;  /* 0x0000001e07007c0c */ /* 0x000fe4000bf06300 */
[C---:B------:R-:W-:Y:S01]  /*1010*/  IADD3 R3, P4, PT, R5.reuse, UR32, RZ ;  /* 0x0000002005037c10 */ /* 0x040fe2000ff9e0ff */
[----:B------:R-:W-:Y:S01]  /*1020*/  IMAD.X R2, RZ, RZ, R4, P2 ;  /* 0x000000ffff027224 */ /* 0x000fe200010e0604 */
[----:B------:R-:W-:Y:S02]  /*1030*/  ISETP.GE.U32.AND P1, PT, R6, UR31, PT ;  /* 0x0000001f06007c0c */ /* 0x000fe4000bf26070 */
[----:B------:R-:W-:Y:S01]  /*1040*/  ISETP.GE.U32.AND P2, PT, R5, UR31, PT ;  /* 0x0000001f05007c0c */ /* 0x000fe2000bf46070 */
[----:B------:R-:W-:Y:S01]  /*1050*/  IMAD.X R0, RZ, RZ, R2, P4 ;  /* 0x000000ffff007224 */ /* 0x000fe200020e0602 */
[----:B------:R-:W-:-:S02]  /*1060*/  ISETP.GE.AND.EX P1, PT, R4, UR30, PT, P1 ;  /* 0x0000001e04007c0c */ /* 0x000fc4000bf26310 */
[----:B------:R-:W-:Y:S02]  /*1070*/  ISETP.GE.U32.AND P3, PT, R3, UR31, PT ;  /* 0x0000001f03007c0c */ /* 0x000fe4000bf66070 */
[----:B------:R-:W-:Y:S01]  /*1080*/  ISETP.GE.AND.EX P2, PT, R2, UR30, PT, P2 ;  /* 0x0000001e02007c0c */ /* 0x000fe2000bf46320 */
[----:B0-----:R-:W2:Y:S01]  /*1090*/  LDG.E.U8 R11, desc[UR20][R22.64] ;  /* 0x00000014160b7981 */ /* 0x001ea2000c1e1100 */
[----:B------:R-:W-:Y:S02]  /*10a0*/  ISETP.GE.AND.EX P3, PT, R0, UR30, PT, P3 ;  /* 0x0000001e00007c0c */ /* 0x000fe4000bf66330 */
[----:B------:R-:W-:-:S04]  /*10b0*/  @!P0 IADD3 R20, P4, PT, R8, UR29, RZ ;  /* 0x0000001d08148c10 */ /* 0x000fc8000ff9e0ff */
[----:B------:R-:W-:Y:S02]  /*10c0*/  @!P0 IADD3.X R21, PT, PT, R7, UR27, RZ, P4, !PT ;  /* 0x0000001b07158c10 */ /* 0x000fe4000a7fe4ff */
[----:B------:R-:W-:-:S03]  /*10d0*/  @!P1 IADD3 R12, P4, PT, R6, UR29, RZ ;  /* 0x0000001d060c9c10 */ /* 0x000fc6000ff9e0ff */
[----:B------:R-:W-:Y:S01]  /*10e0*/  @!P2 IADD3 R16, P5, PT, R5, UR29, RZ ;  /* 0x0000001d0510ac10 */ /* 0x000fe2000ffbe0ff */
[----:B------:R-:W3:Y:S01]  /*10f0*/  @!P0 LDG.E.S8 R14, desc[UR20][R20.64] ;  /* 0x00000014140e8981 */ /* 0x000ee2000c1e1300 */
[----:B------:R-:W-:Y:S02]  /*1100*/  @!P1 IADD3.X R13, PT, PT, R4, UR27, RZ, P4, !PT ;  /* 0x0000001b040d9c10 */ /* 0x000fe4000a7fe4ff */
[----:B------:R-:W-:Y:S02]  /*1110*/  @!P3 IADD3 R18, P4, PT, R3, UR29, RZ ;  /* 0x0000001d0312bc10 */ /* 0x000fe4000ff9e0ff */
[----:B------:R-:W-:Y:S02]  /*1120*/  PRMT R10, RZ, 0x7610, R10 ;  /* 0x00007610ff0a7816 */ /* 0x000fe4000000000a */
[----:B------:R-:W-:Y:S02]  /*1130*/  PRMT R15, RZ, 0x7610, R15 ;  /* 0x00007610ff0f7816 */ /* 0x000fe4000000000f */
[----:B------:R-:W-:-:S02]  /*1140*/  @!P2 IADD3.X R17, PT, PT, R2, UR27, RZ, P5, !PT ;  /* 0x0000001b0211ac10 */ /* 0x000fc4000affe4ff */
[----:B------:R-:W-:-:S03]  /*1150*/  @!P3 IADD3.X R19, PT, PT, R0, UR27, RZ, P4, !PT ;  /* 0x0000001b0013bc10 */ /* 0x000fc6000a7fe4ff */
[----:B------:R-:W5:Y:S04]  /*1160*/  @!P2 LDG.E.S8 R10, desc[UR20][R16.64] ;  /* 0x00000014100aa981 */ /* 0x000f68000c1e1300 */
[----:B------:R-:W5:Y:S01]  /*1170*/  @!P3 LDG.E.S8 R15, desc[UR20][R18.64] ;  /* 0x00000014120fb981 */ /* 0x000f62000c1e1300 */
[----:B-1----:R-:W-:Y:S01]  /*1180*/  UPRMT UR6, UR6, 0x8880, URZ ;  /* 0x0000888006067896 */ /* 0x002fe200080000ff */
[----:B------:R-:W-:-:S06]  /*1190*/  PRMT R9, RZ, 0x7610, R9 ;  /* 0x00007610ff097816 */ /* 0x000fcc0000000009 */
[----:B------:R0:W5:Y:S02]  /*11a0*/  @!P1 LDG.E.S8 R9, desc[UR20][R12.64] ;  /* 0x000000140c099981 */ /* 0x000164000c1e1300 */
        /* <DEDUP_REMOVED lines=17> */
[----:B------:R-:W-:Y:S01]  /*12c0*/  PRMT R12, R11, 0x8880, RZ ;  /* 0x000088800b0c7816 */ /* 0x000fe200000000ff */
[----:B------:R-:W-:Y:S01]  /*12d0*/  IMAD.MOV.U32 R11, RZ, RZ, R13 ;  /* 0x000000ffff0b7224 */ /* 0x000fe200078e000d */
[----:B------:R-:W-:-:S03]  /*12e0*/  PRMT R14, R15, 0x9910, RZ ;  /* 0x000099100f0e7816 */ /* 0x000fc600000000ff */
[----:B------:R-:W-:Y:S01]  /*12f0*/  IMAD.MOV.U32 R13, RZ, RZ, R12 ;  /* 0x000000ffff0d7224 */ /* 0x000fe200078e000c */
[----:B------:R-:W-:-:S07]  /*1300*/  MOV R12, 0x1320 ;  /* 0x00001320000c7802 */ /* 0x000fce0000000f00 */
[----:B------:R-:W-:Y:S05]  /*1310*/  CALL.REL.NOINC `($__internal_12_$__cuda_sm20_div_s16) ;  /* 0x0000000400487944 */ /* 0x000fea0003c00000 */
[----:B------:R-:W-:Y:S02]  /*1320*/  ISETP.GE.U32.AND P1, PT, R6, UR31, PT ;  /* 0x0000001f06007c0c */ /* 0x000fe4000bf26070 */
[----:B------:R-:W-:Y:S02]  /*1330*/  ISETP.GE.U32.AND P2, PT, R5, UR31, PT ;  /* 0x0000001f05007c0c */ /* 0x000fe4000bf46070 */
[----:B------:R-:W-:Y:S02]  /*1340*/  ISETP.GE.AND.EX P1, PT, R4, UR30, PT, P1 ;  /* 0x0000001e04007c0c */ /* 0x000fe4000bf26310 */
[----:B------:R-:W-:Y:S02]  /*1350*/  ISETP.GE.AND.EX P2, PT, R2, UR30, PT, P2 ;  /* 0x0000001e02007c0c */ /* 0x000fe4000bf46320 */
[----:B------:R-:W-:-:S04]  /*1360*/  @!P0 IADD3 R14, P3, PT, R8, UR28, RZ ;  /* 0x0000001c080e8c10 */ /* 0x000fc8000ff7e0ff */
[----:B------:R-:W-:Y:S02]  /*1370*/  @!P0 IADD3.X R15, PT, PT, R7, UR26, RZ, P3, !PT ;  /* 0x0000001a070f8c10 */ /* 0x000fe40009ffe4ff */
[----:B------:R-:W-:-:S03]  /*1380*/  ISETP.GE.U32.AND P3, PT, R3, UR31, PT ;  /* 0x0000001f03007c0c */ /* 0x000fc6000bf66070 */
[----:B------:R-:W-:Y:S01]  /*1390*/  @!P1 IADD3 R6, P4, PT, R6, UR28, RZ ;  /* 0x0000001c06069c10 */ /* 0x000fe2000ff9e0ff */
[----:B------:R0:W-:Y:S01]  /*13a0*/  @!P0 STG.E.U8 desc[UR20][R14.64], R9 ;  /* 0x000000090e008986 */ /* 0x0001e2000c101114 */
[----:B------:R-:W-:Y:S02]  /*13b0*/  ISETP.GE.AND.EX P3, PT, R0, UR30, PT, P3 ;  /* 0x0000001e00007c0c */ /* 0x000fe4000bf66330 */
[----:B------:R-:W-:Y:S02]  /*13c0*/  @!P2 IADD3 R16, P5, PT, R5, UR28, RZ ;  /* 0x0000001c0510ac10 */ /* 0x000fe4000ffbe0ff */
[----:B------:R-:W-:Y:S02]  /*13d0*/  @!P1 IADD3.X R7, PT, PT, R4, UR26, RZ, P4, !PT ;  /* 0x0000001a04079c10 */ /* 0x000fe4000a7fe4ff */
[----:B------:R-:W-:-:S03]  /*13e0*/  @!P2 IADD3.X R17, PT, PT, R2, UR26, RZ, P5, !PT ;  /* 0x0000001a0211ac10 */ /* 0x000fc6000affe4ff */
[----:B------:R0:W-:Y:S04]  /*13f0*/  @!P1 STG.E.U8 desc[UR20][R6.64], R10 ;  /* 0x0000000a06009986 */ /* 0x0001e8000c101114 */
[----:B------:R0:W-:Y:S01]  /*1400*/  @!P2 STG.E.U8 desc[UR20][R16.64], R11 ;  /* 0x0000000b1000a986 */ /* 0x0001e2000c101114 */
[----:B------:R-:W-:Y:S05]  /*1410*/  @P3 EXIT ;  /* 0x000000000000394d */ /* 0x000fea0003800000 */
[----:B------:R-:W-:-:S04]  /*1420*/  IADD3 R2, P0, PT, R3, UR28, RZ ;  /* 0x0000001c03027c10 */ /* 0x000fc8000ff1e0ff */
[----:B------:R-:W-:-:S05]  /*1430*/  IADD3.X R3, PT, PT, R0, UR26, RZ, P0, !PT ;  /* 0x0000001a00037c10 */ /* 0x000fca00087fe4ff */
[----:B------:R-:W-:Y:S01]  /*1440*/  STG.E.U8 desc[UR20][R2.64], R13 ;  /* 0x0000000d02007986 */ /* 0x000fe2000c101114 */
[----:B------:R-:W-:Y:S05]  /*1450*/  EXIT ;  /* 0x000000000000794d */ /* 0x000fea0003800000 */
.L_x_226:
[----:B------:R-:W0:Y:S02]  /*1460*/  S2R R5, SR_TID.X ;  /* 0x0000000000057919 */ /* 0x000e240000002100 */
[----:B0-----:R-:W-:-:S03]  /*1470*/  IMAD.WIDE.U32 R2, R5, 0x4, RZ ;  /* 0x0000000405027825 */ /* 0x001fc600078e00ff */
[----:B------:R-:W-:-:S04]  /*1480*/  ISETP.GE.U32.AND P0, PT, R2, UR11, PT ;  /* 0x0000000b02007c0c */ /* 0x000fc8000bf06070 */
[----:B------:R-:W-:-:S13]  /*1490*/  ISETP.GE.AND.EX P0, PT, R3, UR8, PT, P0 ;  /* 0x0000000803007c0c */ /* 0x000fda000bf06300 */
[----:B------:R-:W-:Y:S05]  /*14a0*/  @P0 EXIT ;  /* 0x000000000000094d */ /* 0x000fea0003800000 */
[----:B------:R-:W-:Y:S01]  /*14b0*/  IMAD.MOV.U32 R4, RZ, RZ, RZ ;  /* 0x000000ffff047224 */ /* 0x000fe200078e00ff */
[----:B------:R-:W0:Y:S01]  /*14c0*/  LDCU UR5, c[0x0][0x360] ;  /* 0x00006c00ff0577ac */ /* 0x000e220008000800 */
[----:B------:R-:W1:Y:S05]  /*14d0*/  LDCU.U8 UR6, c[0x0][0xfd8] ;  /* 0x0001fb00ff0677ac */ /* 0x000e6a0008000000 */
.L_x_229:
[----:B------:R-:W2:Y:S01]  /*14e0*/  LDC.64 R10, c[0x0][0xfd0] ;  /* 0x0003f400ff0a7b82 */ /* 0x000ea20000000a00 */
[C---:B------:R-:W-:Y:S01]  /*14f0*/  IMAD.SHL.U32 R0, R5.reuse, 0x4, RZ ;  /* 0x0000000405007824 */ /* 0x040fe200078e00ff */
[----:B------:R-:W-:-:S04]  /*1500*/  SHF.L.U64.HI R3, R5, 0x2, R4 ;  /* 0x0000000205037819 */ /* 0x000fc80000010204 */
[----:B------:R-:W-:-:S04]  /*1510*/  IADD3 R6, P0, PT, R0, UR29, RZ ;  /* 0x0000001d00067c10 */ /* 0x000fc8000ff1e0ff */
[----:B------:R-:W-:-:S05]  /*1520*/  IADD3.X R7, PT, PT, R3, UR27, RZ, P0, !PT ;  /* 0x0000001b03077c10 */ /* 0x000fca00087fe4ff */
[----:B------:R-:W3:Y:S04]  /*1530*/  LDG.E R2, desc[UR20][R6.64] ;  /* 0x0000001406027981 */ /* 0x000ee8000c1e1900 */
[----:B--2---:R-:W2:Y:S01]  /*1540*/  LDG.E.U8 R8, desc[UR20][R10.64] ;  /* 0x000000140a087981 */ /* 0x004ea2000c1e1100 */
[----:B-1----:R-:W-:Y:S01]  /*1550*/  UPRMT UR4, UR6, 0x8880, URZ ;  /* 0x0000888006047896 */ /* 0x002fe200080000ff */
[----:B------:R-:W-:Y:S02]  /*1560*/  MOV R12, 0x15b0 ;  /* 0x000015b0000c7802 */ /* 0x000fe40000000f00 */
[----:B---3--:R-:W-:-:S03]  /*1570*/  SGXT R14, R2, 0x8 ;  /* 0x00000008020e781a */ /* 0x008fc60000000200 */
[----:B--2---:R-:W-:-:S05]  /*1580*/  IMAD R8, R8, UR4, RZ ;  /* 0x0000000408087c24 */ /* 0x004fca000f8e02ff */
[----:B------:R-:W-:-:S07]  /*1590*/  PRMT R13, R8, 0x8880, RZ ;  /* 0x00008880080d7816 */ /* 0x000fce00000000ff */
[----:B0-----:R-:W-:Y:S05]  /*15a0*/  CALL.REL.NOINC `($__internal_12_$__cuda_sm20_div_s16) ;  /* 0x0000000000a47944 */ /* 0x001fea0003c00000 */
[----:B------:R-:W-:Y:S01]  /*15b0*/  PRMT R6, R8, 0x8880, RZ ;  /* 0x0000888008067816 */ /* 0x000fe200000000ff */
[----:B------:R-:W-:Y:S01]  /*15c0*/  IMAD.MOV.U32 R7, RZ, RZ, R13 ;  /* 0x000000ffff077224 */ /* 0x000fe200078e000d */
[----:B------:R-:W-:Y:S02]  /*15d0*/  SHF.R.S32.HI R14, RZ, 0x8, R2 ;  /* 0x00000008ff0e7819 */ /* 0x000fe40000011402 */
[----:B------:R-:W-:Y:S01]  /*15e0*/  MOV R12, 0x1620 ;  /* 0x00001620000c7802 */ /* 0x000fe20000000f00 */
[----:B------:R-:W-:Y:S01]  /*15f0*/  IMAD.MOV.U32 R13, RZ, RZ, R6 ;  /* 0x000000ffff0d7224 */ /* 0x000fe200078e0006 */
[----:B------:R-:W-:-:S07]  /*1600*/  SGXT R14, R14, 0x8 ;  /* 0x000000080e0e781a */ /* 0x000fce0000000200 */
[----:B------:R-:W-:Y:S05]  /*1610*/  CALL.REL.NOINC `($__internal_12_$__cuda_sm20_div_s16) ;  /* 0x0000000000887944 */ /* 0x000fea0003c00000 */
[----:B------:R-:W-:Y:S01]  /*1620*/  PRMT R9, R8, 0x8880, RZ ;  /* 0x0000888008097816 */ /* 0x000fe200000000ff */
[----:B------:R-:W-:Y:S01]  /*1630*/  IMAD.MOV.U32 R6, RZ, RZ, R13 ;  /* 0x000000ffff067224 */ /* 0x000fe200078e000d */
[----:B------:R-:W-:Y:S02]  /*1640*/  SHF.R.S32.HI R14, RZ, 0x10, R2 ;  /* 0x00000010ff0e7819 */ /* 0x000fe40000011402 */
[----:B------:R-:W-:Y:S01]  /*1650*/  MOV R12, 0x1690 ;  /* 0x00001690000c7802 */ /* 0x000fe20000000f00 */
[----:B------:R-:W-:Y:S01]  /*1660*/  IMAD.MOV.U32 R13, RZ, RZ, R9 ;  /* 0x000000ffff0d7224 */ /* 0x000fe200078e0009 */
[----:B------:R-:W-:-:S07]  /*1670*/  SGXT R14, R14, 0x8 ;  /* 0x000000080e0e781a */ /* 0x000fce0000000200 */
[----:B------:R-:W-:Y:S05]  /*1680*/  CALL.REL.NOINC `($__internal_12_$__cuda_sm20_div_s16) ;  /* 0x00000000006c7944 */ /* 0x000fea0003c00000 */
[----:B------:R-:W-:Y:S02]  /*1690*/  PRMT R8, R8, 0x8880, RZ ;  /* 0x0000888008087816 */ /* 0x000fe400000000ff */
[----:B------:R-:W-:Y:S01]  /*16a0*/  SHF.R.S32.HI R14, RZ, 0x18, R2 ;  /* 0x00000018ff0e7819 */ /* 0x000fe20000011402 */
[----:B------:R-:W-:Y:S01]  /*16b0*/  IMAD.MOV.U32 R2, RZ, RZ, R13 ;  /* 0x000000ffff027224 */ /* 0x000fe200078e000d */
[----:B------:R-:W-:Y:S01]  /*16c0*/  MOV R12, 0x1700 ;  /* 0x00001700000c7802 */ /* 0x000fe20000000f00 */
[----:B------:R-:W-:Y:S01]  /*16d0*/  IMAD.MOV.U32 R13, RZ, RZ, R8 ;  /* 0x000000ffff0d7224 */ /* 0x000fe200078e0008 */
[----:B------:R-:W-:-:S07]  /*16e0*/  SGXT R14, R14, 0x8 ;  /* 0x000000080e0e781a */ /* 0x000fce0000000200 */
[----:B------:R-:W-:Y:S05]  /*16f0*/  CALL.REL.NOINC `($__internal_12_$__cuda_sm20_div_s16) ;  /* 0x0000000000507944 */ /* 0x000fea0003c00000 */
[----:B------:R-:W-:Y:S02]  /*1700*/  LOP3.LUT R9, R2, 0xffff, RZ, 0xc0, !PT ;  /* 0x0000ffff02097812 */ /* 0x000fe400078ec0ff */
[----:B------:R-:W-:Y:S02]  /*1710*/  IADD3 R2, P0, PT, R0, UR28, RZ ;  /* 0x0000001c00027c10 */ /* 0x000fe4000ff1e0ff */
[----:B------:R-:W-:Y:S02]  /*1720*/  LOP3.LUT R8, R13, 0xffff, RZ, 0xc0, !PT ;  /* 0x0000ffff0d087812 */ /* 0x000fe400078ec0ff */
[----:B------:R-:W-:Y:S02]  /*1730*/  LOP3.LUT R6, R6, 0xffff, RZ, 0xc0, !PT ;  /* 0x0000ffff06067812 */ /* 0x000fe400078ec0ff */
[----:B------:R-:W-:Y:S02]  /*1740*/  LOP3.LUT R7, R7, 0xffff, RZ, 0xc0, !PT ;  /* 0x0000ffff07077812 */ /* 0x000fe400078ec0ff */
[----:B------:R-:W-:-:S02]  /*1750*/  IADD3.X R3, PT, PT, R3, UR26, RZ, P0, !PT ;  /* 0x0000001a03037c10 */ /* 0x000fc400087fe4ff */
[----:B------:R-:W-:Y:S02]  /*1760*/  IADD3 R5, P0, PT, R5, UR5, RZ ;  /* 0x0000000505057c10 */ /* 0x000fe4000ff1e0ff */
[----:B------:R-:W-:Y:S02]  /*1770*/  PRMT R8, R9, 0x3340, R8 ;  /* 0x0000334009087816 */ /* 0x000fe40000000008 */
[----:B------:R-:W-:Y:S01]  /*1780*/  PRMT R7, R7, 0x3340, R6 ;  /* 0x0000334007077816 */ /* 0x000fe20000000006 */
[----:B------:R-:W-:Y:S02]  /*1790*/  IMAD.SHL.U32 R0, R5, 0x4, RZ ;  /* 0x0000000405007824 */ /* 0x000fe400078e00ff */
[----:B------:R-:W-:Y:S01]  /*17a0*/  IMAD.X R4, RZ, RZ, R4, P0 ;  /* 0x000000ffff047224 */ /* 0x000fe200000e0604 */
[----:B------:R-:W-:Y:S02]  /*17b0*/  PRMT R7, R7, 0x5410, R8 ;  /* 0x0000541007077816 */ /* 0x000fe40000000008 */
[----:B------:R-:W-:-:S02]  /*17c0*/  ISETP.LT.U32.AND P1, PT, R0, UR11, PT ;  /* 0x0000000b00007c0c */ /* 0x000fc4000bf21070 */
[C---:B------:R-:W-:Y:S01]  /*17d0*/  LOP3.LUT P0, RZ, R5.reuse, 0xffffc000, RZ, 0xc0, !PT ;  /* 0xffffc00005ff7812 */ /* 0x040fe2000780c0ff */
[----:B------:R2:W-:Y:S01]  /*17e0*/  STG.E desc[UR20][R2.64], R7 ;  /* 0x0000000702007986 */ /* 0x0005e2000c101914 */
[----:B------:R-:W-:Y:S02]  /*17f0*/  SHF.L.U64.HI R0, R5, 0x2, R4 ;  /* 0x0000000205007819 */ /* 0x000fe40000010204 */
[----:B------:R-:W-:Y:S02]  /*1800*/  LOP3.LUT P0, RZ, R4, 0x3fffffff, RZ, 0xc0, P0 ;  /* 0x3fffffff04ff7812 */ /* 0x000fe4000000c0ff */
[----:B------:R-:W-:-:S13]  /*1810*/  ISETP.LT.AND.EX P1, PT, R0, UR8, PT, P1 ;  /* 0x0000000800007c0c */ /* 0x000fda000bf21310 */
[----:B--2---:R-:W-:Y:S05]  /*1820*/  @!P0 BRA P1, `(.L_x_229) ;  /* 0xfffffffc002c8947 */ /* 0x004fea000083ffff */
[----:B------:R-:W-:Y:S05]  /*1830*/  EXIT ;  /* 0x000000000000794d */ /* 0x000fea0003800000 */
        .weak           $__internal_12_$__cuda_sm20_div_s16
        .type           $__internal_12_$__cuda_sm20_div_s16,@function
        .size           $__internal_12_$__cuda_sm20_div_s16,($__internal_13_$__cuda_sm20_div_u16 - $__internal_12_$__cuda_sm20_div_s16)
$__internal_12_$__cuda_sm20_div_s16:
[----:B------:R-:W-:Y:S02]  /*1840*/  IABS R17, R13 ;  /* 0x0000000d00117213 */ /* 0x000fe40000000000 */
[-C--:B------:R-:W-:Y:S02]  /*1850*/  IABS R19, R14.reuse ;  /* 0x0000000e00137213 */ /* 0x080fe40000000000 */
[----:B------:R-:W-:Y:S01]  /*1860*/  LOP3.LUT R14, R13, R14, RZ, 0x3c, !PT ;  /* 0x0000000e0d0e7212 */ /* 0x000fe200078e3cff */
[----:B------:R-:W-:Y:S02]  /*1870*/  IMAD.MOV.U32 R20, RZ, RZ, R17 ;  /* 0x000000ffff147224 */ /* 0x000fe400078e0011 */
[----:B------:R-:W-:Y:S01]  /*1880*/  IMAD.MOV.U32 R17, RZ, RZ, 0x4b800000 ;  /* 0x4b800000ff117424 */ /* 0x000fe200078e00ff */
[----:B------:R-:W-:Y:S01]  /*1890*/  I2F.U16.RZ R19, R19 ;  /* 0x0000001300137306 */ /* 0x000fe2000010d000 */
[----:B------:R-:W-:-:S07]  /*18a0*/  SHF.R.U32.HI R14, RZ, 0x1f, R14 ;  /* 0x0000001fff0e7819 */ /* 0x000fce000001160e */
[----:B------:R-:W0:Y:S02]  /*18b0*/  I2F.U16 R18, R20 ;  /* 0x0000001400127306 */ /* 0x000e240000101000 */
[C---:B0-----:R-:W-:Y:S02]  /*18c0*/  FSETP.GEU.AND P2, PT, |R18|.reuse, 1.175494350822287508e-38, PT ;  /* 0x008000001200780b */ /* 0x041fe40003f4e200 */
[----:B------:R-:W-:Y:S02]  /*18d0*/  FSETP.GT.AND P3, PT, |R18|, 8.50705917302346158658e+37, PT ;  /* 0x7e8000001200780b */ /* 0x000fe40003f64200 */
[----:B------:R-:W-:Y:S02]  /*18e0*/  FSEL R17, R17, 1, !P2 ;  /* 0x3f80000011117808 */ /* 0x000fe40005000000 */
[----:B------:R-:W-:Y:S02]  /*18f0*/  ISETP.NE.AND P2, PT, R13, RZ, PT ;  /* 0x000000ff0d00720c */ /* 0x000fe40003f45270 */
[----:B------:R-:W-:-:S05]  /*1900*/  FSEL R17, R17, 0.25, !P3 ;  /* 0x3e80000011117808 */ /* 0x000fca0005800000 */
[----:B------:R-:W-:-:S06]  /*1910*/  FMUL R18, R18, R17 ;  /* 0x0000001112127220 */ /* 0x000fcc0000400000 */
[----:B------:R-:W0:Y:S02]  /*1920*/  MUFU.RCP R18, R18 ;  /* 0x0000001200127308 */ /* 0x000e240000001000 */
[----:B0-----:R-:W-:Y:S01]  /*1930*/  FMUL R17, R17, R18 ;  /* 0x0000001211117220 */ /* 0x001fe20000400000 */
[----:B------:R-:W-:-:S03]  /*1940*/  IMAD.MOV R18, RZ, RZ, -R14 ;  /* 0x000000ffff127224 */ /* 0x000fc600078e0a0e */
[----:B------:R-:W-:-:S04]  /*1950*/  VIADD R20, R17, 0x2 ;  /* 0x0000000211147836 */ /* 0x000fc80000000000 */
[----:B------:R-:W-:Y:S01]  /*1960*/  FMUL.RZ R17, R19, R20 ;  /* 0x0000001413117220 */ /* 0x000fe2000040c000 */
[----:B------:R-:W-:-:S05]  /*1970*/  IMAD.MOV.U32 R19, RZ, RZ, 0x0 ;  /* 0x00000000ff137424 */ /* 0x000fca00078e00ff */
[----:B------:R-:W0:Y:S02]  /*1980*/  F2I.U32.TRUNC.NTZ R17, R17 ;  /* 0x0000001100117305 */ /* 0x000e24000020f000 */
[----:B0-----:R-:W-:Y:S01]  /*1990*/  LOP3.LUT R13, R18, 0xffff, R17, 0x78, !PT ;  /* 0x0000ffff120d7812 */ /* 0x001fe200078e7811 */
[----:B------:R-:W-:-:S04]  /*19a0*/  IMAD.MOV.U32 R18, RZ, RZ, R12 ;  /* 0x000000ffff127224 */ /* 0x000fc800078e000c */
[----:B------:R-:W-:Y:S02]  /*19b0*/  IMAD.IADD R13, R14, 0x1, R13 ;  /* 0x000000010e0d7824 */ /* 0x000fe400078e020d */
[----:B------:R-:W-:Y:S01]  /*19c0*/  @!P2 IMAD.MOV.U32 R13, RZ, RZ, -0x1 ;  /* 0xffffffffff0da424 */ /* 0x000fe200078e00ff */
[----:B------:R-:W-:Y:S06]  /*19d0*/  RET.REL.NODEC R18 `(_ZN2at6native63_GLOBAL__N__862fb238_30_ForeachBinaryOpScalarTensor_cu_64fe0ca525multi_tensor_apply_kernelINS1_18TensorListMetadataILi2EEENS1_27BinaryOpScalarTensorFunctorIaLi2ELi1ELi1EEEJSt7dividesIaEPaaEEEvT_T0_DpT1_) ;  /* 0xffffffe412887950 */ /* 0x000fec0003c3ffff */
        .weak           $__internal_13_$__cuda_sm20_div_u16
        .type           $__internal_13_$__cuda_sm20_div_u16,@function
        .size           $__internal_13_$__cuda_sm20_div_u16,(.L_x_736 - $__internal_13_$__cuda_sm20_div_u16)
$__internal_13_$__cuda_sm20_div_u16:
        /* <DEDUP_REMOVED lines=18> */
[----:B------:R-:W-:Y:S06]  /*1b00*/  RET.REL.NODEC R2 `(_ZN2at6native63_GLOBAL__N__862fb238_30_ForeachBinaryOpScalarTensor_cu_64fe0ca525multi_tensor_apply_kernelINS1_18TensorListMetadataILi2EEENS1_27BinaryOpScalarTensorFunctorIaLi2ELi1ELi1EEEJSt7dividesIaEPaaEEEvT_T0_DpT1_) ;  /* 0xffffffe4023c7950 */ /* 0x000fec0003c3ffff */
.L_x_230:
        /* <DEDUP_REMOVED lines=15> */
.L_x_736:


//--------------------- .text._ZN2at6native63_GLOBAL__N__862fb238_30_ForeachBinaryOpScalarTensor_cu_64fe0ca525multi_tensor_apply_kernelINS1_18TensorListMetadataILi2EEENS1_27BinaryOpScalarTensorFunctorIhLi2ELi1ELi1EEEJSt7dividesIhEPhhEEEvT_T0_DpT1_ --------------------------
	.section	.text._ZN2at6native63_GLOBAL__N__862fb238_30_ForeachBinaryOpScalarTensor_cu_64fe0ca525multi_tensor_apply_kernelINS1_18TensorListMetadataILi2EEENS1_27BinaryOpScalarTensorFunctorIhLi2ELi1ELi1EEEJSt7dividesIhEPhhEEEvT_T0_DpT1_,"ax",@progbits
	.align	128
.text._ZN2at6native63_GLOBAL__N__862fb238_30_ForeachBinaryOpScalarTensor_cu_64fe0ca525multi_tensor_apply_kernelINS1_18TensorListMetadataILi2EEENS1_27BinaryOpScalarTensorFunctorIhLi2ELi1ELi1EEEJSt7dividesIhEPhhEEEvT_T0_DpT1_:
        .type           _ZN2at6native63_GLOBAL__N__862fb238_30_ForeachBinaryOpScalarTensor_cu_64fe0ca525multi_tensor_apply_kernelINS1_18TensorListMetadataILi2EEENS1_27BinaryOpScalarTensorFunctorIhLi2ELi1ELi1EEEJSt7dividesIhEPhhEEEvT_T0_DpT1_,@function
        .size           _ZN2at6native63_GLOBAL__N__862fb238_30_ForeachBinaryOpScalarTensor_cu_64fe0ca525multi_tensor_apply_kernelINS1_18TensorListMetadataILi2EEENS1_27BinaryOpScalarTensorFunctorIhLi2ELi1ELi1EEEJSt7dividesIhEPhhEEEvT_T0_DpT1_,(.L_x_739 - _ZN2at6native63_GLOBAL__N__862fb238_30_ForeachBinaryOpScalarTensor_cu_64fe0ca525multi_tensor_apply_kernelINS1_18TensorListMetadataILi2EEENS1_27BinaryOpScalarTensorFunctorIhLi2ELi1ELi1EEEJSt7dividesIhEPhhEEEvT_T0_DpT1_)
        .other          _ZN2at6native63_GLOBAL__N__862fb238_30_ForeachBinaryOpScalarTensor_cu_64fe0ca525multi_tensor_apply_kernelINS1_18TensorListMetadataILi2EEENS1_27BinaryOpScalarTensorFunctorIhLi2ELi1ELi1EEEJSt7dividesIhEPhhEEEvT_T0_DpT1_,@"STO_CUDA_ENTRY STV_DEFAULT"
_ZN2at6native63_GLOBAL__N__862fb238_30_ForeachBinaryOpScalarTensor_cu_64fe0ca525multi_tensor_apply_kernelINS1_18TensorListMetadataILi2EEENS1_27BinaryOpScalarTensorFunctorIhLi2ELi1ELi1EEEJSt7dividesIhEPhhEEEvT_T0_DpT1_:
[----:B------:R-:W-:Y:S08]  /*0000*/  LDC R1, c[0x0][0x37c] ;  /* 0x0000df00ff017b82 */ /* 0x000ff00000000800 */
[----:B------:R-:W0:Y:S01]  /*0010*/  S2UR UR5, SR_CTAID.X ;  /* 0x00000000000579c3 */ /* 0x000e220000002500 */
[----:B------:R-:W1:Y:S01]  /*0020*/  LDCU.64 UR20, c[0x0][0x358] ;  /* 0x00006b00ff1477ac */ /* 0x000e620008000a00 */
[----:B------:R-:W2:Y:S01]  /*0030*/  LDCU.U8 UR12, c[0x0][0xfd8] ;  /* 0x0001fb00ff0c77ac */ /* 0x000ea20008000000 */
[----:B0-----:R-:W0:Y:S01]  /*0040*/  LDCU.U8 UR4, c[0x0][UR5+0x980] ;  /* 0x00013000050477ac */ /* 0x001e220008000000 */
[----:B------:R-:W-:-:S12]  /*0050*/  UIMAD UR5, UR5, 0x3, UR5 ;  /* 0x00000003050578a4 */ /* 0x000fd8000f8e0205 */
[----:B------:R-:W3:Y:S01]  /*0060*/  LDCU UR5, c[0x0][UR5+0xac0] ;  /* 0x00015800050577ac */ /* 0x000ee20008000800 */
[----:B0-----:R-:W-:-:S12]  /*0070*/  USHF.L.U32 UR4, UR4, 0x3, URZ ;  /* 0x0000000304047899 */ /* 0x001fd800080006ff */
[----:B------:R-:W0:Y:S01]  /*0080*/  LDCU.64 UR24, c[0x0][UR4+0x380] ;  /* 0x00007000041877ac */ /* 0x000e220008000a00 */
[----:B------:R-:W4:Y:S01]  /*0090*/  LDCU.64 UR22, c[0x0][UR4+0x580] ;  /* 0x0000b000041677ac */ /* 0x000f220008000a00 */
[----:B------:R-:W5:Y:S01]  /*00a0*/  LDCU.64 UR6, c[0x0][UR4+0x780] ;  /* 0x0000f000040677ac */ /* 0x000f620008000a00 */
[----:B---3--:R-:W-:-:S04]  /*00b0*/  UIMAD.WIDE UR4, UR5, 0x10000, URZ ;  /* 0x00010000050478a5 */ /* 0x008fc8000f8e02ff */
[----:B0-----:R-:W-:Y:S02]  /*00c0*/  UIADD3 UR29, UP0, UPT, UR4, UR24, URZ ;  /* 0x00000018041d7290 */ /* 0x001fe4000ff1e0ff */
[----:B----4-:R-:W-:Y:S02]  /*00d0*/  UIADD3 UR27, UP1, UPT, UR4, UR22, URZ ;  /* 0x00000016041b7290 */ /* 0x010fe4000ff3e0ff */
[----:B------:R-:W-:Y:S02]  /*00e0*/  UIADD3.X UR28, UPT, UPT, UR5, UR25, URZ, UP0, !UPT ;  /* 0x00000019051c7290 */ /* 0x000fe400087fe4ff */
[----:B-----5:R-:W-:Y:S02]  /*00f0*/  UIADD3 UR11, UP2, UPT, -UR4, UR6, URZ ;  /* 0x00000006040b7290 */ /* 0x020fe4000ff5e1ff */
[----:B------:R-:W-:Y:S02]  /*0100*/  ULOP3.LUT UR6, UR29, UR6, UR27, 0xfe, !UPT ;  /* 0x000000061d067292 */ /* 0x000fe4000f8efe1b */
[----:B------:R-:W-:-:S02]  /*0110*/  UIADD3.X UR26, UPT, UPT, UR5, UR23, URZ, UP1, !UPT ;  /* 0x00000017051a7290 */ /* 0x000fc40008ffe4ff */
[----:B------:R-:W-:Y:S02]  /*0120*/  ULOP3.LUT UP0, URZ, UR6, 0x3, URZ, 0xc0, !UPT ;  /* 0x0000000306ff7892 */ /* 0x000fe4000f80c0ff */
[----:B------:R-:W-:-:S07]  /*0130*/  UIADD3.X UR8, UPT, UPT, ~UR5, UR7, URZ, UP2, !UPT ;  /* 0x0000000705087290 */ /* 0x000fce00097fe5ff */
[----:B-12---:R-:W-:Y:S05]  /*0140*/  BRA.U !UP0, `(.L_x_231) ;  /* 0x0000001108847547 */ /* 0x006fea000b800000 */
        /* <DEDUP_REMOVED lines=14> */
[----:B------:R-:W-:Y:S01]  /*0230*/  USEL UR6, UR30, UR32, UP0 ;  /* 0x000000201e067287 */ /* 0x000fe20008000000 */
[----:B------:R-:W-:Y:S01]  /*0240*/  IMAD.U32 R17, RZ, RZ, UR10 ;  /* 0x0000000aff117e24 */ /* 0x000fe2000f8e00ff */
[----:B------:R-:W-:Y:S02]  /*0250*/  USEL UR7, UR31, URZ, UP0 ;  /* 0x000000ff1f077287 */ /* 0x000fe40008000000 */
[----:B------:R-:W-:-:S04]  /*0260*/  UIADD3 UR6, UP1, UPT, UR6, -0x1, URZ ;  /* 0xffffffff06067890 */ /* 0x000fc8000ff3e0ff */
[----:B------:R-:W-:Y:S02]  /*0270*/  ULOP3.LUT UR9, UR6, 0xffff, URZ, 0xc0, !UPT ;  /* 0x0000ffff06097892 */ /* 0x000fe4000f8ec0ff */
[----:B------:R-:W-:-:S04]  /*0280*/  UIADD3.X UR7, UPT, UPT, UR7, -0x1, URZ, UP1, !UPT ;  /* 0xffffffff07077890 */ /* 0x000fc80008ffe4ff */
[----:B------:R-:W-:-:S08]  /*0290*/  IMAD.U32 R20, RZ, RZ, UR9 ;  /* 0x00000009ff147e24 */ /* 0x000fd0000f8e00ff */
[----:B------:R-:W-:Y:S05]  /*02a0*/  CALL.REL.NOINC `($__internal_14_$__cuda_sm20_div_u16) ;  /* 0x0000001400087944 */ /* 0x000fea0003c00000 */
[----:B------:R-:W0:Y:S01]  /*02b0*/  S2R R0, SR_TID.X ;  /* 0x0000000000007919 */ /* 0x000e220000002100 */
[----:B------:R-:W-:Y:S01]  /*02c0*/  UISETP.GE.U32.AND UP0, UPT, UR6, UR32, UPT ;  /* 0x000000200600728c */ /* 0x000fe2000bf06070 */
[----:B------:R-:W-:Y:S01]  /*02d0*/  LOP3.LUT R2, R19, 0xffff, RZ, 0xc0, !PT ;  /* 0x0000ffff13027812 */ /* 0x000fe200078ec0ff */
[----:B------:R-:W-:Y:S02]  /*02e0*/  IMAD.MOV.U32 R3, RZ, RZ, RZ ;  /* 0x000000ffff037224 */ /* 0x000fe400078e00ff */
[----:B------:R-:W-:Y:S01]  /*02f0*/  UISETP.GE.U32.AND.EX UP0, UPT, UR7, URZ, UPT, UP0 ;  /* 0x000000ff0700728c */ /* 0x000fe2000bf06100 */
[----:B------:R-:W-:-:S08]  /*0300*/  IMAD.MOV.U32 R4, RZ, RZ, RZ ;  /* 0x000000ffff047224 */ /* 0x000fd000078e00ff */
[----:B------:R-:W-:Y:S05]  /*0310*/  BRA.U !UP0, `(.L_x_232) ;  /* 0x0000000908e07547 */ /* 0x000fea000b800000 */
[----:B------:R-:W-:Y:S01]  /*0320*/  UIADD3 UR18, UP0, UPT, UR4, UR32, URZ ;  /* 0x0000002004127290 */ /* 0x000fe2000ff1e0ff */
[----:B------:R-:W-:Y:S01]  /*0330*/  VIADD R8, R2, 0x1 ;  /* 0x0000000102087836 */ /* 0x000fe20000000000 */
[----:B------:R-:W-:Y:S01]  /*0340*/  UIMAD.WIDE.U32 UR14, UR33, 0x2, UR4 ;  /* 0x00000002210e78a5 */ /* 0x000fe2000f8e0004 */
[----:B------:R-:W-:Y:S01]  /*0350*/  BSSY.RECONVERGENT B0, `(.L_x_232) ;  /* 0x00000b4000007945 */ /* 0x000fe20003800200 */
[----:B------:R-:W-:Y:S01]  /*0360*/  UIMAD.WIDE.U32 UR16, UR33, 0x3, UR4 ;  /* 0x00000003211078a5 */ /* 0x000fe2000f8e0004 */
[----:B------:R-:W-:Y:S01]  /*0370*/  CS2R R4, SRZ ;  /* 0x0000000000047805 */ /* 0x000fe2000001ff00 */
[----:B------:R-:W-:Y:S01]  /*0380*/  UIADD3.X UR19, UPT, UPT, URZ, UR5, URZ, UP0, !UPT ;  /* 0x00000005ff137290 */ /* 0x000fe200087fe4ff */
[----:B------:R-:W-:Y:S01]  /*0390*/  IMAD.MOV.U32 R3, RZ, RZ, RZ ;  /* 0x000000ffff037224 */ /* 0x000fe200078e00ff */
[----:B------:R-:W-:Y:S01]  /*03a0*/  UIADD3 UR49, UP4, UPT, UR24, UR18, URZ ;  /* 0x0000001218317290 */ /* 0x000fe2000ff9e0ff */
[----:B0-----:R-:W-:Y:S01]  /*03b0*/  IMAD.MOV.U32 R6, RZ, RZ, R0 ;  /* 0x000000ffff067224 */ /* 0x001fe200078e0000 */
[----:B------:R-:W-:Y:S01]  /*03c0*/  UIMAD.WIDE.U32 UR10, UR33, 0x5, UR4 ;  /* 0x00000005210a78a5 */ /* 0x000fe2000f8e0004 */
[----:B------:R-:W-:Y:S01]  /*03d0*/  IMAD.MOV.U32 R7, RZ, RZ, RZ ;  /* 0x000000ffff077224 */ /* 0x000fe200078e00ff */
[----:B------:R-:W-:Y:S01]  /*03e0*/  UIADD3 UR18, UP1, UPT, UR22, UR18, URZ ;  /* 0x0000001216127290 */ /* 0x000fe2000ff3e0ff */
[----:B------:R-:W-:Y:S01]  /*03f0*/  LOP3.LUT R8, R8, 0x1fffe, RZ, 0xc0, !PT ;  /* 0x0001fffe08087812 */ /* 0x000fe200078ec0ff */
[----:B------:R-:W-:-:S02]  /*0400*/  UIADD3 UR47, UP0, UPT, UR24, UR14, URZ ;  /* 0x0000000e182f7290 */ /* 0x000fc4000ff1e0ff */
[----:B------:R-:W-:Y:S02]  /*0410*/  UIADD3 UR46, UP6, UPT, UR22, UR14, URZ ;  /* 0x0000000e162e7290 */ /* 0x000fe4000ffde0ff */
[----:B------:R-:W-:Y:S02]  /*0420*/  UIADD3 UR44, UP5, UPT, UR24, UR16, URZ ;  /* 0x00000010182c7290 */ /* 0x000fe4000ffbe0ff */
[----:B------:R-:W-:Y:S02]  /*0430*/  UIADD3 UR43, UP3, UPT, UR22, UR16, URZ ;  /* 0x00000010162b7290 */ /* 0x000fe4000ff7e0ff */
[----:B------:R-:W-:Y:S02]  /*0440*/  UIADD3.X UR50, UPT, UPT, UR25, UR19, URZ, UP4, !UPT ;  /* 0x0000001319327290 */ /* 0x000fe4000a7fe4ff */
[----:B------:R-:W-:Y:S02]  /*0450*/  UIMAD.WIDE.U32 UR8, UR33, 0x6, UR4 ;  /* 0x00000006210878a5 */ /* 0x000fe4000f8e0004 */
[----:B------:R-:W-:-:S02]  /*0460*/  UIMAD.WIDE.U32 UR6, UR33, 0x7, UR4 ;  /* 0x00000007210678a5 */ /* 0x000fc4000f8e0004 */
[----:B------:R-:W-:Y:S02]  /*0470*/  UIADD3 UR41, UP4, UPT, UR24, UR10, URZ ;  /* 0x0000000a18297290 */ /* 0x000fe4000ff9e0ff */
[----:B------:R-:W-:Y:S02]  /*0480*/  UIADD3.X UR19, UPT, UPT, UR23, UR19, URZ, UP1, !UPT ;  /* 0x0000001317137290 */ /* 0x000fe40008ffe4ff */
[----:B------:R-:W-:Y:S02]  /*0490*/  UIADD3 UR13, UP2, UPT, UR4, UR33, URZ ;  /* 0x00000021040d7290 */ /* 0x000fe4000ff5e0ff */
[----:B------:R-:W-:Y:S02]  /*04a0*/  UIADD3 UR40, UP1, UPT, UR22, UR10, URZ ;  /* 0x0000000a16287290 */ /* 0x000fe4000ff3e0ff */
[----:B------:R-:W-:Y:S02]  /*04b0*/  UIADD3.X UR48, UPT, UPT, UR25, UR15, URZ, UP0, !UPT ;  /* 0x0000000f19307290 */ /* 0x000fe400087fe4ff */
[----:B------:R-:W-:-:S02]  /*04c0*/  UIADD3.X UR14, UPT, UPT, UR23, UR15, URZ, UP6, !UPT ;  /* 0x0000000f170e7290 */ /* 0x000fc4000b7fe4ff */
[----:B------:R-:W-:Y:S02]  /*04d0*/  UIADD3.X UR45, UPT, UPT, UR25, UR17, URZ, UP5, !UPT ;  /* 0x00000011192d7290 */ /* 0x000fe4000affe4ff */
[----:B------:R-:W-:Y:S02]  /*04e0*/  UIADD3.X UR16, UPT, UPT, UR23, UR17, URZ, UP3, !UPT ;  /* 0x0000001117107290 */ /* 0x000fe40009ffe4ff */
[----:B------:R-:W-:Y:S02]  /*04f0*/  UIADD3 UR38, UP0, UPT, UR24, UR8, URZ ;  /* 0x0000000818267290 */ /* 0x000fe4000ff1e0ff */
[----:B------:R-:W-:Y:S02]  /*0500*/  UIADD3 UR37, UP6, UPT, UR22, UR8, URZ ;  /* 0x0000000816257290 */ /* 0x000fe4000ffde0ff */
[----:B------:R-:W-:Y:S02]  /*0510*/  UIADD3 UR35, UP5, UPT, UR24, UR6, URZ ;  /* 0x0000000618237290 */ /* 0x000fe4000ffbe0ff */
[----:B------:R-:W-:-:S02]  /*0520*/  UIADD3 UR34, UP3, UPT, UR22, UR6, URZ ;  /* 0x0000000616227290 */ /* 0x000fc4000ff7e0ff */
[----:B------:R-:W-:Y:S02]  /*0530*/  UIADD3.X UR42, UPT, UPT, UR25, UR11, URZ, UP4, !UPT ;  /* 0x0000000b192a7290 */ /* 0x000fe4000a7fe4ff */
[----:B------:R-:W-:Y:S02]  /*0540*/  UIADD3.X UR6, UPT, UPT, URZ, UR5, URZ, UP2, !UPT ;  /* 0x00000005ff067290 */ /* 0x000fe400097fe4ff */
[----:B------:R-:W-:Y:S02]  /*0550*/  UIADD3.X UR11, UPT, UPT, UR23, UR11, URZ, UP1, !UPT ;  /* 0x0000000b170b7290 */ /* 0x000fe40008ffe4ff */
[----:B------:R-:W-:Y:S02]  /*0560*/  UIADD3 UR15, UP2, UPT, UR22, UR13, URZ ;  /* 0x0000000d160f7290 */ /* 0x000fe4000ff5e0ff */
[----:B------:R-:W-:Y:S02]  /*0570*/  UIADD3 UR8, UP1, UPT, UR24, UR13, URZ ;  /* 0x0000000d18087290 */ /* 0x000fe4000ff3e0ff */
[----:B------:R-:W-:-:S02]  /*0580*/  UIADD3.X UR39, UPT, UPT, UR25, UR9, URZ, UP0, !UPT ;  /* 0x0000000919277290 */ /* 0x000fc400087fe4ff */
[----:B------:R-:W-:Y:S02]  /*0590*/  UIADD3.X UR10, UPT, UPT, UR23, UR9, URZ, UP6, !UPT ;  /* 0x00000009170a7290 */ /* 0x000fe4000b7fe4ff */
[----:B------:R-:W-:Y:S02]  /*05a0*/  UIADD3.X UR36, UPT, UPT, UR25, UR7, URZ, UP5, !UPT ;  /* 0x0000000719247290 */ /* 0x000fe4000affe4ff */
[----:B------:R-:W-:Y:S02]  /*05b0*/  UIADD3.X UR9, UPT, UPT, UR23, UR7, URZ, UP3, !UPT ;  /* 0x0000000717097290 */ /* 0x000fe40009ffe4ff */
[----:B------:R-:W-:Y:S02]  /*05c0*/  UIADD3.X UR17, UPT, UPT, UR23, UR6, URZ, UP2, !UPT ;  /* 0x0000000617117290 */ /* 0x000fe400097fe4ff */
[----:B------:R-:W-:-:S12]  /*05d0*/  UIADD3.X UR7, UPT, UPT, UR25, UR6, URZ, UP1, !UPT ;  /* 0x0000000619077290 */ /* 0x000fd80008ffe4ff */
.L_x_233:
[----:B0-----:R-:W0:Y:S01]  /*05e0*/  LDC.64 R24, c[0x0][0xfd0] ;  /* 0x0003f400ff187b82 */ /* 0x001e220000000a00 */
[C---:B------:R-:W-:Y:S02]  /*05f0*/  ISETP.GE.U32.AND P5, PT, R6.reuse, UR30, PT ;  /* 0x0000001e06007c0c */ /* 0x040fe4000bfa6070 */
[----:B------:R-:W-:Y:S02]  /*0600*/  IADD3 R9, P0, PT, R6, UR33, RZ ;  /* 0x0000002106097c10 */ /* 0x000fe4000ff1e0ff */
[----:B------:R-:W-:Y:S02]  /*0610*/  ISETP.GE.AND.EX P5, PT, R7, UR31, PT, P5 ;  /* 0x0000001f07007c0c */ /* 0x000fe4000bfa6350 */
[C---:B------:R-:W-:Y:S01]  /*0620*/  IADD3 R11, P1, PT, R9.reuse, UR33, RZ ;  /* 0x00000021090b7c10 */ /* 0x040fe2000ff3e0ff */
[----:B------:R-:W-:Y:S01]  /*0630*/  IMAD.X R10, RZ, RZ, R7, P0 ;  /* 0x000000ffff0a7224 */ /* 0x000fe200000e0607 */
[----:B------:R-:W-:Y:S02]  /*0640*/  ISETP.GE.U32.AND P0, PT, R9, UR30, PT ;  /* 0x0000001e09007c0c */ /* 0x000fe4000bf06070 */
[----:B------:R-:W-:Y:S01]  /*0650*/  IADD3 R9, P2, PT, R11, UR33, RZ ;  /* 0x000000210b097c10 */ /* 0x000fe2000ff5e0ff */
[----:B------:R-:W-:Y:S01]  /*0660*/  IMAD.X R12, RZ, RZ, R10, P1 ;  /* 0x000000ffff0c7224 */ /* 0x000fe200008e060a */
[----:B------:R-:W-:-:S02]  /*0670*/  ISETP.GE.AND.EX P0, PT, R10, UR31, PT, P0 ;  /* 0x0000001f0a007c0c */ /* 0x000fc4000bf06300 */
[----:B------:R-:W-:Y:S01]  /*0680*/  PRMT R19, RZ, 0x7610, R19 ;  /* 0x00007610ff137816 */ /* 0x000fe20000000013 */
[----:B------:R-:W-:Y:S01]  /*0690*/  IMAD.X R10, RZ, RZ, R12, P2 ;  /* 0x000000ffff0a7224 */ /* 0x000fe200010e060c */
[----:B------:R-:W-:Y:S02]  /*06a0*/  ISETP.GE.U32.AND P1, PT, R9, UR30, PT ;  /* 0x0000001e09007c0c */ /* 0x000fe4000bf26070 */
[----:B------:R-:W-:Y:S02]  /*06b0*/  @!P5 IADD3 R22, P2, PT, R6, UR29, RZ ;  /* 0x0000001d0616dc10 */ /* 0x000fe4000ff5e0ff */
[----:B------:R-:W-:Y:S02]  /*06c0*/  ISETP.GE.AND.EX P1, PT, R10, UR31, PT, P1 ;  /* 0x0000001f0a007c0c */ /* 0x000fe4000bf26310 */
[----:B------:R-:W-:Y:S01]  /*06d0*/  @!P5 IADD3.X R23, PT, PT, R7, UR28, RZ, P2, !PT ;  /* 0x0000001c0717dc10 */ /* 0x000fe200097fe4ff */
[----:B0-----:R-:W2:Y:S01]  /*06e0*/  LDG.E.U8 R24, desc[UR20][R24.64] ;  /* 0x0000001418187981 */ /* 0x001ea2000c1e1100 */
[----:B------:R-:W-:-:S03]  /*06f0*/  ISETP.GE.U32.AND P4, PT, R11, UR30, PT ;  /* 0x0000001e0b007c0c */ /* 0x000fc6000bf86070 */
[----:B------:R-:W3:Y:S01]  /*0700*/  @!P5 LDG.E.U8 R19, desc[UR20][R22.64] ;  /* 0x000000141613d981 */ /* 0x000ee2000c1e1100 */
[----:B------:R-:W-:Y:S02]  /*0710*/  ISETP.GE.AND.EX P4, PT, R12, UR31, PT, P4 ;  /* 0x0000001f0c007c0c */ /* 0x000fe4000bf86340 */
[----:B------:R-:W-:-:S04]  /*0720*/  @!P0 IADD3 R20, P2, PT, R6, UR8, RZ ;  /* 0x0000000806148c10 */ /* 0x000fc8000ff5e0ff */
[----:B------:R-:W-:Y:S02]  /*0730*/  @!P0 IADD3.X R21, PT, PT, R7, UR7, RZ, P2, !PT ;  /* 0x0000000707158c10 */ /* 0x000fe400097fe4ff */
[----:B------:R-:W-:Y:S01]  /*0740*/  @!P1 IADD3 R12, P2, PT, R6, UR44, RZ ;  /* 0x0000002c060c9c10 */ /* 0x000fe2000ff5e0ff */
[----:B------:R-:W-:-:S03]  /*0750*/  UPRMT UR6, UR12, 0x9910, URZ ;  /* 0x000099100c067896 */ /* 0x000fc600080000ff */
[----:B------:R-:W-:Y:S02]  /*0760*/  @!P1 IADD3.X R13, PT, PT, R7, UR45, RZ, P2, !PT ;  /* 0x0000002d070d9c10 */ /* 0x000fe400097fe4ff */
[----:B------:R-:W-:Y:S02]  /*0770*/  IADD3 R8, P2, PT, R8, -0x2, RZ ;  /* 0xfffffffe08087810 */ /* 0x000fe40007f5e0ff */
[----:B------:R-:W-:Y:S02]  /*0780*/  @!P4 IADD3 R14, P3, PT, R6, UR47, RZ ;  /* 0x0000002f060ecc10 */ /* 0x000fe4000ff7e0ff */
[----:B------:R-:W-:Y:S02]  /*0790*/  IADD3.X R5, PT, PT, R5, -0x1, RZ, P2, !PT ;  /* 0xffffffff05057810 */ /* 0x000fe400017fe4ff */
[----:B------:R-:W-:Y:S02]  /*07a0*/  ISETP.NE.U32.AND P2, PT, R8, RZ, PT ;  /* 0x000000ff0800720c */ /* 0x000fe40003f45070 */
[----:B------:R-:W-:-:S02]  /*07b0*/  PRMT R18, RZ, 0x7610, R18 ;  /* 0x00007610ff127816 */ /* 0x000fc40000000012 */
[----:B------:R-:W-:Y:S02]  /*07c0*/  PRMT R16, RZ, 0x7610, R16 ;  /* 0x00007610ff107816 */ /* 0x000fe40000000010 */
[----:B------:R-:W-:Y:S02]  /*07d0*/  PRMT R11, RZ, 0x7610, R11 ;  /* 0x00007610ff0b7816 */ /* 0x000fe4000000000b */
[----:B------:R-:W-:Y:S01]  /*07e0*/  @!P4 IADD3.X R15, PT, PT, R7, UR48, RZ, P3, !PT ;  /* 0x00000030070fcc10 */ /* 0x000fe20009ffe4ff */
[----:B------:R-:W5:Y:S01]  /*07f0*/  @!P0 LDG.E.U8 R18, desc[UR20][R20.64] ;  /* 0x0000001414128981 */ /* 0x000f62000c1e1100 */
[----:B------:R-:W-:-:S03]  /*0800*/  ISETP.NE.AND.EX P2, PT, R5, RZ, PT, P2 ;  /* 0x000000ff0500720c */ /* 0x000fc60003f45320 */
[----:B------:R0:W5:Y:S04]  /*0810*/  @!P4 LDG.E.U8 R16, desc[UR20][R14.64] ;  /* 0x000000140e10c981 */ /* 0x000168000c1e1100 */
[----:B------:R1:W5:Y:S01]  /*0820*/  @!P1 LDG.E.U8 R11, desc[UR20][R12.64] ;  /* 0x000000140c0b9981 */ /* 0x000362000c1e1100 */
[----:B0-----:R-:W-:Y:S02]  /*0830*/  MOV R14, 0x890 ;  /* 0x00000890000e7802 */ /* 0x001fe40000000f00 */
[----:B-1----:R-:W-:Y:S01]  /*0840*/  P2R R13, PR, RZ, 0x4 ;  /* 0x00000004ff0d7803 */ /* 0x002fe20000000000 */
[----:B--2---:R-:W-:Y:S01]  /*0850*/  IMAD R17, R24, UR6, RZ ;  /* 0x0000000618117c24 */ /* 0x004fe2000f8e02ff */
[----:B---3--:R-:W-:-:S04]  /*0860*/  LOP3.LUT R20, R19, 0xff, RZ, 0xc0, !PT ;  /* 0x000000ff13147812 */ /* 0x008fc800078ec0ff */
[----:B------:R-:W-:-:S07]  /*0870*/  LOP3.LUT R17, R17, 0xff, RZ, 0xc0, !PT ;  /* 0x000000ff11117812 */ /* 0x000fce00078ec0ff */
[----:B-----5:R-:W-:Y:S05]  /*0880*/  CALL.REL.NOINC `($__internal_14_$__cuda_sm20_div_u16) ;  /* 0x0000000c00907944 */ /* 0x020fea0003c00000 */
[----:B------:R-:W-:Y:S01]  /*0890*/  IMAD.MOV.U32 R12, RZ, RZ, R19 ;  /* 0x000000ffff0c7224 */ /* 0x000fe200078e0013 */
[----:B------:R-:W-:Y:S02]  /*08a0*/  LOP3.LUT R20, R18, 0xff, RZ, 0xc0, !PT ;  /* 0x000000ff12147812 */ /* 0x000fe400078ec0ff */
[----:B------:R-:W-:-:S07]  /*08b0*/  MOV R14, 0x8d0 ;  /* 0x000008d0000e7802 */ /* 0x000fce0000000f00 */
[----:B------:R-:W-:Y:S05]  /*08c0*/  CALL.REL.NOINC `($__internal_14_$__cuda_sm20_div_u16) ;  /* 0x0000000c00807944 */ /* 0x000fea0003c00000 */
        /* <DEDUP_REMOVED lines=8> */
[C---:B------:R-:W-:Y:S01]  /*0950*/  @!P5 IADD3 R14, P2, PT, R6.reuse, UR27, RZ ;  /* 0x0000001b060edc10 */ /* 0x040fe2000ff5e0ff */
[----:B------:R-:W0:Y:S01]  /*0960*/  LDC.64 R28, c[0x0][0xfd0] ;  /* 0x0003f400ff1c7b82 */ /* 0x000e220000000a00 */
[C---:B------:R-:W-:Y:S02]  /*0970*/  @!P0 IADD3 R20, P3, PT, R6.reuse, UR15, RZ ;  /* 0x0000000f06148c10 */ /* 0x040fe4000ff7e0ff */
[C---:B------:R-:W-:Y:S02]  /*0980*/  @!P5 IADD3.X R15, PT, PT, R7.reuse, UR26, RZ, P2, !PT ;  /* 0x0000001a070fdc10 */ /* 0x040fe400097fe4ff */
[----:B------:R-:W-:Y:S02]  /*0990*/  @!P0 IADD3.X R21, PT, PT, R7, UR17, RZ, P3, !PT ;  /* 0x0000001107158c10 */ /* 0x000fe40009ffe4ff */
[----:B------:R-:W-:Y:S01]  /*09a0*/  IADD3 R9, P2, PT, R9, UR33, RZ ;  /* 0x0000002109097c10 */ /* 0x000fe2000ff5e0ff */
[----:B------:R1:W-:Y:S01]  /*09b0*/  @!P5 STG.E.U8 desc[UR20][R14.64], R12 ;  /* 0x0000000c0e00d986 */ /* 0x0003e2000c101114 */
[----:B------:R-:W-:-:S03]  /*09c0*/  @!P4 IADD3 R22, P5, PT, R6, UR46, RZ ;  /* 0x0000002e0616cc10 */ /* 0x000fc6000ffbe0ff */
[----:B------:R2:W-:Y:S01]  /*09d0*/  @!P0 STG.E.U8 desc[UR20][R20.64], R18 ;  /* 0x0000001214008986 */ /* 0x0005e2000c101114 */
[----:B------:R-:W-:Y:S01]  /*09e0*/  IMAD.X R10, RZ, RZ, R10, P2 ;  /* 0x000000ffff0a7224 */ /* 0x000fe200010e060a */
[C---:B------:R-:W-:Y:S02]  /*09f0*/  ISETP.GE.U32.AND P0, PT, R9.reuse, UR30, PT ;  /* 0x0000001e09007c0c */ /* 0x040fe4000bf06070 */
[----:B------:R-:W-:Y:S02]  /*0a00*/  IADD3 R9, P2, PT, R9, UR33, RZ ;  /* 0x0000002109097c10 */ /* 0x000fe4000ff5e0ff */
[----:B------:R-:W-:Y:S02]  /*0a10*/  @!P4 IADD3.X R23, PT, PT, R7, UR14, RZ, P5, !PT ;  /* 0x0000000e0717cc10 */ /* 0x000fe4000affe4ff */
[C---:B------:R-:W-:Y:S01]  /*0a20*/  ISETP.GE.U32.AND P3, PT, R9.reuse, UR30, PT ;  /* 0x0000001e09007c0c */ /* 0x040fe2000bf66070 */
[----:B------:R-:W-:Y:S01]  /*0a30*/  IMAD.X R11, RZ, RZ, R10, P2 ;  /* 0x000000ffff0b7224 */ /* 0x000fe200010e060a */
[----:B-1----:R-:W-:Y:S01]  /*0a40*/  IADD3 R12, P2, PT, R9, UR33, RZ ;  /* 0x00000021090c7c10 */ /* 0x002fe2000ff5e0ff */
[----:B------:R1:W-:Y:S01]  /*0a50*/  @!P4 STG.E.U8 desc[UR20][R22.64], R16 ;  /* 0x000000101600c986 */ /* 0x0003e2000c101114 */
[----:B------:R-:W-:-:S02]  /*0a60*/  ISETP.GE.AND.EX P0, PT, R10, UR31, PT, P0 ;  /* 0x0000001f0a007c0c */ /* 0x000fc4000bf06300 */
[----:B------:R-:W-:Y:S01]  /*0a70*/  ISETP.GE.AND.EX P4, PT, R11, UR31, PT, P3 ;  /* 0x0000001f0b007c0c */ /* 0x000fe2000bf86330 */
[----:B------:R-:W-:Y:S01]  /*0a80*/  IMAD.X R14, RZ, RZ, R11, P2 ;  /* 0x000000ffff0e7224 */ /* 0x000fe200010e060b */
[----:B------:R-:W-:Y:S02]  /*0a90*/  IADD3 R9, P3, PT, R12, UR33, RZ ;  /* 0x000000210c097c10 */ /* 0x000fe4000ff7e0ff */
        /* <DEDUP_REMOVED lines=9> */
[----:B0-----:R-:W4:Y:S01]  /*0b30*/  LDG.E.U8 R28, desc[UR20][R28.64] ;  /* 0x000000141c1c7981 */ /* 0x001f22000c1e1100 */
[----:B--2---:R-:W-:Y:S02]  /*0b40*/  PRMT R20, RZ, 0x7610, R20 ;  /* 0x00007610ff147816 */ /* 0x004fe40000000014 */
[----:B------:R-:W-:Y:S02]  /*0b50*/  @!P0 IADD3.X R15, PT, PT, R7, UR50, RZ, P2, !PT ;  /* 0x00000032070f8c10 */ /* 0x000fe400097fe4ff */
[----:B------:R-:W-:-:S02]  /*0b60*/  @!P4 IADD3 R26, P2, PT, R6, UR41, RZ ;  /* 0x00000029061acc10 */ /* 0x000fc4000ff5e0ff */
[----:B------:R-:W-:Y:S01]  /*0b70*/  PRMT R12, RZ, 0x7610, R12 ;  /* 0x00007610ff0c7816 */ /* 0x000fe2000000000c */
[----:B------:R0:W2:Y:S01]  /*0b80*/  @!P0 LDG.E.U8 R20, desc[UR20][R14.64] ;  /* 0x000000140e148981 */ /* 0x0000a2000c1e1100 */
[----:B------:R-:W-:Y:S02]  /*0b90*/  @!P4 IADD3.X R27, PT, PT, R7, UR42, RZ, P2, !PT ;  /* 0x0000002a071bcc10 */ /* 0x000fe400097fe4ff */
[C---:B-1----:R-:W-:Y:S02]  /*0ba0*/  @!P5 IADD3 R22, P1, PT, R6.reuse, UR38, RZ ;  /* 0x000000260616dc10 */ /* 0x042fe4000ff3e0ff */
[----:B------:R-:W-:Y:S01]  /*0bb0*/  @!P6 IADD3 R24, P2, PT, R6, UR35, RZ ;  /* 0x000000230618ec10 */ /* 0x000fe2000ff5e0ff */
[----:B------:R1:W5:Y:S01]  /*0bc0*/  @!P4 LDG.E.U8 R12, desc[UR20][R26.64] ;  /* 0x000000141a0cc981 */ /* 0x000362000c1e1100 */
[----:B------:R-:W-:Y:S02]  /*0bd0*/  PRMT R9, RZ, 0x7610, R9 ;  /* 0x00007610ff097816 */ /* 0x000fe40000000009 */
[----:B---3--:R-:W-:-:S02]  /*0be0*/  PRMT R10, RZ, 0x7610, R10 ;  /* 0x00007610ff0a7816 */ /* 0x008fc4000000000a */
[C---:B------:R-:W-:Y:S02]  /*0bf0*/  @!P5 IADD3.X R23, PT, PT, R7.reuse, UR39, RZ, P1, !PT ;  /* 0x000000270717dc10 */ /* 0x040fe40008ffe4ff */
[----:B------:R-:W-:-:S03]  /*0c00*/  @!P6 IADD3.X R25, PT, PT, R7, UR36, RZ, P2, !PT ;  /* 0x000000240719ec10 */ /* 0x000fc600097fe4ff */
[----:B------:R1:W5:Y:S04]  /*0c10*/  @!P5 LDG.E.U8 R9, desc[UR20][R22.64] ;  /* 0x000000141609d981 */ /* 0x000368000c1e1100 */
[----:B------:R1:W5:Y:S01]  /*0c20*/  @!P6 LDG.E.U8 R10, desc[UR20][R24.64] ;  /* 0x00000014180ae981 */ /* 0x000362000c1e1100 */
[----:B------:R-:W-:Y:S01]  /*0c30*/  UPRMT UR6, UR12, 0x9910, URZ ;  /* 0x000099100c067896 */ /* 0x000fe200080000ff */
[----:B0-----:R-:W-:-:S05]  /*0c40*/  MOV R14, 0xc90 ;  /* 0x00000c90000e7802 */ /* 0x001fca0000000f00 */
[----:B----4-:R-:W-:-:S05]  /*0c50*/  IMAD R17, R28, UR6, RZ ;  /* 0x000000061c117c24 */ /* 0x010fca000f8e02ff */
[----:B------:R-:W-:Y:S02]  /*0c60*/  LOP3.LUT R17, R17, 0xff, RZ, 0xc0, !PT ;  /* 0x000000ff11117812 */ /* 0x000fe400078ec0ff */
[----:B-12---:R-:W-:-:S07]  /*0c70*/  LOP3.LUT R20, R20, 0xff, RZ, 0xc0, !PT ;  /* 0x000000ff14147812 */ /* 0x006fce00078ec0ff */
        /* <DEDUP_REMOVED lines=14> */
[----:B------:R-:W-:Y:S01]  /*0d60*/  USHF.L.U32 UR6, UR33, 0x3, URZ ;  /* 0x0000000321067899 */ /* 0x000fe200080006ff */
[C---:B------:R-:W-:Y:S01]  /*0d70*/  @!P4 IADD3 R20, P1, PT, R6.reuse, UR40, RZ ;  /* 0x000000280614cc10 */ /* 0x040fe2000ff3e0ff */
[----:B------:R-:W-:Y:S01]  /*0d80*/  USHF.R.U32.HI UR13, URZ, 0x1d, UR33 ;  /* 0x0000001dff0d7899 */ /* 0x000fe20008011621 */
[C---:B------:R-:W-:Y:S02]  /*0d90*/  @!P0 IADD3.X R23, PT, PT, R7.reuse, UR19, RZ, P2, !PT ;  /* 0x0000001307178c10 */ /* 0x040fe400097fe4ff */
[C---:B------:R-:W-:Y:S02]  /*0da0*/  @!P5 IADD3 R14, P2, PT, R6.reuse, UR37, RZ ;  /* 0x00000025060edc10 */ /* 0x040fe4000ff5e0ff */
[----:B------:R-:W-:Y:S01]  /*0db0*/  @!P4 IADD3.X R21, PT, PT, R7, UR11, RZ, P1, !PT ;  /* 0x0000000b0715cc10 */ /* 0x000fe20008ffe4ff */
[----:B------:R0:W-:Y:S01]  /*0dc0*/  @!P0 STG.E.U8 desc[UR20][R22.64], R11 ;  /* 0x0000000b16008986 */ /* 0x0001e2000c101114 */
[----:B------:R-:W-:-:S02]  /*0dd0*/  @!P6 IADD3 R16, P1, PT, R6, UR34, RZ ;  /* 0x000000220610ec10 */ /* 0x000fc4000ff3e0ff */
[C---:B------:R-:W-:Y:S01]  /*0de0*/  @!P5 IADD3.X R15, PT, PT, R7.reuse, UR10, RZ, P2, !PT ;  /* 0x0000000a070fdc10 */ /* 0x040fe200097fe4ff */
[----:B------:R0:W-:Y:S01]  /*0df0*/  @!P4 STG.E.U8 desc[UR20][R20.64], R12 ;  /* 0x0000000c1400c986 */ /* 0x0001e2000c101114 */
[----:B------:R-:W-:Y:S02]  /*0e00*/  @!P6 IADD3.X R17, PT, PT, R7, UR9, RZ, P1, !PT ;  /* 0x000000090711ec10 */ /* 0x000fe40008ffe4ff */
[----:B------:R-:W-:Y:S01]  /*0e10*/  ISETP.NE.AND P3, PT, R13, RZ, PT ;  /* 0x000000ff0d00720c */ /* 0x000fe20003f65270 */
[----:B------:R0:W-:Y:S01]  /*0e20*/  @!P5 STG.E.U8 desc[UR20][R14.64], R9 ;  /* 0x000000090e00d986 */ /* 0x0001e2000c101114 */
[----:B------:R-:W-:Y:S02]  /*0e30*/  IADD3 R3, P0, PT, R3, UR6, RZ ;  /* 0x0000000603037c10 */ /* 0x000fe4000ff1e0ff */
[----:B------:R-:W-:Y:S01]  /*0e40*/  IADD3 R6, P1, PT, R6, UR6, RZ ;  /* 0x0000000606067c10 */ /* 0x000fe2000ff3e0ff */
[----:B------:R0:W-:Y:S01]  /*0e50*/  @!P6 STG.E.U8 desc[UR20][R16.64], R19 ;  /* 0x000000131000e986 */ /* 0x0001e2000c101114 */
[----:B------:R-:W-:-:S02]  /*0e60*/  IADD3.X R4, PT, PT, R4, UR13, RZ, P0, !PT ;  /* 0x0000000d04047c10 */ /* 0x000fc400087fe4ff */
[----:B------:R-:W-:-:S05]  /*0e70*/  IADD3.X R7, PT, PT, R7, UR13, RZ, P1, !PT ;  /* 0x0000000d07077c10 */ /* 0x000fca0008ffe4ff */
[----:B------:R-:W-:Y:S05]  /*0e80*/  @P3 BRA `(.L_x_233) ;  /* 0xfffffff400d43947 */ /* 0x000fea000383ffff */
[----:B------:R-:W-:Y:S05]  /*0e90*/  BSYNC.RECONVERGENT B0 ;  /* 0x0000000000007941 */ /* 0x000fea0003800200 */
.L_x_232:
[----:B------:R-:W-:-:S04]  /*0ea0*/  LOP3.LUT R2, R2, 0x1, RZ, 0xc0, !PT ;  /* 0x0000000102027812 */ /* 0x000fc800078ec0ff */
[----:B------:R-:W-:-:S04]  /*0eb0*/  ISETP.NE.U32.AND P0, PT, R2, 0x1, PT ;  /* 0x000000010200780c */ /* 0x000fc80003f05070 */
[----:B------:R-:W-:-:S13]  /*0ec0*/  ISETP.NE.U32.AND.EX P0, PT, RZ, RZ, PT, P0 ;  /* 0x000000ffff00720c */ /* 0x000fda0003f05100 */
[----:B------:R-:W-:Y:S05]  /*0ed0*/  @!P0 EXIT ;  /* 0x000000000000894d */ /* 0x000fea0003800000 */
[----:B0-----:R-:W-:Y:S01]  /*0ee0*/  IADD3 R0, P0, PT, R0, R3, RZ ;  /* 0x0000000300007210 */ /* 0x001fe20007f1e0ff */
[----:B------:R-:W0:Y:S01]  /*0ef0*/  LDC.64 R16, c[0x0][0xfd0] ;  /* 0x0003f400ff107b82 */ /* 0x000e220000000a00 */
[----:B------:R-:W-:Y:S02]  /*0f00*/  PRMT R20, RZ, 0x7610, R20 ;  /* 0x00007610ff147816 */ /* 0x000fe40000000014 */
[C---:B------:R-:W-:Y:S01]  /*0f10*/  IADD3 R7, P1, PT, R0.reuse, UR33, RZ ;  /* 0x0000002100077c10 */ /* 0x040fe2000ff3e0ff */
[----:B------:R-:W-:Y:S01]  /*0f20*/  IMAD.X R8, RZ, RZ, R4, P0 ;  /* 0x000000ffff087224 */ /* 0x000fe200000e0604 */
[----:B------:R-:W-:Y:S02]  /*0f30*/  ISETP.GE.U32.AND P0, PT, R0, UR30, PT ;  /* 0x0000001e00007c0c */ /* 0x000fe4000bf06070 */
[----:B------:R-:W-:Y:S01]  /*0f40*/  IADD3 R6, P2, PT, R7, UR33, RZ ;  /* 0x0000002107067c10 */ /* 0x000fe2000ff5e0ff */
[----:B------:R-:W-:Y:S01]  /*0f50*/  IMAD.X R5, RZ, RZ, R8, P1 ;  /* 0x000000ffff057224 */ /* 0x000fe200008e0608 */
[----:B------:R-:W-:-:S02]  /*0f60*/  ISETP.GE.AND.EX P0, PT, R8, UR31, PT, P0 ;  /* 0x0000001f08007c0c */ /* 0x000fc4000bf06300 */
[C---:B------:R-:W-:Y:S01]  /*0f70*/  IADD3 R4, P4, PT, R6.reuse, UR33, RZ ;  /* 0x0000002106047c10 */ /* 0x040fe2000ff9e0ff */
[----:B------:R-:W-:Y:S01]  /*0f80*/  IMAD.X R3, RZ, RZ, R5, P2 ;  /* 0x000000ffff037224 */ /* 0x000fe200010e0605 */
[----:B------:R-:W-:Y:S02]  /*0f90*/  ISETP.GE.U32.AND P1, PT, R7, UR30, PT ;  /* 0x0000001e07007c0c */ /* 0x000fe4000bf26070 */
[----:B------:R-:W-:Y:S01]  /*0fa0*/  ISETP.GE.U32.AND P2, PT, R6, UR30, PT ;  /* 0x0000001e06007c0c */ /* 0x000fe2000bf46070 */
[----:B------:R-:W-:Y:S01]  /*0fb0*/  IMAD.X R2, RZ, RZ, R3, P4 ;  /* 0x000000ffff027224 */ /* 0x000fe200020e0603 */
[----:B------:R-:W-:Y:S02]  /*0fc0*/  ISETP.GE.AND.EX P1, PT, R5, UR31, PT, P1 ;  /* 0x0000001f05007c0c */ /* 0x000fe4000bf26310 */
[----:B------:R-:W-:Y:S02]  /*0fd0*/  ISETP.GE.U32.AND P3, PT, R4, UR30, PT ;  /* 0x0000001e04007c0c */ /* 0x000fe4000bf66070 */
[----:B------:R-:W-:-:S02]  /*0fe0*/  ISETP.GE.AND.EX P2, PT, R3, UR31, PT, P2 ;  /* 0x0000001f03007c0c */ /* 0x000fc4000bf46320 */
[----:B------:R-:W-:Y:S01]  /*0ff0*/  ISETP.GE.AND.EX P3, PT, R2, UR31, PT, P3 ;  /* 0x0000001f02007c0c */ /* 0x000fe2000bf66330 */
[----:B0-----:R-:W2:Y:S01]  /*1000*/  LDG.E.U8 R16, desc[UR20][R16.64] ;  /* 0x0000001410107981 */ /* 0x001ea2000c1e1100 */
[----:B------:R-:W-:-:S04]  /*1010*/  @!P0 IADD3 R14, P4, PT, R0, UR29, RZ ;  /* 0x0000001d000e8c10 */ /* 0x000fc8000ff9e0ff */
[----:B------:R-:W-:Y:S02]  /*1020*/  @!P0 IADD3.X R15, PT, PT, R8, UR28, RZ, P4, !PT ;  /* 0x0000001c080f8c10 */ /* 0x000fe4000a7fe4ff */
[----:B------:R-:W-:-:S03]  /*1030*/  @!P1 IADD3 R18, P4, PT, R7, UR29, RZ ;  /* 0x0000001d07129c10 */ /* 0x000fc6000ff9e0ff */
[----:B------:R-:W-:Y:S01]  /*1040*/  @!P2 IADD3 R22, P5, PT, R6, UR29, RZ ;  /* 0x0000001d0616ac10 */ /* 0x000fe2000ffbe0ff */
[----:B------:R0:W3:Y:S01]  /*1050*/  @!P0 LDG.E.U8 R20, desc[UR20][R14.64] ;  /* 0x000000140e148981 */ /* 0x0000e2000c1e1100 */
[----:B------:R-:W-:Y:S02]  /*1060*/  @!P1 IADD3.X R19, PT, PT, R5, UR28, RZ, P4, !PT ;  /* 0x0000001c05139c10 */ /* 0x000fe4000a7fe4ff */
[----:B------:R-:W-:Y:S02]  /*1070*/  @!P3 IADD3 R24, P4, PT, R4, UR29, RZ ;  /* 0x0000001d0418bc10 */ /* 0x000fe4000ff9e0ff */
[----:B------:R-:W-:Y:S02]  /*1080*/  PRMT R9, RZ, 0x7610, R9 ;  /* 0x00007610ff097816 */ /* 0x000fe40000000009 */
[----:B------:R-:W-:Y:S02]  /*1090*/  PRMT R10, RZ, 0x7610, R10 ;  /* 0x00007610ff0a7816 */ /* 0x000fe4000000000a */
[----:B------:R-:W-:-:S02]  /*10a0*/  PRMT R12, RZ, 0x7610, R12 ;  /* 0x00007610ff0c7816 */ /* 0x000fc4000000000c */
[----:B------:R-:W-:Y:S01]  /*10b0*/  @!P2 IADD3.X R23, PT, PT, R3, UR28, RZ, P5, !PT ;  /* 0x0000001c0317ac10 */ /* 0x000fe2000affe4ff */
[----:B------:R1:W5:Y:S01]  /*10c0*/  @!P1 LDG.E.U8 R9, desc[UR20][R18.64] ;  /* 0x0000001412099981 */ /* 0x000362000c1e1100 */
[----:B------:R-:W-:-:S03]  /*10d0*/  @!P3 IADD3.X R25, PT, PT, R2, UR28, RZ, P4, !PT ;  /* 0x0000001c0219bc10 */ /* 0x000fc6000a7fe4ff */
[----:B------:R1:W5:Y:S04]  /*10e0*/  @!P2 LDG.E.U8 R10, desc[UR20][R22.64] ;  /* 0x00000014160aa981 */ /* 0x000368000c1e1100 */
[----:B------:R1:W5:Y:S01]  /*10f0*/  @!P3 LDG.E.U8 R12, desc[UR20][R24.64] ;  /* 0x00000014180cb981 */ /* 0x000362000c1e1100 */
[----:B------:R-:W-:Y:S01]  /*1100*/  UPRMT UR4, UR12, 0x9910, URZ ;  /* 0x000099100c047896 */ /* 0x000fe200080000ff */
[----:B0-----:R-:W-:-:S05]  /*1110*/  MOV R14, 0x1160 ;  /* 0x00001160000e7802 */ /* 0x001fca0000000f00 */
[----:B--2---:R-:W-:-:S05]  /*1120*/  IMAD R16, R16, UR4, RZ ;  /* 0x0000000410107c24 */ /* 0x004fca000f8e02ff */
[----:B------:R-:W-:Y:S02]  /*1130*/  LOP3.LUT R17, R16, 0xff, RZ, 0xc0, !PT ;  /* 0x000000ff10117812 */ /* 0x000fe400078ec0ff */
[----:B-1-3--:R-:W-:-:S07]  /*1140*/  LOP3.LUT R20, R20, 0xff, RZ, 0xc0, !PT ;  /* 0x000000ff14147812 */ /* 0x00afce00078ec0ff */
        /* <DEDUP_REMOVED lines=33> */
.L_x_231:
[----:B------:R-:W0:Y:S02]  /*1360*/  S2R R2, SR_TID.X ;  /* 0x0000000000027919 */ /* 0x000e240000002100 */
[----:B0-----:R-:W-:-:S03]  /*1370*/  IMAD.WIDE.U32 R4, R2, 0x4, RZ ;  /* 0x0000000402047825 */ /* 0x001fc600078e00ff */
[----:B------:R-:W-:-:S04]  /*1380*/  ISETP.GE.U32.AND P0, PT, R4, UR11, PT ;  /* 0x0000000b04007c0c */ /* 0x000fc8000bf06070 */
[----:B------:R-:W-:-:S13]  /*1390*/  ISETP.GE.AND.EX P0, PT, R5, UR8, PT, P0 ;  /* 0x0000000805007c0c */ /* 0x000fda000bf06300 */
[----:B------:R-:W-:Y:S05]  /*13a0*/  @P0 EXIT ;  /* 0x000000000000094d */ /* 0x000fea0003800000 */
[----:B------:R-:W-:Y:S01]  /*13b0*/  IMAD.MOV.U32 R3, RZ, RZ, RZ ;  /* 0x000000ffff037224 */ /* 0x000fe200078e00ff */
[----:B------:R-:W0:Y:S06]  /*13c0*/  LDCU UR5, c[0x0][0x360] ;  /* 0x00006c00ff0577ac */ /* 0x000e2c0008000800 */
.L_x_234:
[----:B------:R-:W1:Y:S01]  /*13d0*/  LDC.64 R6, c[0x0][0xfd0] ;  /* 0x0003f400ff067b82 */ /* 0x000e620000000a00 */
[C---:B------:R-:W-:Y:S01]  /*13e0*/  IMAD.SHL.U32 R0, R2.reuse, 0x4, RZ ;  /* 0x0000000402007824 */ /* 0x040fe200078e00ff */
[----:B------:R-:W-:-:S04]  /*13f0*/  SHF.L.U64.HI R8, R2, 0x2, R3 ;  /* 0x0000000202087819 */ /* 0x000fc80000010203 */
[----:B------:R-:W-:-:S04]  /*1400*/  IADD3 R4, P0, PT, R0, UR29, RZ ;  /* 0x0000001d00047c10 */ /* 0x000fc8000ff1e0ff */
[----:B------:R-:W-:-:S05]  /*1410*/  IADD3.X R5, PT, PT, R8, UR28, RZ, P0, !PT ;  /* 0x0000001c08057c10 */ /* 0x000fca00087fe4ff */
[----:B------:R-:W2:Y:S04]  /*1420*/  LDG.E R4, desc[UR20][R4.64] ;  /* 0x0000001404047981 */ /* 0x000ea8000c1e1900 */
[----:B-1----:R1:W3:Y:S01]  /*1430*/  LDG.E.U8 R6, desc[UR20][R6.64] ;  /* 0x0000001406067981 */ /* 0x0022e2000c1e1100 */
[----:B------:R-:W-:Y:S01]  /*1440*/  UPRMT UR4, UR12, 0x9910, URZ ;  /* 0x000099100c047896 */ /* 0x000fe200080000ff */
[----:B------:R-:W-:Y:S02]  /*1450*/  MOV R14, 0x14d0 ;  /* 0x000014d0000e7802 */ /* 0x000fe40000000f00 */
[C---:B--2---:R-:W-:Y:S02]  /*1460*/  PRMT R20, R4.reuse, 0x7770, RZ ;  /* 0x0000777004147816 */ /* 0x044fe400000000ff */
[----:B------:R-:W-:-:S02]  /*1470*/  PRMT R9, R4, 0x7771, RZ ;  /* 0x0000777104097816 */ /* 0x000fc400000000ff */
[----:B-1----:R-:W-:Y:S01]  /*1480*/  PRMT R7, R4, 0x7773, RZ ;  /* 0x0000777304077816 */ /* 0x002fe200000000ff */
[----:B---3--:R-:W-:Y:S01]  /*1490*/  IMAD R17, R6, UR4, RZ ;  /* 0x0000000406117c24 */ /* 0x008fe2000f8e02ff */
[----:B------:R-:W-:-:S04]  /*14a0*/  PRMT R6, R4, 0x7772, RZ ;  /* 0x0000777204067816 */ /* 0x000fc800000000ff */
[----:B------:R-:W-:-:S07]  /*14b0*/  LOP3.LUT R17, R17, 0xff, RZ, 0xc0, !PT ;  /* 0x000000ff11117812 */ /* 0x000fce00078ec0ff */
[----:B0-----:R-:W-:Y:S05]  /*14c0*/  CALL.REL.NOINC `($__internal_14_$__cuda_sm20_div_u16) ;  /* 0x0000000000807944 */ /* 0x001fea0003c00000 */
[----:B------:R-:W-:Y:S01]  /*14d0*/  IMAD.MOV.U32 R4, RZ, RZ, R19 ;  /* 0x000000ffff047224 */ /* 0x000fe200078e0013 */
[----:B------:R-:W-:Y:S01]  /*14e0*/  MOV R14, 0x1510 ;  /* 0x00001510000e7802 */ /* 0x000fe20000000f00 */
[----:B------:R-:W-:-:S07]  /*14f0*/  IMAD.MOV.U32 R20, RZ, RZ, R9 ;  /* 0x000000ffff147224 */ /* 0x000fce00078e0009 */
[----:B------:R-:W-:Y:S05]  /*1500*/  CALL.REL.NOINC `($__internal_14_$__cuda_sm20_div_u16) ;  /* 0x0000000000707944 */ /* 0x000fea0003c00000 */
        /* <DEDUP_REMOVED lines=8> */
[----:B------:R-:W-:Y:S02]  /*1590*/  LOP3.LUT R7, R19, 0xffff, RZ, 0xc0, !PT ;  /* 0x0000ffff13077812 */ /* 0x000fe400078ec0ff */
[----:B------:R-:W-:Y:S02]  /*15a0*/  LOP3.LUT R6, R6, 0xffff, RZ, 0xc0, !PT ;  /* 0x0000ffff06067812 */ /* 0x000fe400078ec0ff */
[----:B------:R-:W-:Y:S02]  /*15b0*/  LOP3.LUT R5, R5, 0xffff, RZ, 0xc0, !PT ;  /* 0x0000ffff05057812 */ /* 0x000fe400078ec0ff */
[----:B------:R-:W-:Y:S02]  /*15c0*/  LOP3.LUT R10, R4, 0xffff, RZ, 0xc0, !PT ;  /* 0x0000ffff040a7812 */ /* 0x000fe400078ec0ff */
[----:B------:R-:W-:Y:S02]  /*15d0*/  IADD3 R4, P0, PT, R0, UR27, RZ ;  /* 0x0000001b00047c10 */ /* 0x000fe4000ff1e0ff */
[----:B------:R-:W-:-:S02]  /*15e0*/  PRMT R6, R6, 0x3340, R7 ;  /* 0x0000334006067816 */ /* 0x000fc40000000007 */
[----:B------:R-:W-:Y:S02]  /*15f0*/  PRMT R7, R10, 0x3340, R5 ;  /* 0x000033400a077816 */ /* 0x000fe40000000005 */
[----:B------:R-:W-:Y:S02]  /*1600*/  IADD3.X R5, PT, PT, R8, UR26, RZ, P0, !PT ;  /* 0x0000001a08057c10 */ /* 0x000fe400087fe4ff */
[----:B------:R-:W-:Y:S02]  /*1610*/  IADD3 R2, P0, PT, R2, UR5, RZ ;  /* 0x0000000502027c10 */ /* 0x000fe4000ff1e0ff */
        /* <DEDUP_REMOVED lines=11> */
        .weak           $__internal_14_$__cuda_sm20_div_u16
        .type           $__internal_14_$__cuda_sm20_div_u16,@function
        .size           $__internal_14_$__cuda_sm20_div_u16,(.L_x_739 - $__internal_14_$__cuda_sm20_div_u16)
$__internal_14_$__cuda_sm20_div_u16:
[----:B------:R-:W0:Y:S01]  /*16d0*/  I2F.U16 R15, R17 ;  /* 0x00000011000f7306 */ /* 0x000e220000101000 */
[----:B------:R-:W-:Y:S01]  /*16e0*/  IMAD.MOV.U32 R19, RZ, RZ, 0x4b800000 ;  /* 0x4b800000ff137424 */ /* 0x000fe200078e00ff */
[C---:B0-----:R-:W-:Y:S02]  /*16f0*/  FSETP.GEU.AND P2, PT, |R15|.reuse, 1.175494350822287508e-38, PT ;  /* 0x008000000f00780b */ /* 0x041fe40003f4e200 */
[----:B------:R-:W-:Y:S02]  /*1700*/  FSETP.GT.AND P3, PT, |R15|, 8.50705917302346158658e+37, PT ;  /* 0x7e8000000f00780b */ /* 0x000fe40003f64200 */
[----:B------:R-:W-:Y:S02]  /*1710*/  FSEL R19, R19, 1, !P2 ;  /* 0x3f80000013137808 */ /* 0x000fe40005000000 */
[----:B------:R-:W-:Y:S02]  /*1720*/  ISETP.NE.U32.AND P2, PT, R17, RZ, PT ;  /* 0x000000ff1100720c */ /* 0x000fe40003f45070 */
[----:B------:R-:W-:-:S02]  /*1730*/  FSEL R22, R19, 0.25, !P3 ;  /* 0x3e80000013167808 */ /* 0x000fc40005800000 */
[----:B------:R-:W-:Y:S03]  /*1740*/  I2F.U16.RZ R19, R20 ;  /* 0x0000001400137306 */ /* 0x000fe6000010d000 */
[----:B------:R-:W-:-:S05]  /*1750*/  FMUL R21, R15, R22 ;  /* 0x000000160f157220 */ /* 0x000fca0000400000 */
[----:B------:R-:W0:Y:S02]  /*1760*/  MUFU.RCP R15, R21 ;  /* 0x00000015000f7308 */ /* 0x000e240000001000 */
[----:B0-----:R-:W-:-:S04]  /*1770*/  FMUL R15, R22, R15 ;  /* 0x0000000f160f7220 */ /* 0x001fc80000400000 */
[----:B------:R-:W-:Y:S02]  /*1780*/  VIADD R22, R15, 0x2 ;  /* 0x000000020f167836 */ /* 0x000fe40000000000 */
[----:B------:R-:W-:Y:S02]  /*1790*/  IMAD.MOV.U32 R15, RZ, RZ, 0x0 ;  /* 0x00000000ff0f7424 */ /* 0x000fe400078e00ff */
[----:B------:R-:W-:-:S06]  /*17a0*/  FMUL.RZ R22, R19, R22 ;  /* 0x0000001613167220 */ /* 0x000fcc000040c000 */
[----:B------:R-:W0:Y:S02]  /*17b0*/  F2I.U32.TRUNC.NTZ R22, R22 ;  /* 0x0000001600167305 */ /* 0x000e24000020f000 */
[----:B0-----:R-:W-:Y:S01]  /*17c0*/  LOP3.LUT R19, R22, 0xffff, RZ, 0xc0, !PT ;  /* 0x0000ffff16137812 */ /* 0x001fe200078ec0ff */
[----:B------:R-:W-:Y:S01]  /*17d0*/  @!P2 IMAD.MOV.U32 R19, RZ, RZ, -0x1 ;  /* 0xffffffffff13a424 */ /* 0x000fe200078e00ff */
[----:B------:R-:W-:Y:S06]  /*17e0*/  RET.REL.NODEC R14 `(_ZN2at6native63_GLOBAL__N__862fb238_30_ForeachBinaryOpScalarTensor_cu_64fe0ca525multi_tensor_apply_kernelINS1_18TensorListMetadataILi2EEENS1_27BinaryOpScalarTensorFunctorIhLi2ELi1ELi1EEEJSt7dividesIhEPhhEEEvT_T0_DpT1_) ;  /* 0xffffffe80e047950 */ /* 0x000fec0003c3ffff */
.L_x_235:
        /* <DEDUP_REMOVED lines=9> */
.L_x_739:


//--------------------- .text._ZN2at6native63_GLOBAL__N__862fb238_30_ForeachBinaryOpScalarTensor_cu_64fe0ca525multi_tensor_apply_kernelINS1_18TensorListMetadataILi1EEENS1_27BinaryOpScalarTensorFunctorIN3c108BFloat16ELi1ELi1ELi0EEEJSt7dividesIfEPS7_fEEEvT_T0_DpT1_ --------------------------
	.section	.text._ZN2at6native63_GLOBAL__N__862fb238_30_ForeachBinaryOpScalarTensor_cu_64fe0ca525multi_tensor_apply_kernelINS1_18TensorListMetadataILi1EEENS1_27BinaryOpScalarTensorFunctorIN3c108BFloat16ELi1ELi1ELi0EEEJSt7dividesIfEPS7_fEEEvT_T0_DpT1_,"ax",@progbits
	.align	128
.text._ZN2at6native63_GLOBAL__N__862fb238_30_ForeachBinaryOpScalarTensor_cu_64fe0ca525multi_tensor_apply_kernelINS1_18TensorListMetadataILi1EEENS1_27BinaryOpScalarTensorFunctorIN3c108BFloat16ELi1ELi1ELi0EEEJSt7dividesIfEPS7_fEEEvT_T0_DpT1_:
        .type           _ZN2at6native63_GLOBAL__N__862fb238_30_ForeachBinaryOpScalarTensor_cu_64fe0ca525multi_tensor_apply_kernelINS1_18TensorListMetadataILi1EEENS1_27BinaryOpScalarTensorFunctorIN3c108BFloat16ELi1ELi1ELi0EEEJSt7dividesIfEPS7_fEEEvT_T0_DpT1_,@function
        .size           _ZN2at6native63_GLOBAL__N__862fb238_30_ForeachBinaryOpScalarTensor_cu_64fe0ca525multi_tensor_apply_kernelINS1_18TensorListMetadataILi1EEENS1_27BinaryOpScalarTensorFunctorIN3c108BFloat16ELi1ELi1ELi0EEEJSt7dividesIfEPS7_fEEEvT_T0_DpT1_,(.L_x_741 - _ZN2at6native63_GLOBAL__N__862fb238_30_ForeachBinaryOpScalarTensor_cu_64fe0ca525multi_tensor_apply_kernelINS1_18TensorListMetadataILi1EEENS1_27BinaryOpScalarTensorFunctorIN3c108BFloat16ELi1ELi1ELi0EEEJSt7dividesIfEPS7_fEEEvT_T0_DpT1_)
        .other          _ZN2at6native63_GLOBAL__N__862fb238_30_ForeachBinaryOpScalarTensor_cu_64fe0ca525multi_tensor_apply_kernelINS1_18TensorListMetadataILi1EEENS1_27BinaryOpScalarTensorFunctorIN3c108BFloat16ELi1ELi1ELi0EEEJSt7dividesIfEPS7_fEEEvT_T0_DpT1_,@"STO_CUDA_ENTRY STV_DEFAULT"
_ZN2at6native63_GLOBAL__N__862fb238_30_ForeachBinaryOpScalarTensor_cu_64fe0ca525multi_tensor_apply_kernelINS1_18TensorListMetadataILi1EEENS1_27BinaryOpScalarTensorFunctorIN3c108BFloat16ELi1ELi1ELi0EEEJSt7dividesIfEPS7_fEEEvT_T0_DpT1_:
[----:B------:R-:W-:Y:S01]  /*0000*/  LDC R1, c[0x0][0x37c] ;  /* 0x0000df00ff017b82 */ /* 0x000fe20000000800 */
[----:B------:R-:W0:Y:S01]  /*0010*/  S2R R8, SR_CTAID.X ;  /* 0x0000000000087919 */ /* 0x000e220000002500 */
[----:B------:R-:W1:Y:S06]  /*0020*/  LDCU.64 UR12, c[0x0][0x358] ;  /* 0x00006b00ff0c77ac */ /* 0x000e6c0008000a00 */
[----:B0-----:R-:W0:Y:S01]  /*0030*/  LDC.U8 R0, c[0x0][R8+0xa60] ;  /* 0x0002980008007b82 */ /* 0x001e220000000000 */
[----:B------:R-:W-:-:S07]  /*0040*/  IMAD R6, R8, 0x3, R8 ;  /* 0x0000000308067824 */ /* 0x000fce00078e0208 */
[----:B------:R-:W2:Y:S01]  /*0050*/  LDC R5, c[0x0][R6+0xba0] ;  /* 0x0002e80006057b82 */ /* 0x000ea20000000800 */
[----:B0-----:R-:W-:-:S07]  /*0060*/  IMAD.SHL.U32 R7, R0, 0x8, RZ ;  /* 0x0000000800077824 */ /* 0x001fce00078e00ff */
[----:B------:R-:W2:Y:S08]  /*0070*/  LDC.64 R2, c[0x0][R7+0x380] ;  /* 0x0000e00007027b82 */ /* 0x000eb00000000a00 */
[----:B------:R-:W0:Y:S01]  /*0080*/  LDC.64 R16, c[0x0][R7+0x6f0] ;  /* 0x0001bc0007107b82 */ /* 0x000e220000000a00 */
[----:B--2---:R-:W-:-:S04]  /*0090*/  IMAD.WIDE R2, R5, 0x20000, R2 ;  /* 0x0002000005027825 */ /* 0x004fc800078e0202 */
[----:B------:R-:W-:Y:S01]  /*00a0*/  IMAD.WIDE R4, R5, 0x10000, RZ ;  /* 0x0001000005047825 */ /* 0x000fe200078e02ff */
[C---:B0-----:R-:W-:Y:S02]  /*00b0*/  LOP3.LUT R9, R16.reuse, 0x3, RZ, 0xc0, !PT ;  /* 0x0000000310097812 */ /* 0x041fe400078ec0ff */
[----:B------:R-:W-:Y:S02]  /*00c0*/  IADD3 R0, P1, PT, R16, -R4, RZ ;  /* 0x8000000410007210 */ /* 0x000fe40007f3e0ff */
[----:B------:R-:W-:-:S03]  /*00d0*/  LOP3.LUT P0, RZ, R9, 0x7, R2, 0xf8, !PT ;  /* 0x0000000709ff7812 */ /* 0x000fc6000780f802 */
[----:B------:R-:W-:Y:S01]  /*00e0*/  IMAD.X R16, R17, 0x1, ~R5, P1 ;  /* 0x0000000111107824 */ /* 0x000fe200008e0e05 */
[----:B------:R-:W-:-:S13]  /*00f0*/  LOP3.LUT P0, RZ, RZ, RZ, RZ, 0xfc, P0 ;  /* 0x000000ffffff7212 */ /* 0x000fda000000fcff */
[----:B-1----:R-:W-:Y:S05]  /*0100*/  @!P0 BRA `(.L_x_236) ;  /* 0x0000000c007c8947 */ /* 0x002fea0003800000 */
[----:B------:R-:W-:-:S04]  /*0110*/  ISETP.GE.U32.AND P0, PT, R0, 0x1, PT ;  /* 0x000000010000780c */ /* 0x000fc80003f06070 */
[----:B------:R-:W-:-:S13]  /*0120*/  ISETP.GE.AND.EX P0, PT, R16, RZ, PT, P0 ;  /* 0x000000ff1000720c */ /* 0x000fda0003f06300 */
[----:B------:R-:W-:Y:S05]  /*0130*/  @!P0 EXIT ;  /* 0x000000000000894d */ /* 0x000fea0003800000 */
[----:B------:R-:W0:Y:S01]  /*0140*/  LDCU UR11, c[0x0][0x360] ;  /* 0x00006c00ff0b77ac */ /* 0x000e220008000800 */
[----:B------:R-:W-:Y:S02]  /*0150*/  ISETP.LT.U32.AND P0, PT, R0, 0x10000, PT ;  /* 0x000100000000780c */ /* 0x000fe40003f01070 */
[----:B------:R-:W-:Y:S02]  /*0160*/  PRMT R17, RZ, 0x7610, R17 ;  /* 0x00007610ff117816 */ /* 0x000fe40000000011 */
[----:B------:R-:W-:Y:S02]  /*0170*/  ISETP.LT.U32.AND.EX P0, PT, R16, RZ, PT, P0 ;  /* 0x000000ff1000720c */ /* 0x000fe40003f01100 */
[----:B------:R-:W-:Y:S02]  /*0180*/  MOV R8, 0x250 ;  /* 0x0000025000087802 */ /* 0x000fe40000000f00 */
[----:B------:R-:W-:Y:S02]  /*0190*/  SEL R0, R0, 0x10000, P0 ;  /* 0x0001000000007807 */ /* 0x000fe40000000000 */
[----:B------:R-:W-:Y:S01]  /*01a0*/  SEL R16, R16, RZ, P0 ;  /* 0x000000ff10107207 */ /* 0x000fe20000000000 */
[----:B0-----:R-:W-:-:S04]  /*01b0*/  USHF.L.U32 UR10, UR11, 0x2, URZ ;  /* 0x000000020b0a7899 */ /* 0x001fc800080006ff */
[----:B------:R-:W-:Y:S02]  /*01c0*/  ULOP3.LUT UR5, UR10, 0xffff, URZ, 0xc0, !UPT ;  /* 0x0000ffff0a057892 */ /* 0x000fe4000f8ec0ff */
[----:B------:R-:W-:-:S04]  /*01d0*/  ISETP.GT.U32.AND P0, PT, R0, UR10, PT ;  /* 0x0000000a00007c0c */ /* 0x000fc8000bf04070 */
[----:B------:R-:W-:-:S04]  /*01e0*/  ISETP.GT.U32.AND.EX P0, PT, R16, RZ, PT, P0 ;  /* 0x000000ff1000720c */ /* 0x000fc80003f04100 */
[----:B------:R-:W-:Y:S02]  /*01f0*/  SEL R9, R0, UR10, P0 ;  /* 0x0000000a00097c07 */ /* 0x000fe40008000000 */
[----:B------:R-:W-:Y:S02]  /*0200*/  SEL R10, R16, RZ, P0 ;  /* 0x000000ff100a7207 */ /* 0x000fe40000000000 */
[----:B------:R-:W-:-:S04]  /*0210*/  IADD3 R9, P1, PT, R9, -0x1, RZ ;  /* 0xffffffff09097810 */ /* 0x000fc80007f3e0ff */
[----:B------:R-:W-:Y:S02]  /*0220*/  IADD3.X R10, PT, PT, R10, -0x1, RZ, P1, !PT ;  /* 0xffffffff0a0a7810 */ /* 0x000fe40000ffe4ff */
[----:B------:R-:W-:-:S07]  /*0230*/  LOP3.LUT R4, R9, 0xffff, RZ, 0xc0, !PT ;  /* 0x0000ffff09047812 */ /* 0x000fce00078ec0ff */
[----:B------:R-:W-:Y:S05]  /*0240*/  CALL.REL.NOINC `($__internal_15_$__cuda_sm20_div_u16) ;  /* 0x0000000c00c87944 */ /* 0x000fea0003c00000 */
[----:B------:R-:W0:Y:S01]  /*0250*/  S2R R18, SR_TID.X ;  /* 0x0000000000127919 */ /* 0x000e220000002100 */
[----:B------:R-:W-:Y:S01]  /*0260*/  ISETP.GE.U32.AND P0, PT, R9, UR10, PT ;  /* 0x0000000a09007c0c */ /* 0x000fe2000bf06070 */
[----:B------:R-:W-:Y:S01]  /*0270*/  UMOV UR6, URZ ;  /* 0x000000ff00067c82 */ /* 0x000fe20008000000 */
[----:B------:R-:W-:Y:S02]  /*0280*/  UMOV UR7, URZ ;  /* 0x000000ff00077c82 */ /* 0x000fe40008000000 */
[----:B------:R-:W-:-:S13]  /*0290*/  ISETP.GE.U32.AND.EX P0, PT, R10, RZ, PT, P0 ;  /* 0x000000ff0a00720c */ /* 0x000fda0003f06100 */
[----:B------:R-:W-:Y:S05]  /*02a0*/  @!P0 BRA `(.L_x_237) ;  /* 0x0000000800208947 */ /* 0x000fea0003800000 */
[----:B------:R-:W-:Y:S01]  /*02b0*/  ULOP3.LUT UR4, UR8, 0xffff, URZ, 0xc0, !UPT ;  /* 0x0000ffff08047892 */ /* 0x000fe2000f8ec0ff */
[----:B------:R-:W1:Y:S03]  /*02c0*/  LDCU UR16, c[0x0][0x10b8] ;  /* 0x00021700ff1077ac */ /* 0x000e660008000800 */
[----:B------:R-:W-:Y:S01]  /*02d0*/  UIADD3 UR4, UPT, UPT, UR4, 0x1, URZ ;  /* 0x0000000104047890 */ /* 0x000fe2000fffe0ff */
[----:B------:R-:W-:Y:S01]  /*02e0*/  UMOV UR6, URZ ;  /* 0x000000ff00067c82 */ /* 0x000fe20008000000 */
[----:B------:R-:W-:Y:S02]  /*02f0*/  UMOV UR7, URZ ;  /* 0x000000ff00077c82 */ /* 0x000fe40008000000 */
[----:B------:R-:W-:Y:S01]  /*0300*/  ULOP3.LUT UR9, UR4, 0x1fffe, URZ, 0xc0, !UPT ;  /* 0x0001fffe04097892 */ /* 0x000fe2000f8ec0ff */
[----:B------:R-:W-:Y:S02]  /*0310*/  UMOV UR5, URZ ;  /* 0x000000ff00057c82 */ /* 0x000fe40008000000 */
[----:B------:R-:W-:-:S09]  /*0320*/  UMOV UR4, URZ ;  /* 0x000000ff00047c82 */ /* 0x000fd20008000000 */
.L_x_238:
[----:B--2---:R-:W2:Y:S01]  /*0330*/  LDC.64 R6, c[0x0][0x10b0] ;  /* 0x00042c00ff067b82 */ /* 0x004ea20000000a00 */
[----:B0-----:R-:W-:Y:S01]  /*0340*/  IADD3 R23, P0, PT, R18, UR6, RZ ;  /* 0x0000000612177c10 */ /* 0x001fe2000ff1e0ff */
[----:B------:R-:W-:Y:S02]  /*0350*/  USHF.L.U32 UR14, UR11, 0x1, URZ ;  /* 0x000000010b0e7899 */ /* 0x000fe400080006ff */
[----:B------:R-:W-:Y:S02]  /*0360*/  USHF.R.U32.HI UR15, URZ, 0x1f, UR11 ;  /* 0x0000001fff0f7899 */ /* 0x000fe4000801160b */
[C---:B------:R-:W-:Y:S01]  /*0370*/  IADD3 R21, P2, PT, R23.reuse, UR11, RZ ;  /* 0x0000000b17157c10 */ /* 0x040fe2000ff5e0ff */
[----:B------:R-:W-:Y:S01]  /*0380*/  IMAD.X R11, RZ, RZ, UR7, P0 ;  /* 0x00000007ff0b7e24 */ /* 0x000fe200080e06ff */
[----:B------:R-:W-:Y:S02]  /*0390*/  LEA R14, P0, R23, R2, 0x1 ;  /* 0x00000002170e7211 */ /* 0x000fe400078008ff */
[C---:B------:R-:W-:Y:S01]  /*03a0*/  IADD3 R5, P5, PT, R21.reuse, UR11, RZ ;  /* 0x0000000b15057c10 */ /* 0x040fe2000ffbe0ff */
[----:B------:R-:W-:Y:S01]  /*03b0*/  IMAD.X R19, RZ, RZ, R11, P2 ;  /* 0x000000ffff137224 */ /* 0x000fe200010e060b */
[----:B------:R-:W-:-:S02]  /*03c0*/  ISETP.GE.U32.AND P1, PT, R21, R0, PT ;  /* 0x000000001500720c */ /* 0x000fc40003f26070 */
[CC--:B------:R-:W-:Y:S02]  /*03d0*/  ISETP.GE.U32.AND P3, PT, R5.reuse, R0.reuse, PT ;  /* 0x000000000500720c */ /* 0x0c0fe40003f66070 */
[----:B------:R-:W-:Y:S02]  /*03e0*/  IADD3 R5, P4, PT, R5, UR11, RZ ;  /* 0x0000000b05057c10 */ /* 0x000fe4000ff9e0ff */
[----:B------:R-:W-:Y:S02]  /*03f0*/  LEA.HI.X R15, R23, R3, R11, 0x1, P0 ;  /* 0x00000003170f7211 */ /* 0x000fe400000f0c0b */
[----:B------:R-:W-:Y:S01]  /*0400*/  ISETP.GE.U32.AND P0, PT, R5, R0, PT ;  /* 0x000000000500720c */ /* 0x000fe20003f06070 */
[----:B------:R-:W-:Y:S01]  /*0410*/  IMAD.X R5, RZ, RZ, R19, P5 ;  /* 0x000000ffff057224 */ /* 0x000fe200028e0613 */
[----:B--2---:R-:W2:Y:S04]  /*0420*/  LDG.E.U16 R10, desc[UR12][R6.64] ;  /* 0x0000000c060a7981 */ /* 0x004ea8000c1e1500 */
[----:B------:R-:W-:Y:S01]  /*0430*/  ISETP.GE.AND.EX P3, PT, R5, R16, PT, P3 ;  /* 0x000000100500720c */ /* 0x000fe20003f66330 */
[----:B------:R-:W-:Y:S01]  /*0440*/  IMAD.X R5, RZ, RZ, R5, P4 ;  /* 0x000000ffff057224 */ /* 0x000fe200020e0605 */
[----:B------:R-:W-:-:S02]  /*0450*/  IADD3 R12, P6, PT, R14, UR14, RZ ;  /* 0x0000000e0e0c7c10 */ /* 0x000fc4000ffde0ff */
[----:B------:R-:W-:Y:S01]  /*0460*/  ISETP.GE.U32.AND P2, PT, R23, R0, PT ;  /* 0x000000001700720c */ /* 0x000fe20003f46070 */
[----:B------:R-:W-:Y:S01]  /*0470*/  IMAD.U32 R25, RZ, RZ, UR11 ;  /* 0x0000000bff197e24 */ /* 0x000fe2000f8e00ff */
[-C--:B------:R-:W-:Y:S02]  /*0480*/  ISETP.GE.AND.EX P1, PT, R19, R16.reuse, PT, P1 ;  /* 0x000000101300720c */ /* 0x080fe40003f26310 */
[----:B------:R-:W-:Y:S02]  /*0490*/  IADD3.X R13, PT, PT, R15, UR15, RZ, P6, !PT ;  /* 0x0000000f0f0d7c10 */ /* 0x000fe4000b7fe4ff */
[-C--:B------:R-:W-:Y:S02]  /*04a0*/  ISETP.GE.AND.EX P2, PT, R11, R16.reuse, PT, P2 ;  /* 0x000000100b00720c */ /* 0x080fe40003f46320 */
[----:B------:R-:W-:Y:S02]  /*04b0*/  IADD3 R8, P5, PT, R12, UR14, RZ ;  /* 0x0000000e0c087c10 */ /* 0x000fe4000ffbe0ff */
[----:B------:R-:W-:Y:S01]  /*04c0*/  ISETP.GE.AND.EX P4, PT, R5, R16, PT, P0 ;  /* 0x000000100500720c */ /* 0x000fe20003f86300 */
[----:B------:R-:W-:Y:S01]  /*04d0*/  IMAD.U32 R5, RZ, RZ, UR11 ;  /* 0x0000000bff057e24 */ /* 0x000fe2000f8e00ff */
[----:B------:R-:W-:-:S02]  /*04e0*/  IADD3.X R9, PT, PT, R13, UR15, RZ, P5, !PT ;  /* 0x0000000f0d097c10 */ /* 0x000fc4000affe4ff */
[----:B------:R-:W-:Y:S02]  /*04f0*/  LEA R4, P0, R25, R8, 0x1 ;  /* 0x0000000819047211 */ /* 0x000fe400078008ff */
[----:B------:R-:W-:Y:S02]  /*0500*/  PRMT R20, RZ, 0x7610, R20 ;  /* 0x00007610ff147816 */ /* 0x000fe40000000014 */
[----:B------:R-:W-:Y:S02]  /*0510*/  PRMT R24, RZ, 0x7610, R24 ;  /* 0x00007610ff187816 */ /* 0x000fe40000000018 */
[----:B------:R-:W-:Y:S02]  /*0520*/  PRMT R25, RZ, 0x7610, R25 ;  /* 0x00007610ff197816 */ /* 0x000fe40000000019 */
[----:B------:R-:W-:Y:S01]  /*0530*/  PRMT R22, RZ, 0x7610, R22 ;  /* 0x00007610ff167816 */ /* 0x000fe20000000016 */
[----:B------:R0:W3:Y:S01]  /*0540*/  @!P1 LDG.E.U16 R20, desc[UR12][R12.64] ;  /* 0x0000000c0c149981 */ /* 0x0000e2000c1e1500 */
[----:B------:R-:W-:-:S03]  /*0550*/  LEA.HI.X R5, R5, R9, RZ, 0x1, P0 ;  /* 0x0000000905057211 */ /* 0x000fc600000f0cff */
[----:B------:R-:W4:Y:S04]  /*0560*/  @!P3 LDG.E.U16 R24, desc[UR12][R8.64] ;  /* 0x0000000c0818b981 */ /* 0x000f28000c1e1500 */
[----:B------:R-:W5:Y:S04]  /*0570*/  @!P2 LDG.E.U16 R25, desc[UR12][R14.64] ;  /* 0x0000000c0e19a981 */ /* 0x000f68000c1e1500 */
[----:B------:R-:W5:Y:S01]  /*0580*/  @!P4 LDG.E.U16 R22, desc[UR12][R4.64] ;  /* 0x0000000c0416c981 */ /* 0x000f62000c1e1500 */
[----:B------:R-:W-:-:S04]  /*0590*/  IADD3 R23, P5, PT, R23, UR10, RZ ;  /* 0x0000000a17177c10 */ /* 0x000fc8000ffbe0ff */
[----:B------:R-:W-:Y:S01]  /*05a0*/  ISETP.GE.U32.AND P0, PT, R23, R0, PT ;  /* 0x000000001700720c */ /* 0x000fe20003f06070 */
[----:B------:R-:W-:Y:S02]  /*05b0*/  IMAD.X R27, RZ, RZ, R11, P5 ;  /* 0x000000ffff1b7224 */ /* 0x000fe400028e060b */
[----:B------:R-:W-:-:S03]  /*05c0*/  IMAD.U32 R29, RZ, RZ, UR10 ;  /* 0x0000000aff1d7e24 */ /* 0x000fc6000f8e00ff */
[----:B------:R-:W-:Y:S01]  /*05d0*/  ISETP.GE.AND.EX P0, PT, R27, R16, PT, P0 ;  /* 0x000000101b00720c */ /* 0x000fe20003f06300 */
[----:B------:R-:W-:-:S05]  /*05e0*/  IMAD.U32 R27, RZ, RZ, UR11 ;  /* 0x0000000bff1b7e24 */ /* 0x000fca000f8e00ff */
[----:B0-----:R-:W-:Y:S01]  /*05f0*/  @!P1 LEA R12, P5, R27, R14, 0x1 ;  /* 0x0000000e1b0c9211 */ /* 0x001fe200078a08ff */
[----:B--2---:R-:W-:-:S04]  /*0600*/  IMAD.U32 R10, R10, 0x10000, RZ ;  /* 0x000100000a0a7824 */ /* 0x004fc800078e00ff */
[----:B-1----:R-:W-:-:S06]  /*0610*/  FMUL.FTZ R10, R10, UR16 ;  /* 0x000000100a0a7c20 */ /* 0x002fcc0008410000 */
[----:B------:R-:W0:Y:S01]  /*0620*/  MUFU.RCP R10, R10 ;  /* 0x0000000a000a7308 */ /* 0x000e220000001000 */
[----:B---3--:R-:W-:Y:S02]  /*0630*/  IMAD.U32 R11, R20, 0x10000, RZ ;  /* 0x00010000140b7824 */ /* 0x008fe400078e00ff */
[----:B----4-:R-:W-:Y:S02]  /*0640*/  IMAD.U32 R13, R24, 0x10000, RZ ;  /* 0x00010000180d7824 */ /* 0x010fe400078e00ff */
[-C--:B0-----:R-:W-:Y:S01]  /*0650*/  FMUL.FTZ R11, R11, R10.reuse ;  /* 0x0000000a0b0b7220 */ /* 0x081fe20000410000 */
[----:B-----5:R-:W-:Y:S02]  /*0660*/  IMAD.U32 R25, R25, 0x10000, RZ ;  /* 0x0001000019197824 */ /* 0x020fe400078e00ff */
[-C--:B------:R-:W-:Y:S01]  /*0670*/  FMUL.FTZ R20, R13, R10.reuse ;  /* 0x0000000a0d147220 */ /* 0x080fe20000410000 */
[----:B------:R-:W-:Y:S02]  /*0680*/  IMAD.U32 R23, R22, 0x10000, RZ ;  /* 0x0001000016177824 */ /* 0x000fe400078e00ff */
[----:B------:R-:W-:Y:S01]  /*0690*/  FMUL.FTZ R25, R25, R10 ;  /* 0x0000000a19197220 */ /* 0x000fe20000410000 */
[----:B------:R-:W-:-:S02]  /*06a0*/  IMAD.U32 R13, RZ, RZ, UR10 ;  /* 0x0000000aff0d7e24 */ /* 0x000fc4000f8e00ff */
[----:B------:R-:W-:Y:S01]  /*06b0*/  FMUL.FTZ R22, R23, R10 ;  /* 0x0000000a17167220 */ /* 0x000fe20000410000 */
[----:B------:R-:W-:Y:S01]  /*06c0*/  IMAD.U32 R23, RZ, RZ, UR11 ;  /* 0x0000000bff177e24 */ /* 0x000fe2000f8e00ff */
[----:B------:R-:W-:Y:S02]  /*06d0*/  LEA R10, P6, R29, R14, 0x1 ;  /* 0x0000000e1d0a7211 */ /* 0x000fe400078c08ff */
[----:B------:R-:W-:Y:S02]  /*06e0*/  F2FP.BF16.F32.PACK_AB R24, RZ, R11 ;  /* 0x0000000bff18723e */ /* 0x000fe400000010ff */
[----:B------:R-:W-:Y:S02]  /*06f0*/  F2FP.BF16.F32.PACK_AB R25, RZ, R25 ;  /* 0x00000019ff19723e */ /* 0x000fe400000010ff */
[-C--:B------:R-:W-:Y:S02]  /*0700*/  LEA.HI.X R11, R13, R15.reuse, RZ, 0x1, P6 ;  /* 0x0000000f0d0b7211 */ /* 0x080fe400030f0cff */
[----:B------:R-:W-:Y:S01]  /*0710*/  @!P1 LEA.HI.X R13, R23, R15, RZ, 0x1, P5 ;  /* 0x0000000f170d9211 */ /* 0x000fe200028f0cff */
[----:B------:R-:W-:Y:S01]  /*0720*/  @!P2 STG.E.U16 desc[UR12][R14.64], R25 ;  /* 0x000000190e00a986 */ /* 0x000fe2000c10150c */
[----:B------:R-:W-:-:S03]  /*0730*/  F2FP.BF16.F32.PACK_AB R20, RZ, R20 ;  /* 0x00000014ff14723e */ /* 0x000fc600000010ff */
[----:B------:R0:W-:Y:S01]  /*0740*/  @!P1 STG.E.U16 desc[UR12][R12.64], R24 ;  /* 0x000000180c009986 */ /* 0x0001e2000c10150c */
[----:B------:R-:W-:Y:S02]  /*0750*/  F2FP.BF16.F32.PACK_AB R22, RZ, R22 ;  /* 0x00000016ff16723e */ /* 0x000fe400000010ff */
[----:B------:R-:W-:Y:S01]  /*0760*/  IADD3 R21, P2, PT, R21, UR10, RZ ;  /* 0x0000000a15157c10 */ /* 0x000fe2000ff5e0ff */
[----:B0-----:R-:W-:Y:S02]  /*0770*/  @!P3 IMAD.MOV.U32 R12, RZ, RZ, R8 ;  /* 0x000000ffff0cb224 */ /* 0x001fe400078e0008 */
[----:B------:R-:W-:Y:S01]  /*0780*/  @!P3 IMAD.MOV.U32 R13, RZ, RZ, R9 ;  /* 0x000000ffff0db224 */ /* 0x000fe200078e0009 */
[----:B------:R-:W-:Y:S01]  /*0790*/  IADD3 R23, P1, PT, R21, UR11, RZ ;  /* 0x0000000b15177c10 */ /* 0x000fe2000ff3e0ff */
[----:B------:R-:W-:-:S03]  /*07a0*/  IMAD.X R9, RZ, RZ, R19, P2 ;  /* 0x000000ffff097224 */ /* 0x000fc600010e0613 */
[----:B------:R0:W-:Y:S04]  /*07b0*/  @!P3 STG.E.U16 desc[UR12][R12.64], R20 ;  /* 0x000000140c00b986 */ /* 0x0001e8000c10150c */
[----:B------:R1:W-:Y:S01]  /*07c0*/  @!P4 STG.E.U16 desc[UR12][R4.64], R22 ;  /* 0x000000160400c986 */ /* 0x0003e2000c10150c */
[----:B------:R-:W-:-:S03]  /*07d0*/  ISETP.GE.U32.AND P2, PT, R23, R0, PT ;  /* 0x000000001700720c */ /* 0x000fc60003f46070 */
[----:B------:R2:W3:Y:S01]  /*07e0*/  LDG.E.U16 R19, desc[UR12][R6.64] ;  /* 0x0000000c06137981 */ /* 0x0004e2000c1e1500 */
[----:B------:R-:W-:Y:S01]  /*07f0*/  IADD3 R23, P5, PT, R23, UR11, RZ ;  /* 0x0000000b17177c10 */ /* 0x000fe2000ffbe0ff */
[----:B------:R-:W-:Y:S01]  /*0800*/  IMAD.X R15, RZ, RZ, R9, P1 ;  /* 0x000000ffff0f7224 */ /* 0x000fe200008e0609 */
[C---:B------:R-:W-:Y:S02]  /*0810*/  ISETP.GE.U32.AND P1, PT, R21.reuse, R0, PT ;  /* 0x000000001500720c */ /* 0x040fe40003f26070 */
[----:B------:R-:W-:Y:S01]  /*0820*/  LEA R8, P4, R21, R2, 0x1 ;  /* 0x0000000215087211 */ /* 0x000fe200078808ff */
[----:B0-----:R-:W-:Y:S01]  /*0830*/  IMAD.X R13, RZ, RZ, R15, P5 ;  /* 0x000000ffff0d7224 */ /* 0x001fe200028e060f */
[----:B------:R-:W-:Y:S01]  /*0840*/  ISETP.GE.U32.AND P3, PT, R23, R0, PT ;  /* 0x000000001700720c */ /* 0x000fe20003f66070 */
[----:B--2---:R-:W-:Y:S01]  /*0850*/  IMAD.U32 R7, RZ, RZ, UR11 ;  /* 0x0000000bff077e24 */ /* 0x004fe2000f8e00ff */
[----:B------:R-:W-:Y:S01]  /*0860*/  ISETP.GE.AND.EX P1, PT, R9, R16, PT, P1 ;  /* 0x000000100900720c */ /* 0x000fe20003f26310 */
[----:B-1----:R-:W-:Y:S01]  /*0870*/  IMAD.U32 R5, RZ, RZ, UR11 ;  /* 0x0000000bff057e24 */ /* 0x002fe2000f8e00ff */
[----:B------:R-:W-:-:S02]  /*0880*/  LEA.HI.X R9, R21, R3, R9, 0x1, P4 ;  /* 0x0000000315097211 */ /* 0x000fc400020f0c09 */
[----:B------:R-:W-:Y:S01]  /*0890*/  ISETP.GE.AND.EX P2, PT, R15, R16, PT, P2 ;  /* 0x000000100f00720c */ /* 0x000fe20003f46320 */
[----:B------:R-:W-:Y:S01]  /*08a0*/  IMAD.U32 R15, RZ, RZ, UR11 ;  /* 0x0000000bff0f7e24 */ /* 0x000fe2000f8e00ff */
[----:B------:R-:W-:Y:S02]  /*08b0*/  LEA R6, P4, R7, R8, 0x1 ;  /* 0x0000000807067211 */ /* 0x000fe400078808ff */
[----:B------:R-:W-:Y:S01]  /*08c0*/  ISETP.GE.AND.EX P3, PT, R13, R16, PT, P3 ;  /* 0x000000100d00720c */ /* 0x000fe20003f66330 */
[----:B------:R-:W-:Y:S01]  /*08d0*/  IMAD.U32 R21, RZ, RZ, UR11 ;  /* 0x0000000bff157e24 */ /* 0x000fe2000f8e00ff */
[----:B------:R-:W-:Y:S02]  /*08e0*/  LEA.HI.X R7, R5, R9, RZ, 0x1, P4 ;  /* 0x0000000905077211 */ /* 0x000fe400020f0cff */
[----:B------:R-:W-:Y:S02]  /*08f0*/  PRMT R12, RZ, 0x7610, R12 ;  /* 0x00007610ff0c7816 */ /* 0x000fe4000000000c */
[----:B------:R-:W-:-:S02]  /*0900*/  LEA R4, P4, R15, R6, 0x1 ;  /* 0x000000060f047211 */ /* 0x000fc400078808ff */
[----:B------:R-:W-:Y:S02]  /*0910*/  PRMT R13, RZ, 0x7610, R13 ;  /* 0x00007610ff0d7816 */ /* 0x000fe4000000000d */
[----:B------:R-:W-:Y:S01]  /*0920*/  PRMT R14, RZ, 0x7610, R14 ;  /* 0x00007610ff0e7816 */ /* 0x000fe2000000000e */
[----:B------:R-:W2:Y:S01]  /*0930*/  @!P0 LDG.E.U16 R12, desc[UR12][R10.64] ;  /* 0x0000000c0a0c8981 */ /* 0x000ea2000c1e1500 */
[----:B------:R-:W-:Y:S02]  /*0940*/  PRMT R15, RZ, 0x7610, R15 ;  /* 0x00007610ff0f7816 */ /* 0x000fe4000000000f */
[----:B------:R-:W-:Y:S01]  /*0950*/  LEA.HI.X R5, R21, R7, RZ, 0x1, P4 ;  /* 0x0000000715057211 */ /* 0x000fe200020f0cff */
[----:B------:R-:W4:Y:S04]  /*0960*/  @!P1 LDG.E.U16 R13, desc[UR12][R8.64] ;  /* 0x0000000c080d9981 */ /* 0x000f28000c1e1500 */
[----:B------:R-:W5:Y:S04]  /*0970*/  @!P2 LDG.E.U16 R14, desc[UR12][R6.64] ;  /* 0x0000000c060ea981 */ /* 0x000f68000c1e1500 */
[----:B------:R-:W5:Y:S01]  /*0980*/  @!P3 LDG.E.U16 R15, desc[UR12][R4.64] ;  /* 0x0000000c040fb981 */ /* 0x000f62000c1e1500 */
[----:B------:R-:W-:-:S04]  /*0990*/  UIADD3 UR4, UP0, UPT, UR4, 0x2, URZ ;  /* 0x0000000204047890 */ /* 0x000fc8000ff1e0ff */
[----:B------:R-:W-:Y:S02]  /*09a0*/  UIADD3.X UR5, UPT, UPT, URZ, UR5, URZ, UP0, !UPT ;  /* 0x00000005ff057290 */ /* 0x000fe400087fe4ff */
[----:B------:R-:W-:-:S04]  /*09b0*/  UISETP.NE.U32.AND UP0, UPT, UR4, UR9, UPT ;  /* 0x000000090400728c */ /* 0x000fc8000bf05070 */
[----:B------:R-:W-:Y:S02]  /*09c0*/  UISETP.NE.AND.EX UP0, UPT, UR5, URZ, UPT, UP0 ;  /* 0x000000ff0500728c */ /* 0x000fe4000bf05300 */
[----:B------:R-:W-:-:S04]  /*09d0*/  ULEA UR6, UP1, UR10, UR6, 0x1 ;  /* 0x000000060a067291 */ /* 0x000fc8000f8208ff */
[----:B------:R-:W-:Y:S01]  /*09e0*/  ULEA.HI.X UR7, UR10, UR7, URZ, 0x1, UP1 ;  /* 0x000000070a077291 */ /* 0x000fe200088f0cff */
[----:B---3--:R-:W-:-:S04]  /*09f0*/  IMAD.U32 R19, R19, 0x10000, RZ ;  /* 0x0001000013137824 */ /* 0x008fc800078e00ff */
[----:B------:R-:W-:-:S06]  /*0a00*/  FMUL.FTZ R19, R19, UR16 ;  /* 0x0000001013137c20 */ /* 0x000fcc0008410000 */
[----:B------:R-:W0:Y:S01]  /*0a10*/  MUFU.RCP R19, R19 ;  /* 0x0000001300137308 */ /* 0x000e220000001000 */
[----:B--2---:R-:W-:Y:S02]  /*0a20*/  IMAD.U32 R12, R12, 0x10000, RZ ;  /* 0x000100000c0c7824 */ /* 0x004fe400078e00ff */
[----:B----4-:R-:W-:Y:S02]  /*0a30*/  IMAD.U32 R13, R13, 0x10000, RZ ;  /* 0x000100000d0d7824 */ /* 0x010fe400078e00ff */
[-C--:B0-----:R-:W-:Y:S01]  /*0a40*/  FMUL.FTZ R12, R12, R19.reuse ;  /* 0x000000130c0c7220 */ /* 0x081fe20000410000 */
[----:B-----5:R-:W-:Y:S02]  /*0a50*/  IMAD.U32 R14, R14, 0x10000, RZ ;  /* 0x000100000e0e7824 */ /* 0x020fe400078e00ff */
[-C--:B------:R-:W-:Y:S01]  /*0a60*/  FMUL.FTZ R13, R13, R19.reuse ;  /* 0x000000130d0d7220 */ /* 0x080fe20000410000 */
[----:B------:R-:W-:Y:S02]  /*0a70*/  IMAD.U32 R15, R15, 0x10000, RZ ;  /* 0x000100000f0f7824 */ /* 0x000fe400078e00ff */
[-C--:B------:R-:W-:Y:S01]  /*0a80*/  FMUL.FTZ R14, R14, R19.reuse ;  /* 0x000000130e0e7220 */ /* 0x080fe20000410000 */
[----:B------:R-:W-:Y:S01]  /*0a90*/  F2FP.BF16.F32.PACK_AB R12, RZ, R12 ;  /* 0x0000000cff0c723e */ /* 0x000fe200000010ff */
[----:B------:R-:W-:Y:S01]  /*0aa0*/  FMUL.FTZ R15, R15, R19 ;  /* 0x000000130f0f7220 */ /* 0x000fe20000410000 */
[----:B------:R-:W-:-:S02]  /*0ab0*/  F2FP.BF16.F32.PACK_AB R13, RZ, R13 ;  /* 0x0000000dff0d723e */ /* 0x000fc400000010ff */
[----:B------:R-:W-:Y:S02]  /*0ac0*/  F2FP.BF16.F32.PACK_AB R14, RZ, R14 ;  /* 0x0000000eff0e723e */ /* 0x000fe400000010ff */
[----:B------:R-:W-:Y:S01]  /*0ad0*/  F2FP.BF16.F32.PACK_AB R15, RZ, R15 ;  /* 0x0000000fff0f723e */ /* 0x000fe200000010ff */
[----:B------:R2:W-:Y:S04]  /*0ae0*/  @!P0 STG.E.U16 desc[UR12][R10.64], R12 ;  /* 0x0000000c0a008986 */ /* 0x0005e8000c10150c */
[----:B------:R2:W-:Y:S04]  /*0af0*/  @!P1 STG.E.U16 desc[UR12][R8.64], R13 ;  /* 0x0000000d08009986 */ /* 0x0005e8000c10150c */
[----:B------:R2:W-:Y:S04]  /*0b00*/  @!P2 STG.E.U16 desc[UR12][R6.64], R14 ;  /* 0x0000000e0600a986 */ /* 0x0005e8000c10150c */
[----:B------:R2:W-:Y:S01]  /*0b10*/  @!P3 STG.E.U16 desc[UR12][R4.64], R15 ;  /* 0x0000000f0400b986 */ /* 0x0005e2000c10150c */
[----:B------:R-:W-:Y:S05]  /*0b20*/  BRA.U UP0, `(.L_x_238) ;  /* 0xfffffff900007547 */ /* 0x000fea000b83ffff */
.L_x_237:
[----:B------:R-:W-:-:S04]  /*0b30*/  ULOP3.LUT UR4, UR8, 0x1, URZ, 0xc0, !UPT ;  /* 0x0000000108047892 */ /* 0x000fc8000f8ec0ff */
[----:B------:R-:W-:-:S06]  /*0b40*/  UISETP.NE.U32.AND UP0, UPT, UR4, 0x1, UPT ;  /* 0x000000010400788c */ /* 0x000fcc000bf05070 */
[----:B------:R-:W-:-:S13]  /*0b50*/  PLOP3.LUT P0, PT, PT, PT, UP0, 0x80, 0x8 ;  /* 0x000000000008781c */ /* 0x000fda0003f0f008 */
[----:B------:R-:W-:Y:S05]  /*0b60*/  @!P0 EXIT ;  /* 0x000000000000894d */ /* 0x000fea0003800000 */
[----:B--2---:R-:W1:Y:S01]  /*0b70*/  LDC.64 R4, c[0x0][0x10b0] ;  /* 0x00042c00ff047b82 */ /* 0x004e620000000a00 */
[----:B0-----:R-:W-:-:S04]  /*0b80*/  IADD3 R7, P0, PT, R18, UR6, RZ ;  /* 0x0000000612077c10 */ /* 0x001fc8000ff1e0ff */
[C---:B------:R-:W-:Y:S01]  /*0b90*/  LEA R2, P1, R7.reuse, R2, 0x1 ;  /* 0x0000000207027211 */ /* 0x040fe200078208ff */
[----:B------:R-:W-:Y:S01]  /*0ba0*/  IMAD.X R9, RZ, RZ, UR7, P0 ;  /* 0x00000007ff097e24 */ /* 0x000fe200080e06ff */
[C---:B------:R-:W-:Y:S02]  /*0bb0*/  ISETP.GE.U32.AND P0, PT, R7.reuse, R0, PT ;  /* 0x000000000700720c */ /* 0x040fe40003f06070 */
[C---:B------:R-:W-:Y:S02]  /*0bc0*/  IADD3 R11, P2, PT, R7.reuse, UR11, RZ ;  /* 0x0000000b070b7c10 */ /* 0x040fe4000ff5e0ff */
[--C-:B------:R-:W-:Y:S02]  /*0bd0*/  LEA.HI.X R3, R7, R3, R9.reuse, 0x1, P1 ;  /* 0x0000000307037211 */ /* 0x100fe400008f0c09 */
[----:B------:R-:W-:Y:S01]  /*0be0*/  ISETP.GE.AND.EX P0, PT, R9, R16, PT, P0 ;  /* 0x000000100900720c */ /* 0x000fe20003f06300 */
[----:B------:R-:W-:Y:S01]  /*0bf0*/  IMAD.X R9, RZ, RZ, R9, P2 ;  /* 0x000000ffff097224 */ /* 0x000fe200010e0609 */
[----:B------:R-:W-:-:S02]  /*0c00*/  ISETP.GE.U32.AND P1, PT, R11, R0, PT ;  /* 0x000000000b00720c */ /* 0x000fc40003f26070 */
[----:B------:R-:W-:Y:S01]  /*0c10*/  IADD3 R11, P2, PT, R11, UR11, RZ ;  /* 0x0000000b0b0b7c10 */ /* 0x000fe2000ff5e0ff */
[----:B-1----:R0:W2:Y:S01]  /*0c20*/  LDG.E.U16 R12, desc[UR12][R4.64] ;  /* 0x0000000c040c7981 */ /* 0x0020a2000c1e1500 */
[----:B------:R-:W-:Y:S01]  /*0c30*/  ISETP.GE.AND.EX P1, PT, R9, R16, PT, P1 ;  /* 0x000000100900720c */ /* 0x000fe20003f26310 */
[----:B------:R-:W-:Y:S01]  /*0c40*/  IMAD.U32 R7, RZ, RZ, UR11 ;  /* 0x0000000bff077e24 */ /* 0x000fe2000f8e00ff */
[----:B------:R-:W-:Y:S01]  /*0c50*/  USHF.L.U32 UR4, UR11, 0x1, URZ ;  /* 0x000000010b047899 */ /* 0x000fe200080006ff */
[----:B------:R-:W-:Y:S01]  /*0c60*/  IMAD.X R9, RZ, RZ, R9, P2 ;  /* 0x000000ffff097224 */ /* 0x000fe200010e0609 */
[C---:B------:R-:W-:Y:S01]  /*0c70*/  ISETP.GE.U32.AND P2, PT, R11.reuse, R0, PT ;  /* 0x000000000b00720c */ /* 0x040fe20003f46070 */
[----:B------:R-:W-:Y:S02]  /*0c80*/  USHF.R.U32.HI UR5, URZ, 0x1f, UR11 ;  /* 0x0000001fff057899 */ /* 0x000fe4000801160b */
[----:B------:R-:W-:Y:S02]  /*0c90*/  IADD3 R11, P5, PT, R11, UR11, RZ ;  /* 0x0000000b0b0b7c10 */ /* 0x000fe4000ffbe0ff */
[----:B------:R-:W-:Y:S01]  /*0ca0*/  ISETP.GE.AND.EX P2, PT, R9, R16, PT, P2 ;  /* 0x000000100900720c */ /* 0x000fe20003f46320 */
[----:B0-----:R-:W-:Y:S01]  /*0cb0*/  IMAD.WIDE.U32 R4, R7, 0x2, R2 ;  /* 0x0000000207047825 */ /* 0x001fe200078e0002 */
[----:B------:R-:W-:-:S02]  /*0cc0*/  PRMT R10, RZ, 0x7610, R10 ;  /* 0x00007610ff0a7816 */ /* 0x000fc4000000000a */
[----:B------:R-:W-:Y:S01]  /*0cd0*/  ISETP.GE.U32.AND P3, PT, R11, R0, PT ;  /* 0x000000000b00720c */ /* 0x000fe20003f66070 */
[----:B------:R-:W-:Y:S01]  /*0ce0*/  IMAD.X R7, RZ, RZ, R9, P5 ;  /* 0x000000ffff077224 */ /* 0x000fe200028e0609 */
[----:B------:R-:W-:Y:S02]  /*0cf0*/  IADD3 R8, P4, PT, R4, UR4, RZ ;  /* 0x0000000404087c10 */ /* 0x000fe4000ff9e0ff */
[----:B------:R-:W-:Y:S01]  /*0d00*/  PRMT R0, RZ, 0x7610, R0 ;  /* 0x00007610ff007816 */ /* 0x000fe20000000000 */
[----:B------:R-:W3:Y:S01]  /*0d10*/  @!P0 LDG.E.U16 R10, desc[UR12][R2.64] ;  /* 0x0000000c020a8981 */ /* 0x000ee2000c1e1500 */
[----:B------:R-:W-:Y:S02]  /*0d20*/  PRMT R11, RZ, 0x7610, R11 ;  /* 0x00007610ff0b7816 */ /* 0x000fe4000000000b */
[----:B------:R-:W-:Y:S02]  /*0d30*/  IADD3.X R9, PT, PT, R5, UR5, RZ, P4, !PT ;  /* 0x0000000505097c10 */ /* 0x000fe4000a7fe4ff */
[----:B------:R-:W4:Y:S01]  /*0d40*/  @!P1 LDG.E.U16 R0, desc[UR12][R4.64] ;  /* 0x0000000c04009981 */ /* 0x000f22000c1e1500 */
[----:B------:R-:W-:-:S03]  /*0d50*/  ISETP.GE.AND.EX P3, PT, R7, R16, PT, P3 ;  /* 0x000000100700720c */ /* 0x000fc60003f66330 */
[----:B------:R-:W5:Y:S01]  /*0d60*/  @!P2 LDG.E.U16 R11, desc[UR12][R8.64] ;  /* 0x0000000c080ba981 */ /* 0x000f62000c1e1500 */
[----:B------:R-:W-:Y:S01]  /*0d70*/  IADD3 R6, P4, PT, R8, UR4, RZ ;  /* 0x0000000408067c10 */ /* 0x000fe2000ff9e0ff */
[----:B------:R-:W0:Y:S03]  /*0d80*/  LDCU UR4, c[0x0][0x10b8] ;  /* 0x00021700ff0477ac */ /* 0x000e260008000800 */
[----:B------:R-:W-:-:S05]  /*0d90*/  IADD3.X R7, PT, PT, R9, UR5, RZ, P4, !PT ;  /* 0x0000000509077c10 */ /* 0x000fca000a7fe4ff */
[----:B------:R-:W5:Y:S01]  /*0da0*/  @!P3 LDG.E.U16 R17, desc[UR12][R6.64] ;  /* 0x0000000c0611b981 */ /* 0x000f62000c1e1500 */
[----:B--2---:R-:W-:-:S04]  /*0db0*/  IMAD.U32 R12, R12, 0x10000, RZ ;  /* 0x000100000c0c7824 */ /* 0x004fc800078e00ff */
[----:B0-----:R-:W-:-:S06]  /*0dc0*/  FMUL.FTZ R12, R12, UR4 ;  /* 0x000000040c0c7c20 */ /* 0x001fcc0008410000 */
[----:B------:R-:W0:Y:S01]  /*0dd0*/  MUFU.RCP R12, R12 ;  /* 0x0000000c000c7308 */ /* 0x000e220000001000 */
[----:B---3--:R-:W-:Y:S02]  /*0de0*/  IMAD.U32 R10, R10, 0x10000, RZ ;  /* 0x000100000a0a7824 */ /* 0x008fe400078e00ff */
[----:B----4-:R-:W-:Y:S02]  /*0df0*/  IMAD.U32 R0, R0, 0x10000, RZ ;  /* 0x0001000000007824 */ /* 0x010fe400078e00ff */
[----:B-----5:R-:W-:Y:S02]  /*0e00*/  IMAD.U32 R11, R11, 0x10000, RZ ;  /* 0x000100000b0b7824 */ /* 0x020fe400078e00ff */
[-C--:B0-----:R-:W-:Y:S01]  /*0e10*/  FMUL.FTZ R10, R10, R12.reuse ;  /* 0x0000000c0a0a7220 */ /* 0x081fe20000410000 */
[-C--:B------:R-:W-:Y:S01]  /*0e20*/  FMUL.FTZ R0, R0, R12.reuse ;  /* 0x0000000c00007220 */ /* 0x080fe20000410000 */
[----:B------:R-:W-:-:S03]  /*0e30*/  FMUL.FTZ R11, R11, R12 ;  /* 0x0000000c0b0b7220 */ /* 0x000fc60000410000 */
[----:B------:R-:W-:Y:S02]  /*0e40*/  F2FP.BF16.F32.PACK_AB R10, RZ, R10 ;  /* 0x0000000aff0a723e */ /* 0x000fe400000010ff */
[----:B------:R-:W-:Y:S02]  /*0e50*/  F2FP.BF16.F32.PACK_AB R0, RZ, R0 ;  /* 0x00000000ff00723e */ /* 0x000fe400000010ff */
[----:B------:R-:W-:Y:S01]  /*0e60*/  F2FP.BF16.F32.PACK_AB R11, RZ, R11 ;  /* 0x0000000bff0b723e */ /* 0x000fe200000010ff */
[----:B------:R0:W-:Y:S01]  /*0e70*/  @!P0 STG.E.U16 desc[UR12][R2.64], R10 ;  /* 0x0000000a02008986 */ /* 0x0001e2000c10150c */
[----:B------:R-:W-:-:S03]  /*0e80*/  IMAD.U32 R17, R17, 0x10000, RZ ;  /* 0x0001000011117824 */ /* 0x000fc600078e00ff */
[----:B------:R0:W-:Y:S01]  /*0e90*/  @!P1 STG.E.U16 desc[UR12][R4.64], R0 ;  /* 0x0000000004009986 */ /* 0x0001e2000c10150c */
[----:B------:R-:W-:-:S03]  /*0ea0*/  FMUL.FTZ R17, R17, R12 ;  /* 0x0000000c11117220 */ /* 0x000fc60000410000 */
[----:B------:R0:W-:Y:S01]  /*0eb0*/  @!P2 STG.E.U16 desc[UR12][R8.64], R11 ;  /* 0x0000000b0800a986 */ /* 0x0001e2000c10150c */
[----:B------:R-:W-:Y:S05]  /*0ec0*/  @P3 EXIT ;  /* 0x000000000000394d */ /* 0x000fea0003800000 */
[----:B------:R-:W-:-:S05]  /*0ed0*/  F2FP.BF16.F32.PACK_AB R17, RZ, R17 ;  /* 0x00000011ff11723e */ /* 0x000fca00000010ff */
[----:B------:R-:W-:Y:S01]  /*0ee0*/  STG.E.U16 desc[UR12][R6.64], R17 ;  /* 0x0000001106007986 */ /* 0x000fe2000c10150c */
[----:B------:R-:W-:Y:S05]  /*0ef0*/  EXIT ;  /* 0x000000000000794d */ /* 0x000fea0003800000 */
.L_x_236:
[----:B------:R-:W0:Y:S02]  /*0f00*/  S2R R11, SR_TID.X ;  /* 0x00000000000b7919 */ /* 0x000e240000002100 */
[----:B0-----:R-:W-:-:S03]  /*0f10*/  IMAD.WIDE.U32 R4, R11, 0x4, RZ ;  /* 0x000000040b047825 */ /* 0x001fc600078e00ff */
[----:B------:R-:W-:-:S04]  /*0f20*/  ISETP.GE.U32.AND P0, PT, R4, R0, PT ;  /* 0x000000000400720c */ /* 0x000fc80003f06070 */
[----:B------:R-:W-:-:S13]  /*0f30*/  ISETP.GE.AND.EX P0, PT, R5, R16, PT, P0 ;  /* 0x000000100500720c */ /* 0x000fda0003f06300 */
[----:B------:R-:W-:Y:S05]  /*0f40*/  @P0 EXIT ;  /* 0x000000000000094d */ /* 0x000fea0003800000 */
[----:B------:R-:W0:Y:S01]  /*0f50*/  LDC.64 R4, c[0x0][0x10b0] ;  /* 0x00042c00ff047b82 */ /* 0x000e220000000a00 */
[----:B------:R-:W-:Y:S01]  /*0f60*/  IMAD.MOV.U32 R10, RZ, RZ, RZ ;  /* 0x000000ffff0a7224 */ /* 0x000fe200078e00ff */
[----:B------:R-:W1:Y:S01]  /*0f70*/  LDCU UR4, c[0x0][0x360] ;  /* 0x00006c00ff0477ac */ /* 0x000e620008000800 */
[----:B------:R-:W2:Y:S05]  /*0f80*/  LDCU UR5, c[0x0][0x10b8] ;  /* 0x00021700ff0577ac */ /* 0x000eaa0008000800 */
.L_x_239:
[----:B0-----:R-:W3:Y:S01]  /*0f90*/  LDG.E.U16 R12, desc[UR12][R4.64] ;  /* 0x0000000c040c7981 */ /* 0x001ee2000c1e1500 */
[----:B------:R-:W-:-:S04]  /*0fa0*/  LEA R6, P0, R11, R2, 0x3 ;  /* 0x000000020b067211 */ /* 0x000fc800078018ff */
[----:B------:R-:W-:-:S05]  /*0fb0*/  LEA.HI.X R7, R11, R3, R10, 0x3, P0 ;  /* 0x000000030b077211 */ /* 0x000fca00000f1c0a */
[----:B------:R-:W4:Y:S01]  /*0fc0*/  LDG.E.64 R8, desc[UR12][R6.64] ;  /* 0x0000000c06087981 */ /* 0x000f22000c1e1b00 */
[----:B-1----:R-:W-:-:S05]  /*0fd0*/  IADD3 R11, P0, PT, R11, UR4, RZ ;  /* 0x000000040b0b7c10 */ /* 0x002fca000ff1e0ff */
[----:B------:R-:W-:Y:S01]  /*0fe0*/  IMAD.X R10, RZ, RZ, R10, P0 ;  /* 0x000000ffff0a7224 */ /* 0x000fe200000e060a */
[----:B------:R-:W-:-:S04]  /*0ff0*/  LOP3.LUT P0, RZ, R11, 0xffffc000, RZ, 0xc0, !PT ;  /* 0xffffc0000bff7812 */ /* 0x000fc8000780c0ff */
[----:B------:R-:W-:Y:S01]  /*1000*/  LOP3.LUT P0, RZ, R10, 0x3fffffff, RZ, 0xc0, P0 ;  /* 0x3fffffff0aff7812 */ /* 0x000fe2000000c0ff */
[----:B---3--:R-:W-:-:S04]  /*1010*/  IMAD.U32 R12, R12, 0x10000, RZ ;  /* 0x000100000c0c7824 */ /* 0x008fc800078e00ff */
[----:B--2---:R-:W-:-:S06]  /*1020*/  FMUL.FTZ R14, R12, UR5 ;  /* 0x000000050c0e7c20 */ /* 0x004fcc0008410000 */
[----:B------:R-:W0:Y:S01]  /*1030*/  MUFU.RCP R14, R14 ;  /* 0x0000000e000e7308 */ /* 0x000e220000001000 */
[C---:B----4-:R-:W-:Y:S01]  /*1040*/  PRMT R12, R8.reuse, 0x7632, R12 ;  /* 0x00007632080c7816 */ /* 0x050fe2000000000c */
[----:B------:R-:W-:Y:S01]  /*1050*/  IMAD.U32 R8, R8, 0x10000, RZ ;  /* 0x0001000008087824 */ /* 0x000fe200078e00ff */
[C---:B------:R-:W-:Y:S01]  /*1060*/  PRMT R13, R9.reuse, 0x7632, R13 ;  /* 0x00007632090d7816 */ /* 0x040fe2000000000d */
[----:B------:R-:W-:Y:S02]  /*1070*/  IMAD.U32 R9, R9, 0x10000, RZ ;  /* 0x0001000009097824 */ /* 0x000fe400078e00ff */
[----:B------:R-:W-:Y:S02]  /*1080*/  IMAD.U32 R12, R12, 0x10000, RZ ;  /* 0x000100000c0c7824 */ /* 0x000fe400078e00ff */
[----:B------:R-:W-:Y:S02]  /*1090*/  IMAD.U32 R15, R13, 0x10000, RZ ;  /* 0x000100000d0f7824 */ /* 0x000fe400078e00ff */
[-C--:B0-----:R-:W-:Y:S01]  /*10a0*/  FMUL.FTZ R13, R9, R14.reuse ;  /* 0x0000000e090d7220 */ /* 0x081fe20000410000 */
[-C--:B------:R-:W-:Y:S01]  /*10b0*/  FMUL.FTZ R8, R8, R14.reuse ;  /* 0x0000000e08087220 */ /* 0x080fe20000410000 */
[-C--:B------:R-:W-:Y:S01]  /*10c0*/  FMUL.FTZ R9, R12, R14.reuse ;  /* 0x0000000e0c097220 */ /* 0x080fe20000410000 */
[----:B------:R-:W-:-:S04]  /*10d0*/  FMUL.FTZ R12, R15, R14 ;  /* 0x0000000e0f0c7220 */ /* 0x000fc80000410000 */
[----:B------:R-:W-:Y:S02]  /*10e0*/  F2FP.BF16.F32.PACK_AB R8, R9, R8 ;  /* 0x000000080908723e */ /* 0x000fe400000010ff */
[----:B------:R-:W-:Y:S01]  /*10f0*/  F2FP.BF16.F32.PACK_AB R9, R12, R13 ;  /* 0x0000000d0c09723e */ /* 0x000fe200000010ff */
[----:B------:R-:W-:-:S04]  /*1100*/  IMAD.SHL.U32 R13, R11, 0x4, RZ ;  /* 0x000000040b0d7824 */ /* 0x000fc800078e00ff */
[----:B------:R3:W-:Y:S01]  /*1110*/  STG.E.64 desc[UR12][R6.64], R8 ;  /* 0x0000000806007986 */ /* 0x0007e2000c101b0c */
[----:B------:R-:W-:Y:S02]  /*1120*/  ISETP.LT.U32.AND P1, PT, R13, R0, PT ;  /* 0x000000000d00720c */ /* 0x000fe40003f21070 */
[----:B------:R-:W-:-:S04]  /*1130*/  SHF.L.U64.HI R13, R11, 0x2, R10 ;  /* 0x000000020b0d7819 */ /* 0x000fc8000001020a */
[----:B------:R-:W-:-:S13]  /*1140*/  ISETP.LT.AND.EX P1, PT, R13, R16, PT, P1 ;  /* 0x000000100d00720c */ /* 0x000fda0003f21310 */
[----:B---3--:R-:W-:Y:S05]  /*1150*/  @!P0 BRA P1, `(.L_x_239) ;  /* 0xfffffffc008c8947 */ /* 0x008fea000083ffff */
[----:B------:R-:W-:Y:S05]  /*1160*/  EXIT ;  /* 0x000000000000794d */ /* 0x000fea0003800000 */
        .weak           $__internal_15_$__cuda_sm20_div_u16
        .type           $__internal_15_$__cuda_sm20_div_u16,@function
        .size           $__internal_15_$__cuda_sm20_div_u16,(.L_x_741 - $__internal_15_$__cuda_sm20_div_u16)
$__internal_15_$__cuda_sm20_div_u16:
[----:B------:R-:W0:Y:S01]  /*1170*/  I2F.U16 R5, UR5 ;  /* 0x0000000500057d06 */ /* 0x000e220008101000 */
[----:B------:R-:W-:Y:S01]  /*1180*/  IMAD.MOV.U32 R6, RZ, RZ, 0x4b800000 ;  /* 0x4b800000ff067424 */ /* 0x000fe200078e00ff */
[----:B------:R-:W-:Y:S01]  /*1190*/  I2FP.F32.U32.RZ R4, R4 ;  /* 0x0000000400047245 */ /* 0x000fe2000020d000 */
[----:B------:R-:W-:Y:S01]  /*11a0*/  UISETP.NE.U32.AND UP0, UPT, UR5, URZ, UPT ;  /* 0x000000ff0500728c */ /* 0x000fe2000bf05070 */
[C---:B0-----:R-:W-:Y:S02]  /*11b0*/  FSETP.GEU.AND P1, PT, |R5|.reuse, 1.175494350822287508e-38, PT ;  /* 0x008000000500780b */ /* 0x041fe40003f2e200 */
[----:B------:R-:W-:Y:S02]  /*11c0*/  FSETP.GT.AND P0, PT, |R5|, 8.50705917302346158658e+37, PT ;  /* 0x7e8000000500780b */ /* 0x000fe40003f04200 */
[----:B------:R-:W-:-:S04]  /*11d0*/  FSEL R6, R6, 1, !P1 ;  /* 0x3f80000006067808 */ /* 0x000fc80004800000 */
[----:B------:R-:W-:-:S05]  /*11e0*/  FSEL R6, R6, 0.25, !P0 ;  /* 0x3e80000006067808 */ /* 0x000fca0004000000 */
[----:B------:R-:W-:-:S06]  /*11f0*/  FMUL R7, R5, R6 ;  /* 0x0000000605077220 */ /* 0x000fcc0000400000 */
[----:B------:R-:W0:Y:S02]  /*1200*/  MUFU.RCP R7, R7 ;  /* 0x0000000700077308 */ /* 0x000e240000001000 */
[----:B0-----:R-:W-:-:S04]  /*1210*/  FMUL R6, R6, R7 ;  /* 0x0000000706067220 */ /* 0x001fc80000400000 */
[----:B------:R-:W-:-:S04]  /*1220*/  VIADD R5, R6, 0x2 ;  /* 0x0000000206057836 */ /* 0x000fc80000000000 */
[----:B------:R-:W-:Y:S01]  /*1230*/  FMUL.RZ R6, R4, R5 ;  /* 0x0000000504067220 */ /* 0x000fe2000040c000 */
[----:B------:R-:W-:Y:S02]  /*1240*/  IMAD.MOV.U32 R4, RZ, RZ, R8 ;  /* 0x000000ffff047224 */ /* 0x000fe400078e0008 */
[----:B------:R-:W-:-:S03]  /*1250*/  IMAD.MOV.U32 R5, RZ, RZ, 0x0 ;  /* 0x00000000ff057424 */ /* 0x000fc600078e00ff */
[----:B------:R-:W0:Y:S02]  /*1260*/  F2I.U32.TRUNC.NTZ R6, R6 ;  /* 0x0000000600067305 */ /* 0x000e24000020f000 */
[----:B0-----:R-:W-:-:S13]  /*1270*/  R2UR UR4, R6 ;  /* 0x00000000060472ca */ /* 0x001fda00000e0000 */
[----:B------:R-:W-:-:S07]  /*1280*/  ULOP3.LUT UR8, UR4, 0xffff, URZ, 0xc0, !UPT ;  /* 0x0000ffff04087892 */ /* 0x000fce000f8ec0ff */
[----:B------:R-:W-:Y:S01]  /*1290*/  @!UP0 UMOV UR8, 0xffffffff ;  /* 0xffffffff00088882 */ /* 0x000fe20000000000 */
[----:B------:R-:W-:Y:S05]  /*12a0*/  RET.REL.NODEC R4 `(_ZN2at6native63_GLOBAL__N__862fb238_30_ForeachBinaryOpScalarTensor_cu_64fe0ca525multi_tensor_apply_kernelINS1_18TensorListMetadataILi1EEENS1_27BinaryOpScalarTensorFunctorIN3c108BFloat16ELi1ELi1ELi0EEEJSt7dividesIfEPS7_fEEEvT_T0_DpT1_) ;  /* 0xffffffec04547950 */ /* 0x000fea0003c3ffff */
.L_x_240:
        /* <DEDUP_REMOVED lines=13> */
.L_x_741:


//--------------------- .text._ZN2at6native63_GLOBAL__N__862fb238_30_ForeachBinaryOpScalarTensor_cu_64fe0ca525multi_tensor_apply_kernelINS1_18TensorListMetadataILi1EEENS1_27BinaryOpScalarTensorFunctorIN3c104HalfELi1ELi1ELi0EEEJSt7dividesIfEPS7_fEEEvT_T0_DpT1_ --------------------------
	.section	.text._ZN2at6native63_GLOBAL__N__862fb238_30_ForeachBinaryOpScalarTensor_cu_64fe0ca525multi_tensor_apply_kernelINS1_18TensorListMetadataILi1EEENS1_27BinaryOpScalarTensorFunctorIN3c104HalfELi1ELi1ELi0EEEJSt7dividesIfEPS7_fEEEvT_T0_DpT1_,"ax",@progbits
	.align	128
.text._ZN2at6native63_GLOBAL__N__862fb238_30_ForeachBinaryOpScalarTensor_cu_64fe0ca525multi_tensor_apply_kernelINS1_18TensorListMetadataILi1EEENS1_27BinaryOpScalarTensorFunctorIN3c104HalfELi1ELi1ELi0EEEJSt7dividesIfEPS7_fEEEvT_T0_DpT1_:
        .type           _ZN2at6native63_GLOBAL__N__862fb238_30_ForeachBinaryOpScalarTensor_cu_64fe0ca525multi_tensor_apply_kernelINS1_18TensorListMetadataILi1EEENS1_27BinaryOpScalarTensorFunctorIN3c104HalfELi1ELi1ELi0EEEJSt7dividesIfEPS7_fEEEvT_T0_DpT1_,@function
        .size           _ZN2at6native63_GLOBAL__N__862fb238_30_ForeachBinaryOpScalarTensor_cu_64fe0ca525multi_tensor_apply_kernelINS1_18TensorListMetadataILi1EEENS1_27BinaryOpScalarTensorFunctorIN3c104HalfELi1ELi1ELi0EEEJSt7dividesIfEPS7_fEEEvT_T0_DpT1_,(.L_x_743 - _ZN2at6native63_GLOBAL__N__862fb238_30_ForeachBinaryOpScalarTensor_cu_64fe0ca525multi_tensor_apply_kernelINS1_18TensorListMetadataILi1EEENS1_27BinaryOpScalarTensorFunctorIN3c104HalfELi1ELi1ELi0EEEJSt7dividesIfEPS7_fEEEvT_T0_DpT1_)
        .other          _ZN2at6native63_GLOBAL__N__862fb238_30_ForeachBinaryOpScalarTensor_cu_64fe0ca525multi_tensor_apply_kernelINS1_18TensorListMetadataILi1EEENS1_27BinaryOpScalarTensorFunctorIN3c104HalfELi1ELi1ELi0EEEJSt7dividesIfEPS7_fEEEvT_T0_DpT1_,@"STO_CUDA_ENTRY STV_DEFAULT"
_ZN2at6native63_GLOBAL__N__862fb238_30_ForeachBinaryOpScalarTensor_cu_64fe0ca525multi_tensor_apply_kernelINS1_18TensorListMetadataILi1EEENS1_27BinaryOpScalarTensorFunctorIN3c104HalfELi1ELi1ELi0EEEJSt7dividesIfEPS7_fEEEvT_T0_DpT1_:
        /* <DEDUP_REMOVED lines=36> */
[----:B------:R-:W-:Y:S05]  /*0240*/  CALL.REL.NOINC `($__internal_16_$__cuda_sm20_div_u16) ;  /* 0x0000000c00c07944 */ /* 0x000fea0003c00000 */
        /* <DEDUP_REMOVED lines=14> */
.L_x_243:
        /* <DEDUP_REMOVED lines=45> */
[----:B--2---:R-:W-:-:S05]  /*0600*/  HADD2.F32 R10, -RZ, R10.H0_H0 ;  /* 0x2000000aff0a7230 */ /* 0x004fca0000004100 */
[----:B-1----:R-:W-:-:S06]  /*0610*/  FMUL.FTZ R10, R10, UR16 ;  /* 0x000000100a0a7c20 */ /* 0x002fcc0008410000 */
[----:B------:R-:W0:Y:S01]  /*0620*/  MUFU.RCP R10, R10 ;  /* 0x0000000a000a7308 */ /* 0x000e220000001000 */
[----:B---3--:R-:W-:Y:S02]  /*0630*/  HADD2.F32 R11, -RZ, R20.H0_H0 ;  /* 0x20000014ff0b7230 */ /* 0x008fe40000004100 */
[----:B----4-:R-:W-:Y:S02]  /*0640*/  HADD2.F32 R13, -RZ, R24.H0_H0 ;  /* 0x20000018ff0d7230 */ /* 0x010fe40000004100 */
[----:B-----5:R-:W-:Y:S02]  /*0650*/  HADD2.F32 R25, -RZ, R25.H0_H0 ;  /* 0x20000019ff197230 */ /* 0x020fe40000004100 */
[----:B------:R-:W-:Y:S02]  /*0660*/  HADD2.F32 R23, -RZ, R22.H0_H0 ;  /* 0x20000016ff177230 */ /* 0x000fe40000004100 */
[-C--:B0-----:R-:W-:Y:S01]  /*0670*/  FMUL.FTZ R11, R11, R10.reuse ;  /* 0x0000000a0b0b7220 */ /* 0x081fe20000410000 */
[-C--:B------:R-:W-:Y:S01]  /*0680*/  FMUL.FTZ R20, R13, R10.reuse ;  /* 0x0000000a0d147220 */ /* 0x080fe20000410000 */
[----:B------:R-:W-:Y:S01]  /*0690*/  FMUL.FTZ R25, R25, R10 ;  /* 0x0000000a19197220 */ /* 0x000fe20000410000 */
[----:B------:R-:W-:-:S02]  /*06a0*/  IMAD.U32 R13, RZ, RZ, UR10 ;  /* 0x0000000aff0d7e24 */ /* 0x000fc4000f8e00ff */
[----:B------:R-:W-:Y:S01]  /*06b0*/  FMUL.FTZ R22, R23, R10 ;  /* 0x0000000a17167220 */ /* 0x000fe20000410000 */
[----:B------:R-:W-:Y:S01]  /*06c0*/  IMAD.U32 R23, RZ, RZ, UR11 ;  /* 0x0000000bff177e24 */ /* 0x000fe2000f8e00ff */
[----:B------:R-:W-:Y:S02]  /*06d0*/  LEA R10, P6, R29, R14, 0x1 ;  /* 0x0000000e1d0a7211 */ /* 0x000fe400078c08ff */
[----:B------:R-:W-:Y:S02]  /*06e0*/  F2FP.F16.F32.PACK_AB R24, RZ, R11 ;  /* 0x0000000bff18723e */ /* 0x000fe400000000ff */
[----:B------:R-:W-:Y:S02]  /*06f0*/  F2FP.F16.F32.PACK_AB R25, RZ, R25 ;  /* 0x00000019ff19723e */ /* 0x000fe400000000ff */
[-C--:B------:R-:W-:Y:S02]  /*0700*/  LEA.HI.X R11, R13, R15.reuse, RZ, 0x1, P6 ;  /* 0x0000000f0d0b7211 */ /* 0x080fe400030f0cff */
[----:B------:R-:W-:Y:S01]  /*0710*/  @!P1 LEA.HI.X R13, R23, R15, RZ, 0x1, P5 ;  /* 0x0000000f170d9211 */ /* 0x000fe200028f0cff */
[----:B------:R-:W-:Y:S01]  /*0720*/  @!P2 STG.E.U16 desc[UR12][R14.64], R25 ;  /* 0x000000190e00a986 */ /* 0x000fe2000c10150c */
[----:B------:R-:W-:-:S03]  /*0730*/  F2FP.F16.F32.PACK_AB R20, RZ, R20 ;  /* 0x00000014ff14723e */ /* 0x000fc600000000ff */
[----:B------:R0:W-:Y:S01]  /*0740*/  @!P1 STG.E.U16 desc[UR12][R12.64], R24 ;  /* 0x000000180c009986 */ /* 0x0001e2000c10150c */
[----:B------:R-:W-:Y:S02]  /*0750*/  F2FP.F16.F32.PACK_AB R22, RZ, R22 ;  /* 0x00000016ff16723e */ /* 0x000fe400000000ff */
        /* <DEDUP_REMOVED lines=41> */
[----:B---3--:R-:W-:-:S05]  /*09f0*/  HADD2.F32 R19, -RZ, R19.H0_H0 ;  /* 0x20000013ff137230 */ /* 0x008fca0000004100 */
[----:B------:R-:W-:-:S06]  /*0a00*/  FMUL.FTZ R19, R19, UR16 ;  /* 0x0000001013137c20 */ /* 0x000fcc0008410000 */
[----:B------:R-:W0:Y:S01]  /*0a10*/  MUFU.RCP R19, R19 ;  /* 0x0000001300137308 */ /* 0x000e220000001000 */
[----:B--2---:R-:W-:Y:S02]  /*0a20*/  HADD2.F32 R12, -RZ, R12.H0_H0 ;  /* 0x2000000cff0c7230 */ /* 0x004fe40000004100 */
[----:B----4-:R-:W-:-:S03]  /*0a30*/  HADD2.F32 R13, -RZ, R13.H0_H0 ;  /* 0x2000000dff0d7230 */ /* 0x010fc60000004100 */
[-C--:B0-----:R-:W-:Y:S01]  /*0a40*/  FMUL.FTZ R12, R12, R19.reuse ;  /* 0x000000130c0c7220 */ /* 0x081fe20000410000 */
[----:B-----5:R-:W-:Y:S02]  /*0a50*/  HADD2.F32 R14, -RZ, R14.H0_H0 ;  /* 0x2000000eff0e7230 */ /* 0x020fe40000004100 */
[-C--:B------:R-:W-:Y:S01]  /*0a60*/  FMUL.FTZ R13, R13, R19.reuse ;  /* 0x000000130d0d7220 */ /* 0x080fe20000410000 */
[----:B------:R-:W-:Y:S02]  /*0a70*/  HADD2.F32 R15, -RZ, R15.H0_H0 ;  /* 0x2000000fff0f7230 */ /* 0x000fe40000004100 */
[-C--:B------:R-:W-:Y:S01]  /*0a80*/  FMUL.FTZ R14, R14, R19.reuse ;  /* 0x000000130e0e7220 */ /* 0x080fe20000410000 */
[----:B------:R-:W-:Y:S02]  /*0a90*/  F2FP.F16.F32.PACK_AB R12, RZ, R12 ;  /* 0x0000000cff0c723e */ /* 0x000fe400000000ff */
[----:B------:R-:W-:Y:S01]  /*0aa0*/  FMUL.FTZ R15, R15, R19 ;  /* 0x000000130f0f7220 */ /* 0x000fe20000410000 */
[----:B------:R-:W-:-:S02]  /*0ab0*/  F2FP.F16.F32.PACK_AB R13, RZ, R13 ;  /* 0x0000000dff0d723e */ /* 0x000fc400000000ff */
[----:B------:R-:W-:Y:S02]  /*0ac0*/  F2FP.F16.F32.PACK_AB R14, RZ, R14 ;  /* 0x0000000eff0e723e */ /* 0x000fe400000000ff */
[----:B------:R-:W-:Y:S01]  /*0ad0*/  F2FP.F16.F32.PACK_AB R15, RZ, R15 ;  /* 0x0000000fff0f723e */ /* 0x000fe200000000ff */
[----:B------:R2:W-:Y:S04]  /*0ae0*/  @!P0 STG.E.U16 desc[UR12][R10.64], R12 ;  /* 0x0000000c0a008986 */ /* 0x0005e8000c10150c */
[----:B------:R2:W-:Y:S04]  /*0af0*/  @!P1 STG.E.U16 desc[UR12][R8.64], R13 ;  /* 0x0000000d08009986 */ /* 0x0005e8000c10150c */
[----:B------:R2:W-:Y:S04]  /*0b00*/  @!P2 STG.E.U16 desc[UR12][R6.64], R14 ;  /* 0x0000000e0600a986 */ /* 0x0005e8000c10150c */
[----:B------:R2:W-:Y:S01]  /*0b10*/  @!P3 STG.E.U16 desc[UR12][R4.64], R15 ;  /* 0x0000000f0400b986 */ /* 0x0005e2000c10150c */
[----:B------:R-:W-:Y:S05]  /*0b20*/  BRA.U UP0, `(.L_x_243) ;  /* 0xfffffff900007547 */ /* 0x000fea000b83ffff */
.L_x_242:
        /* <DEDUP_REMOVED lines=40> */
[----:B--2---:R-:W-:-:S05]  /*0db0*/  HADD2.F32 R12, -RZ, R12.H0_H0 ;  /* 0x2000000cff0c7230 */ /* 0x004fca0000004100 */
[----:B0-----:R-:W-:-:S06]  /*0dc0*/  FMUL.FTZ R12, R12, UR4 ;  /* 0x000000040c0c7c20 */ /* 0x001fcc0008410000 */
[----:B------:R-:W0:Y:S01]  /*0dd0*/  MUFU.RCP R12, R12 ;  /* 0x0000000c000c7308 */ /* 0x000e220000001000 */
[----:B---3--:R-:W-:Y:S02]  /*0de0*/  HADD2.F32 R10, -RZ, R10.H0_H0 ;  /* 0x2000000aff0a7230 */ /* 0x008fe40000004100 */
[----:B----4-:R-:W-:Y:S02]  /*0df0*/  HADD2.F32 R0, -RZ, R0.H0_H0 ;  /* 0x20000000ff007230 */ /* 0x010fe40000004100 */
[----:B-----5:R-:W-:Y:S02]  /*0e00*/  HADD2.F32 R11, -RZ, R11.H0_H0 ;  /* 0x2000000bff0b7230 */ /* 0x020fe40000004100 */
[-C--:B0-----:R-:W-:Y:S01]  /*0e10*/  FMUL.FTZ R10, R10, R12.reuse ;  /* 0x0000000c0a0a7220 */ /* 0x081fe20000410000 */
[-C--:B------:R-:W-:Y:S02]  /*0e20*/  FMUL.FTZ R0, R0, R12.reuse ;  /* 0x0000000c00007220 */ /* 0x080fe40000410000 */
[----:B------:R-:W-:-:S02]  /*0e30*/  FMUL.FTZ R11, R11, R12 ;  /* 0x0000000c0b0b7220 */ /* 0x000fc40000410000 */
[----:B------:R-:W-:Y:S02]  /*0e40*/  F2FP.F16.F32.PACK_AB R10, RZ, R10 ;  /* 0x0000000aff0a723e */ /* 0x000fe400000000ff */
[----:B------:R-:W-:Y:S01]  /*0e50*/  F2FP.F16.F32.PACK_AB R0, RZ, R0 ;  /* 0x00000000ff00723e */ /* 0x000fe200000000ff */
[----:B------:R-:W-:Y:S01]  /*0e60*/  HADD2.F32 R17, -RZ, R17.H0_H0 ;  /* 0x20000011ff117230 */ /* 0x000fe20000004100 */
[----:B------:R-:W-:Y:S01]  /*0e70*/  F2FP.F16.F32.PACK_AB R11, RZ, R11 ;  /* 0x0000000bff0b723e */ /* 0x000fe200000000ff */
[----:B------:R0:W-:Y:S03]  /*0e80*/  @!P0 STG.E.U16 desc[UR12][R2.64], R10 ;  /* 0x0000000a02008986 */ /* 0x0001e6000c10150c */
[----:B------:R-:W-:Y:S01]  /*0e90*/  FMUL.FTZ R17, R17, R12 ;  /* 0x0000000c11117220 */ /* 0x000fe20000410000 */
[----:B------:R0:W-:Y:S04]  /*0ea0*/  @!P1 STG.E.U16 desc[UR12][R4.64], R0 ;  /* 0x0000000004009986 */ /* 0x0001e8000c10150c */
[----:B------:R0:W-:Y:S01]  /*0eb0*/  @!P2 STG.E.U16 desc[UR12][R8.64], R11 ;  /* 0x0000000b0800a986 */ /* 0x0001e2000c10150c */
[----:B------:R-:W-:Y:S05]  /*0ec0*/  @P3 EXIT ;  /* 0x000000000000394d */ /* 0x000fea0003800000 */
[----:B------:R-:W-:-:S05]  /*0ed0*/  F2FP.F16.F32.PACK_AB R17, RZ, R17 ;  /* 0x00000011ff11723e */ /* 0x000fca00000000ff */
[----:B------:R-:W-:Y:S01]  /*0ee0*/  STG.E.U16 desc[UR12][R6.64], R17 ;  /* 0x0000001106007986 */ /* 0x000fe2000c10150c */
[----:B------:R-:W-:Y:S05]  /*0ef0*/  EXIT ;  /* 0x000000000000794d */ /* 0x000fea0003800000 */
.L_x_241:
        /* <DEDUP_REMOVED lines=9> */
.L_x_244:
        /* <DEDUP_REMOVED lines=8> */
[----:B---3--:R-:W-:-:S05]  /*1010*/  HADD2.F32 R10, -RZ, R10.H0_H0 ;  /* 0x2000000aff0a7230 */ /* 0x008fca0000004100 */
[----:B--2---:R-:W-:Y:S01]  /*1020*/  FMUL.FTZ R10, R10, UR5 ;  /* 0x000000050a0a7c20 */ /* 0x004fe20008410000 */
[----:B----4-:R-:W-:-:S05]  /*1030*/  HADD2.F32 R11, -RZ, R8.H0_H0 ;  /* 0x20000008ff0b7230 */ /* 0x010fca0000004100 */
[----:B------:R-:W0:Y:S01]  /*1040*/  MUFU.RCP R10, R10 ;  /* 0x0000000a000a7308 */ /* 0x000e220000001000 */
[----:B------:R-:W-:Y:S02]  /*1050*/  HADD2.F32 R8, -RZ, R8.H1_H1 ;  /* 0x30000008ff087230 */ /* 0x000fe40000004100 */
[--C-:B------:R-:W-:Y:S02]  /*1060*/  HADD2.F32 R12, -RZ, R9.reuse.H0_H0 ;  /* 0x20000009ff0c7230 */ /* 0x100fe40000004100 */
[----:B------:R-:W-:Y:S02]  /*1070*/  HADD2.F32 R9, -RZ, R9.H1_H1 ;  /* 0x30000009ff097230 */ /* 0x000fe40000004100 */
[-C--:B0-----:R-:W-:Y:S01]  /*1080*/  FMUL.FTZ R11, R11, R10.reuse ;  /* 0x0000000a0b0b7220 */ /* 0x081fe20000410000 */
[-C--:B------:R-:W-:Y:S01]  /*1090*/  FMUL.FTZ R8, R8, R10.reuse ;  /* 0x0000000a08087220 */ /* 0x080fe20000410000 */
[-C--:B------:R-:W-:Y:S01]  /*10a0*/  FMUL.FTZ R12, R12, R10.reuse ;  /* 0x0000000a0c0c7220 */ /* 0x080fe20000410000 */
[----:B------:R-:W-:-:S03]  /*10b0*/  FMUL.FTZ R9, R9, R10 ;  /* 0x0000000a09097220 */ /* 0x000fc60000410000 */
[----:B------:R-:W-:Y:S01]  /*10c0*/  F2FP.F16.F32.PACK_AB R8, R8, R11 ;  /* 0x0000000b0808723e */ /* 0x000fe200000000ff */
[----:B------:R-:W-:Y:S01]  /*10d0*/  IMAD.SHL.U32 R11, R13, 0x4, RZ ;  /* 0x000000040d0b7824 */ /* 0x000fe200078e00ff */
[----:B------:R-:W-:-:S04]  /*10e0*/  F2FP.F16.F32.PACK_AB R9, R9, R12 ;  /* 0x0000000c0909723e */ /* 0x000fc800000000ff */
[----:B------:R-:W-:Y:S01]  /*10f0*/  ISETP.LT.U32.AND P1, PT, R11, R0, PT ;  /* 0x000000000b00720c */ /* 0x000fe20003f21070 */
[----:B------:R3:W-:Y:S01]  /*1100*/  STG.E.64 desc[UR12][R6.64], R8 ;  /* 0x0000000806007986 */ /* 0x0007e2000c101b0c */
[----:B------:R-:W-:-:S04]  /*1110*/  SHF.L.U64.HI R11, R13, 0x2, R14 ;  /* 0x000000020d0b7819 */ /* 0x000fc8000001020e */
[----:B------:R-:W-:-:S13]  /*1120*/  ISETP.LT.AND.EX P1, PT, R11, R16, PT, P1 ;  /* 0x000000100b00720c */ /* 0x000fda0003f21310 */
[----:B---3--:R-:W-:Y:S05]  /*1130*/  @!P0 BRA P1, `(.L_x_244) ;  /* 0xfffffffc00948947 */ /* 0x008fea000083ffff */
[----:B------:R-:W-:Y:S05]  /*1140*/  EXIT ;  /* 0x000000000000794d */ /* 0x000fea0003800000 */
        .weak           $__internal_16_$__cuda_sm20_div_u16
        .type           $__internal_16_$__cuda_sm20_div_u16,@function
        .size           $__internal_16_$__cuda_sm20_div_u16,(.L_x_743 - $__internal_16_$__cuda_sm20_div_u16)
$__internal_16_$__cuda_sm20_div_u16:
        /* <DEDUP_REMOVED lines=19> */
[----:B------:R-:W-:Y:S05]  /*1280*/  RET.REL.NODEC R4 `(_ZN2at6native63_GLOBAL__N__862fb238_30_ForeachBinaryOpScalarTensor_cu_64fe0ca525multi_tensor_apply_kernelINS1_18TensorListMetadataILi1EEENS1_27BinaryOpScalarTensorFunctorIN3c104HalfELi1ELi1ELi0EEEJSt7dividesIfEPS7_fEEEvT_T0_DpT1_) ;  /* 0xffffffec045c7950 */ /* 0x000fea0003c3ffff */
.L_x_245:
        /* <DEDUP_REMOVED lines=15> */
.L_x_743:


//--------------------- .text._ZN2at6native63_GLOBAL__N__862fb238_30_ForeachBinaryOpScalarTensor_cu_64fe0ca525multi_tensor_apply_kernelINS1_18TensorListMetadataILi1EEENS1_27BinaryOpScalarTensorFunctorIbLi1ELi1ELi0EEEJSt7dividesIbEPbbEEEvT_T0_DpT1_ --------------------------
	.section	.text._ZN2at6native63_GLOBAL__N__862fb238_30_ForeachBinaryOpScalarTensor_cu_64fe0ca525multi_tensor_apply_kernelINS1_18TensorListMetadataILi1EEENS1_27BinaryOpScalarTensorFunctorIbLi1ELi1ELi0EEEJSt7dividesIbEPbbEEEvT_T0_DpT1_,"ax",@progbits
	.align	128
.text._ZN2at6native63_GLOBAL__N__862fb238_30_ForeachBinaryOpScalarTensor_cu_64fe0ca525multi_tensor_apply_kernelINS1_18TensorListMetadataILi1EEENS1_27BinaryOpScalarTensorFunctorIbLi1ELi1ELi0EEEJSt7dividesIbEPbbEEEvT_T0_DpT1_:
        .type           _ZN2at6native63_GLOBAL__N__862fb238_30_ForeachBinaryOpScalarTensor_cu_64fe0ca525multi_tensor_apply_kernelINS1_18TensorListMetadataILi1EEENS1_27BinaryOpScalarTensorFunctorIbLi1ELi1ELi0EEEJSt7dividesIbEPbbEEEvT_T0_DpT1_,@function
        .size           _ZN2at6native63_GLOBAL__N__862fb238_30_ForeachBinaryOpScalarTensor_cu_64fe0ca525multi_tensor_apply_kernelINS1_18TensorListMetadataILi1EEENS1_27BinaryOpScalarTensorFunctorIbLi1ELi1ELi0EEEJSt7dividesIbEPbbEEEvT_T0_DpT1_,(.L_x_745 - _ZN2at6native63_GLOBAL__N__862fb238_30_ForeachBinaryOpScalarTensor_cu_64fe0ca525multi_tensor_apply_kernelINS1_18TensorListMetadataILi1EEENS1_27BinaryOpScalarTensorFunctorIbLi1ELi1ELi0EEEJSt7dividesIbEPbbEEEvT_T0_DpT1_)
        .other          _ZN2at6native63_GLOBAL__N__862fb238_30_ForeachBinaryOpScalarTensor_cu_64fe0ca525multi_tensor_apply_kernelINS1_18TensorListMetadataILi1EEENS1_27BinaryOpScalarTensorFunctorIbLi1ELi1ELi0EEEJSt7dividesIbEPbbEEEvT_T0_DpT1_,@"STO_CUDA_ENTRY STV_DEFAULT"
_ZN2at6native63_GLOBAL__N__862fb238_30_ForeachBinaryOpScalarTensor_cu_64fe0ca525multi_tensor_apply_kernelINS1_18TensorListMetadataILi1EEENS1_27BinaryOpScalarTensorFunctorIbLi1ELi1ELi0EEEJSt7dividesIbEPbbEEEvT_T0_DpT1_:
        /* <DEDUP_REMOVED lines=9> */
[----:B--2---:R-:W-:-:S04]  /*0090*/  UIMAD.WIDE UR8, UR8, 0x10000, URZ ;  /* 0x00010000080878a5 */ /* 0x004fc8000f8e02ff */
[----:B0-----:R-:W-:-:S04]  /*00a0*/  UIADD3 UR37, UP0, UPT, UR18, UR8, URZ ;  /* 0x0000000812257290 */ /* 0x001fc8000ff1e0ff */
[----:B------:R-:W-:Y:S02]  /*00b0*/  UIADD3.X UR38, UPT, UPT, UR19, UR9, URZ, UP0, !UPT ;  /* 0x0000000913267290 */ /* 0x000fe400087fe4ff */
[----:B---3--:R-:W-:Y:S02]  /*00c0*/  ULOP3.LUT UP0, URZ, UR4, 0x3, UR37, 0xc8, !UPT ;  /* 0x0000000304ff7892 */ /* 0x008fe4000f80c825 */
[----:B------:R-:W-:-:S04]  /*00d0*/  UIADD3 UR10, UP1, UPT, UR4, -UR8, URZ ;  /* 0x80000008040a7290 */ /* 0x000fc8000ff3e0ff */
[----:B------:R-:W-:-:S03]  /*00e0*/  UIADD3.X UR11, UPT, UPT, UR5, ~UR9, URZ, UP1, !UPT ;  /* 0x80000009050b7290 */ /* 0x000fc60008ffe4ff */
[----:B-1----:R-:W-:Y:S09]  /*00f0*/  BRA.U !UP0, `(.L_x_246) ;  /* 0x0000000d08207547 */ /* 0x002ff2000b800000 */
        /* <DEDUP_REMOVED lines=19> */
[----:B------:R-:W-:Y:S05]  /*0230*/  CALL.REL.NOINC `($__internal_17_$__cuda_sm20_div_u16) ;  /* 0x0000000c00607944 */ /* 0x000fea0003c00000 */
[----:B------:R-:W0:Y:S01]  /*0240*/  S2R R2, SR_TID.X ;  /* 0x0000000000027919 */ /* 0x000e220000002100 */
[----:B------:R-:W-:-:S03]  /*0250*/  UISETP.GE.U32.AND UP0, UPT, UR5, UR22, UPT ;  /* 0x000000160500728c */ /* 0x000fc6000bf06070 */
[----:B------:R-:W-:Y:S01]  /*0260*/  UMOV UR5, URZ ;  /* 0x000000ff00057c82 */ /* 0x000fe20008000000 */
[----:B------:R-:W-:-:S03]  /*0270*/  UISETP.GE.U32.AND.EX UP0, UPT, UR6, URZ, UPT, UP0 ;  /* 0x000000ff0600728c */ /* 0x000fc6000bf06100 */
[----:B------:R-:W-:-:S06]  /*0280*/  UMOV UR6, URZ ;  /* 0x000000ff00067c82 */ /* 0x000fcc0008000000 */
[----:B------:R-:W-:Y:S05]  /*0290*/  BRA.U !UP0, `(.L_x_247) ;  /* 0x0000000508fc7547 */ /* 0x000fea000b800000 */
[----:B------:R-:W-:Y:S01]  /*02a0*/  ULOP3.LUT UR17, UR16, 0xffff, URZ, 0xc0, !UPT ;  /* 0x0000ffff10117892 */ /* 0x000fe2000f8ec0ff */
[----:B------:R-:W-:Y:S01]  /*02b0*/  IMAD.MOV.U32 R0, RZ, RZ, RZ ;  /* 0x000000ffff007224 */ /* 0x000fe200078e00ff */
[----:B------:R-:W-:Y:S02]  /*02c0*/  UIADD3 UR33, UP0, UP1, UR18, UR8, UR22 ;  /* 0x0000000812217290 */ /* 0x000fe4000f91e016 */
[----:B------:R-:W-:Y:S02]  /*02d0*/  UIMAD.WIDE.U32 UR4, UR23, 0x5, UR8 ;  /* 0x00000005170478a5 */ /* 0x000fe4000f8e0008 */
[----:B------:R-:W-:Y:S02]  /*02e0*/  UIADD3 UR26, UP2, UP3, UR18, UR8, UR23 ;  /* 0x00000008121a7290 */ /* 0x000fe4000fb5e017 */
[----:B------:R-:W-:Y:S02]  /*02f0*/  UIMAD.WIDE.U32 UR6, UR23, 0x7, UR8 ;  /* 0x00000007170678a5 */ /* 0x000fe4000f8e0008 */
[----:B------:R-:W-:-:S02]  /*0300*/  UIMAD.WIDE.U32 UR10, UR23, 0x6, UR8 ;  /* 0x00000006170a78a5 */ /* 0x000fc4000f8e0008 */
[----:B------:R-:W-:Y:S02]  /*0310*/  UIMAD.WIDE.U32 UR12, UR23, 0x3, UR8 ;  /* 0x00000003170c78a5 */ /* 0x000fe4000f8e0008 */
[----:B------:R-:W-:Y:S02]  /*0320*/  UIMAD.WIDE.U32 UR14, UR23, 0x2, UR8 ;  /* 0x00000002170e78a5 */ /* 0x000fe4000f8e0008 */
[----:B------:R-:W-:Y:S02]  /*0330*/  UIADD3 UR17, UPT, UPT, UR17, 0x1, URZ ;  /* 0x0000000111117890 */ /* 0x000fe4000fffe0ff */
[----:B------:R-:W-:Y:S02]  /*0340*/  UIADD3.X UR34, UPT, UPT, UR19, UR9, URZ, UP0, UP1 ;  /* 0x0000000913227290 */ /* 0x000fe400087e24ff */
[----:B------:R-:W-:Y:S02]  /*0350*/  UIADD3.X UR27, UPT, UPT, UR19, UR9, URZ, UP2, UP3 ;  /* 0x00000009131b7290 */ /* 0x000fe400097e64ff */
[----:B------:R-:W-:-:S02]  /*0360*/  UIADD3 UR32, UP0, UPT, UR18, UR4, URZ ;  /* 0x0000000412207290 */ /* 0x000fc4000ff1e0ff */
[----:B------:R-:W-:Y:S02]  /*0370*/  UIADD3 UR31, UP1, UPT, UR18, UR6, URZ ;  /* 0x00000006121f7290 */ /* 0x000fe4000ff3e0ff */
[----:B------:R-:W-:Y:S02]  /*0380*/  UIADD3 UR30, UP2, UPT, UR18, UR10, URZ ;  /* 0x0000000a121e7290 */ /* 0x000fe4000ff5e0ff */
[----:B------:R-:W-:Y:S02]  /*0390*/  UIADD3 UR29, UP3, UPT, UR18, UR12, URZ ;  /* 0x0000000c121d7290 */ /* 0x000fe4000ff7e0ff */
[----:B------:R-:W-:Y:S02]  /*03a0*/  UIADD3 UR28, UP4, UPT, UR18, UR14, URZ ;  /* 0x0000000e121c7290 */ /* 0x000fe4000ff9e0ff */
[----:B------:R-:W-:Y:S02]  /*03b0*/  ULOP3.LUT UR10, UR17, 0x1fffe, URZ, 0xc0, !UPT ;  /* 0x0001fffe110a7892 */ /* 0x000fe4000f8ec0ff */
[----:B------:R-:W-:-:S02]  /*03c0*/  UIADD3.X UR17, UPT, UPT, UR19, UR5, URZ, UP0, !UPT ;  /* 0x0000000513117290 */ /* 0x000fc400087fe4ff */
[----:B------:R-:W-:Y:S02]  /*03d0*/  USHF.L.U32 UR24, UR23, 0x3, URZ ;  /* 0x0000000317187899 */ /* 0x000fe400080006ff */
[----:B------:R-:W-:Y:S02]  /*03e0*/  USHF.R.U32.HI UR25, URZ, 0x1d, UR23 ;  /* 0x0000001dff197899 */ /* 0x000fe40008011617 */
[----:B------:R-:W-:Y:S02]  /*03f0*/  UIADD3.X UR7, UPT, UPT, UR19, UR7, URZ, UP1, !UPT ;  /* 0x0000000713077290 */ /* 0x000fe40008ffe4ff */
[----:B------:R-:W-:Y:S02]  /*0400*/  UIADD3.X UR11, UPT, UPT, UR19, UR11, URZ, UP2, !UPT ;  /* 0x0000000b130b7290 */ /* 0x000fe400097fe4ff */
[----:B------:R-:W-:Y:S02]  /*0410*/  UIADD3.X UR12, UPT, UPT, UR19, UR13, URZ, UP3, !UPT ;  /* 0x0000000d130c7290 */ /* 0x000fe40009ffe4ff */
[----:B------:R-:W-:Y:S01]  /*0420*/  UIADD3.X UR14, UPT, UPT, UR19, UR15, URZ, UP4, !UPT ;  /* 0x0000000f130e7290 */ /* 0x000fe2000a7fe4ff */
[----:B------:R-:W-:Y:S01]  /*0430*/  UMOV UR4, URZ ;  /* 0x000000ff00047c82 */ /* 0x000fe20008000000 */
[----:B------:R-:W-:Y:S01]  /*0440*/  UMOV UR5, URZ ;  /* 0x000000ff00057c82 */ /* 0x000fe20008000000 */
[----:B------:R-:W-:-:S09]  /*0450*/  UMOV UR6, URZ ;  /* 0x000000ff00067c82 */ /* 0x000fd20008000000 */
.L_x_248:
[C---:B01----:R-:W-:Y:S02]  /*0460*/  IADD3 R3, P0, PT, R2.reuse, UR23, RZ ;  /* 0x0000001702037c10 */ /* 0x043fe4000ff1e0ff */
[----:B------:R-:W-:Y:S02]  /*0470*/  ISETP.GE.U32.AND P3, PT, R2, UR35, PT ;  /* 0x0000002302007c0c */ /* 0x000fe4000bf66070 */
[C---:B------:R-:W-:Y:S01]  /*0480*/  ISETP.GE.U32.AND P1, PT, R3.reuse, UR35, PT ;  /* 0x0000002303007c0c */ /* 0x040fe2000bf26070 */
[----:B------:R-:W-:Y:S01]  /*0490*/  IMAD.X R4, RZ, RZ, R0, P0 ;  /* 0x000000ffff047224 */ /* 0x000fe200000e0600 */
[----:B------:R-:W-:Y:S02]  /*04a0*/  IADD3 R3, P0, PT, R3, UR23, RZ ;  /* 0x0000001703037c10 */ /* 0x000fe4000ff1e0ff */
[----:B------:R-:W-:Y:S02]  /*04b0*/  ISETP.GE.AND.EX P3, PT, R0, UR36, PT, P3 ;  /* 0x0000002400007c0c */ /* 0x000fe4000bf66330 */
[----:B------:R-:W-:Y:S01]  /*04c0*/  ISETP.GE.AND.EX P1, PT, R4, UR36, PT, P1 ;  /* 0x0000002404007c0c */ /* 0x000fe2000bf26310 */
[----:B------:R-:W-:Y:S01]  /*04d0*/  IMAD.X R9, RZ, RZ, R4, P0 ;  /* 0x000000ffff097224 */ /* 0x000fe200000e0604 */
[----:B------:R-:W-:-:S02]  /*04e0*/  ISETP.GE.U32.AND P2, PT, R3, UR35, PT ;  /* 0x0000002303007c0c */ /* 0x000fc4000bf46070 */
[----:B------:R-:W-:Y:S02]  /*04f0*/  IADD3 R4, P0, PT, R2, UR37, RZ ;  /* 0x0000002502047c10 */ /* 0x000fe4000ff1e0ff */
[----:B------:R-:W-:Y:S02]  /*0500*/  ISETP.GE.AND.EX P2, PT, R9, UR36, PT, P2 ;  /* 0x0000002409007c0c */ /* 0x000fe4000bf46320 */
[----:B------:R-:W-:Y:S02]  /*0510*/  IADD3.X R5, PT, PT, R0, UR38, RZ, P0, !PT ;  /* 0x0000002600057c10 */ /* 0x000fe400087fe4ff */
[----:B------:R-:W-:-:S03]  /*0520*/  IADD3 R13, P5, PT, R3, UR23, RZ ;  /* 0x00000017030d7c10 */ /* 0x000fc6000ffbe0ff */
[----:B------:R-:W2:Y:S01]  /*0530*/  @!P3 LDG.E.U8 R3, desc[UR20][R4.64] ;  /* 0x000000140403b981 */ /* 0x000ea2000c1e1100 */
[----:B------:R-:W-:-:S04]  /*0540*/  @!P1 IADD3 R6, P0, PT, R2, UR26, RZ ;  /* 0x0000001a02069c10 */ /* 0x000fc8000ff1e0ff */
[----:B------:R-:W-:Y:S02]  /*0550*/  @!P1 IADD3.X R7, PT, PT, R0, UR27, RZ, P0, !PT ;  /* 0x0000001b00079c10 */ /* 0x000fe400087fe4ff */
[----:B------:R-:W-:Y:S01]  /*0560*/  @!P2 IADD3 R8, P4, PT, R2, UR28, RZ ;  /* 0x0000001c0208ac10 */ /* 0x000fe2000ff9e0ff */
[----:B------:R-:W-:Y:S01]  /*0570*/  IMAD.X R14, RZ, RZ, R9, P5 ;  /* 0x000000ffff0e7224 */ /* 0x000fe200028e0609 */
[----:B------:R-:W-:Y:S01]  /*0580*/  ISETP.GE.U32.AND P0, PT, R13, UR35, PT ;  /* 0x000000230d007c0c */ /* 0x000fe2000bf06070 */
[----:B------:R-:W3:Y:S01]  /*0590*/  @!P1 LDG.E.U8 R6, desc[UR20][R6.64] ;  /* 0x0000001406069981 */ /* 0x000ee2000c1e1100 */
[----:B------:R-:W-:Y:S02]  /*05a0*/  @!P2 IADD3.X R9, PT, PT, R0, UR14, RZ, P4, !PT ;  /* 0x0000000e0009ac10 */ /* 0x000fe4000a7fe4ff */
[----:B------:R-:W-:-:S03]  /*05b0*/  ISETP.GE.AND.EX P0, PT, R14, UR36, PT, P0 ;  /* 0x000000240e007c0c */ /* 0x000fc6000bf06300 */
[----:B------:R0:W4:Y:S10]  /*05c0*/  @!P2 LDG.E.U8 R8, desc[UR20][R8.64] ;  /* 0x000000140808a981 */ /* 0x000134000c1e1100 */
[----:B------:R-:W-:-:S04]  /*05d0*/  @!P0 IADD3 R10, P4, PT, R2, UR29, RZ ;  /* 0x0000001d020a8c10 */ /* 0x000fc8000ff9e0ff */
[----:B------:R-:W-:-:S05]  /*05e0*/  @!P0 IADD3.X R11, PT, PT, R0, UR12, RZ, P4, !PT ;  /* 0x0000000c000b8c10 */ /* 0x000fca000a7fe4ff */
[----:B------:R-:W5:Y:S01]  /*05f0*/  @!P0 LDG.E.U8 R10, desc[UR20][R10.64] ;  /* 0x000000140a0a8981 */ /* 0x000f62000c1e1100 */
[----:B------:R-:W-:Y:S02]  /*0600*/  @!P1 IADD3 R12, P5, PT, R2, UR26, RZ ;  /* 0x0000001a020c9c10 */ /* 0x000fe4000ffbe0ff */
[----:B--2---:R-:W-:-:S04]  /*0610*/  ISETP.NE.AND P4, PT, R3, RZ, !P3 ;  /* 0x000000ff0300720c */ /* 0x004fc80005f85270 */
[----:B------:R-:W-:-:S05]  /*0620*/  @!P3 SEL R3, RZ, 0x1, !P4 ;  /* 0x00000001ff03b807 */ /* 0x000fca0006000000 */
[----:B------:R1:W-:Y:S01]  /*0630*/  @!P3 STG.E.U8 desc[UR20][R4.64], R3 ;  /* 0x000000030400b986 */ /* 0x0003e2000c101114 */
[----:B---3--:R-:W-:Y:S02]  /*0640*/  ISETP.NE.AND P6, PT, R6, RZ, !P1 ;  /* 0x000000ff0600720c */ /* 0x008fe40004fc5270 */
[----:B------:R-:W-:Y:S02]  /*0650*/  IADD3 R7, P3, PT, R13, UR23, RZ ;  /* 0x000000170d077c10 */ /* 0x000fe4000ff7e0ff */
[----:B------:R-:W-:Y:S02]  /*0660*/  @!P1 IADD3.X R13, PT, PT, R0, UR27, RZ, P5, !PT ;  /* 0x0000001b000d9c10 */ /* 0x000fe4000affe4ff */
[----:B0-----:R-:W-:Y:S01]  /*0670*/  SEL R9, RZ, 0x1, !P6 ;  /* 0x00000001ff097807 */ /* 0x001fe20007000000 */
[----:B------:R-:W-:Y:S01]  /*0680*/  IMAD.X R14, RZ, RZ, R14, P3 ;  /* 0x000000ffff0e7224 */ /* 0x000fe200018e060e */
[----:B----4-:R-:W-:Y:S02]  /*0690*/  ISETP.NE.AND P4, PT, R8, RZ, !P2 ;  /* 0x000000ff0800720c */ /* 0x010fe40005785270 */
[----:B------:R-:W-:-:S02]  /*06a0*/  ISETP.GE.U32.AND P3, PT, R7, UR35, PT ;  /* 0x0000002307007c0c */ /* 0x000fc4000bf66070 */
[----:B------:R-:W-:Y:S02]  /*06b0*/  @!P2 IADD3 R6, P5, PT, R2, UR28, RZ ;  /* 0x0000001c0206ac10 */ /* 0x000fe4000ffbe0ff */
[----:B------:R-:W-:Y:S01]  /*06c0*/  IADD3 R8, P6, PT, R7, UR23, RZ ;  /* 0x0000001707087c10 */ /* 0x000fe2000ffde0ff */
[----:B------:R0:W-:Y:S01]  /*06d0*/  @!P1 STG.E.U8 desc[UR20][R12.64], R9 ;  /* 0x000000090c009986 */ /* 0x0001e2000c101114 */
[----:B------:R-:W-:Y:S02]  /*06e0*/  ISETP.GE.AND.EX P1, PT, R14, UR36, PT, P3 ;  /* 0x000000240e007c0c */ /* 0x000fe4000bf26330 */
[----:B------:R-:W-:Y:S01]  /*06f0*/  @!P2 IADD3.X R7, PT, PT, R0, UR14, RZ, P5, !PT ;  /* 0x0000000e0007ac10 */ /* 0x000fe2000affe4ff */
[----:B------:R-:W-:Y:S01]  /*0700*/  IMAD.X R14, RZ, RZ, R14, P6 ;  /* 0x000000ffff0e7224 */ /* 0x000fe200030e060e */
[----:B-1----:R-:W-:Y:S02]  /*0710*/  SEL R3, RZ, 0x1, !P4 ;  /* 0x00000001ff037807 */ /* 0x002fe40006000000 */
[----:B------:R-:W-:-:S02]  /*0720*/  ISETP.GE.U32.AND P3, PT, R8, UR35, PT ;  /* 0x0000002308007c0c */ /* 0x000fc4000bf66070 */
[----:B------:R-:W-:Y:S01]  /*0730*/  IADD3 R8, P4, PT, R8, UR23, RZ ;  /* 0x0000001708087c10 */ /* 0x000fe2000ff9e0ff */
[----:B------:R1:W-:Y:S01]  /*0740*/  @!P2 STG.E.U8 desc[UR20][R6.64], R3 ;  /* 0x000000030600a986 */ /* 0x0003e2000c101114 */
[----:B------:R-:W-:Y:S02]  /*0750*/  ISETP.GE.AND.EX P2, PT, R14, UR36, PT, P3 ;  /* 0x000000240e007c0c */ /* 0x000fe4000bf46330 */
[C---:B------:R-:W-:Y:S01]  /*0760*/  ISETP.GE.U32.AND P3, PT, R8.reuse, UR35, PT ;  /* 0x0000002308007c0c */ /* 0x040fe2000bf66070 */
[----:B------:R-:W-:Y:S01]  /*0770*/  IMAD.X R14, RZ, RZ, R14, P4 ;  /* 0x000000ffff0e7224 */ /* 0x000fe200020e060e */
[----:B------:R-:W-:Y:S02]  /*0780*/  IADD3 R8, P5, PT, R8, UR23, RZ ;  /* 0x0000001708087c10 */ /* 0x000fe4000ffbe0ff */
[----:B0-----:R-:W-:Y:S02]  /*0790*/  @!P0 IADD3 R12, P4, PT, R2, UR29, RZ ;  /* 0x0000001d020c8c10 */ /* 0x001fe4000ff9e0ff */
[----:B------:R-:W-:Y:S01]  /*07a0*/  ISETP.GE.AND.EX P3, PT, R14, UR36, PT, P3 ;  /* 0x000000240e007c0c */ /* 0x000fe2000bf66330 */
[----:B------:R-:W-:Y:S01]  /*07b0*/  IMAD.X R14, RZ, RZ, R14, P5 ;  /* 0x000000ffff0e7224 */ /* 0x000fe200028e060e */
[----:B------:R-:W-:-:S02]  /*07c0*/  @!P0 IADD3.X R13, PT, PT, R0, UR12, RZ, P4, !PT ;  /* 0x0000000c000d8c10 */ /* 0x000fc4000a7fe4ff */
[----:B------:R-:W-:Y:S02]  /*07d0*/  ISETP.GE.U32.AND P4, PT, R8, UR35, PT ;  /* 0x0000002308007c0c */ /* 0x000fe4000bf86070 */
[----:B-----5:R-:W-:Y:S02]  /*07e0*/  ISETP.NE.AND P6, PT, R10, RZ, !P0 ;  /* 0x000000ff0a00720c */ /* 0x020fe400047c5270 */
[----:B------:R-:W-:Y:S02]  /*07f0*/  ISETP.GE.AND.EX P4, PT, R14, UR36, PT, P4 ;  /* 0x000000240e007c0c */ /* 0x000fe4000bf86340 */
[----:B------:R-:W-:Y:S02]  /*0800*/  SEL R15, RZ, 0x1, !P6 ;  /* 0x00000001ff0f7807 */ /* 0x000fe40007000000 */
[----:B------:R-:W-:-:S03]  /*0810*/  IADD3 R4, P5, PT, R2, UR33, RZ ;  /* 0x0000002102047c10 */ /* 0x000fc6000ffbe0ff */
[----:B------:R0:W-:Y:S01]  /*0820*/  @!P0 STG.E.U8 desc[UR20][R12.64], R15 ;  /* 0x0000000f0c008986 */ /* 0x0001e2000c101114 */
[----:B------:R-:W-:Y:S02]  /*0830*/  IADD3.X R5, PT, PT, R0, UR34, RZ, P5, !PT ;  /* 0x0000002200057c10 */ /* 0x000fe4000affe4ff */
[C---:B-1----:R-:W-:Y:S02]  /*0840*/  @!P2 IADD3 R6, P5, PT, R2.reuse, UR32, RZ ;  /* 0x000000200206ac10 */ /* 0x042fe4000ffbe0ff */
[----:B------:R-:W-:Y:S01]  /*0850*/  @!P3 IADD3 R8, P0, PT, R2, UR30, RZ ;  /* 0x0000001e0208bc10 */ /* 0x000fe2000ff1e0ff */
[----:B------:R-:W2:Y:S01]  /*0860*/  @!P1 LDG.E.U8 R3, desc[UR20][R4.64] ;  /* 0x0000001404039981 */ /* 0x000ea2000c1e1100 */
[C---:B------:R-:W-:Y:S02]  /*0870*/  @!P2 IADD3.X R7, PT, PT, R0.reuse, UR17, RZ, P5, !PT ;  /* 0x000000110007ac10 */ /* 0x040fe4000affe4ff */
[----:B------:R-:W-:Y:S02]  /*0880*/  @!P3 IADD3.X R9, PT, PT, R0, UR11, RZ, P0, !PT ;  /* 0x0000000b0009bc10 */ /* 0x000fe400087fe4ff */
[----:B------:R-:W-:Y:S01]  /*0890*/  @!P4 IADD3 R10, P0, PT, R2, UR31, RZ ;  /* 0x0000001f020acc10 */ /* 0x000fe2000ff1e0ff */
[----:B------:R-:W3:Y:S03]  /*08a0*/  @!P2 LDG.E.U8 R6, desc[UR20][R6.64] ;  /* 0x000000140606a981 */ /* 0x000ee6000c1e1100 */
[----:B------:R-:W-:Y:S01]  /*08b0*/  @!P4 IADD3.X R11, PT, PT, R0, UR7, RZ, P0, !PT ;  /* 0x00000007000bcc10 */ /* 0x000fe200087fe4ff */
[----:B------:R-:W4:Y:S04]  /*08c0*/  @!P3 LDG.E.U8 R8, desc[UR20][R8.64] ;  /* 0x000000140808b981 */ /* 0x000f28000c1e1100 */
[----:B------:R-:W5:Y:S01]  /*08d0*/  @!P4 LDG.E.U8 R10, desc[UR20][R10.64] ;  /* 0x000000140a0ac981 */ /* 0x000f62000c1e1100 */
[----:B0-----:R-:W-:-:S04]  /*08e0*/  @!P2 IADD3 R12, P6, PT, R2, UR32, RZ ;  /* 0x00000020020cac10 */ /* 0x001fc8000ffde0ff */
[----:B------:R-:W-:Y:S01]  /*08f0*/  @!P2 IADD3.X R13, PT, PT, R0, UR17, RZ, P6, !PT ;  /* 0x00000011000dac10 */ /* 0x000fe2000b7fe4ff */
[----:B------:R-:W-:-:S04]  /*0900*/  UIADD3 UR10, UP0, UPT, UR10, -0x2, URZ ;  /* 0xfffffffe0a0a7890 */ /* 0x000fc8000ff1e0ff */
[----:B------:R-:W-:Y:S02]  /*0910*/  UIADD3.X UR4, UPT, UPT, UR4, -0x1, URZ, UP0, !UPT ;  /* 0xffffffff04047890 */ /* 0x000fe400087fe4ff */
[----:B------:R-:W-:-:S04]  /*0920*/  UISETP.NE.U32.AND UP0, UPT, UR10, URZ, UPT ;  /* 0x000000ff0a00728c */ /* 0x000fc8000bf05070 */
[----:B------:R-:W-:Y:S02]  /*0930*/  UISETP.NE.AND.EX UP0, UPT, UR4, URZ, UPT, UP0 ;  /* 0x000000ff0400728c */ /* 0x000fe4000bf05300 */
[----:B------:R-:W-:-:S04]  /*0940*/  UIADD3 UR5, UP1, UPT, UR24, UR5, URZ ;  /* 0x0000000518057290 */ /* 0x000fc8000ff3e0ff */
[----:B------:R-:W-:Y:S01]  /*0950*/  UIADD3.X UR6, UPT, UPT, UR25, UR6, URZ, UP1, !UPT ;  /* 0x0000000619067290 */ /* 0x000fe20008ffe4ff */
        /* <DEDUP_REMOVED lines=16> */
[----:B------:R-:W-:-:S04]  /*0a60*/  IADD3 R2, P0, PT, R2, UR24, RZ ;  /* 0x0000001802027c10 */ /* 0x000fc8000ff1e0ff */
[----:B------:R-:W-:Y:S01]  /*0a70*/  IADD3.X R0, PT, PT, R0, UR25, RZ, P0, !PT ;  /* 0x0000001900007c10 */ /* 0x000fe200087fe4ff */
[----:B------:R-:W-:Y:S08]  /*0a80*/  BRA.U UP0, `(.L_x_248) ;  /* 0xfffffff900747547 */ /* 0x000ff0000b83ffff */
.L_x_247:
[----:B------:R-:W-:-:S04]  /*0a90*/  ULOP3.LUT UR4, UR16, 0x1, URZ, 0xc0, !UPT ;  /* 0x0000000110047892 */ /* 0x000fc8000f8ec0ff */
[----:B------:R-:W-:-:S06]  /*0aa0*/  UISETP.NE.U32.AND UP0, UPT, UR4, 0x1, UPT ;  /* 0x000000010400788c */ /* 0x000fcc000bf05070 */
[----:B------:R-:W-:-:S13]  /*0ab0*/  PLOP3.LUT P0, PT, PT, PT, UP0, 0x80, 0x8 ;  /* 0x000000000008781c */ /* 0x000fda0003f0f008 */
[----:B------:R-:W-:Y:S05]  /*0ac0*/  @!P0 EXIT ;  /* 0x000000000000894d */ /* 0x000fea0003800000 */
[----:B-1----:R-:W1:Y:S02]  /*0ad0*/  S2R R4, SR_TID.X ;  /* 0x0000000000047919 */ /* 0x002e640000002100 */
[----:B-1----:R-:W-:-:S04]  /*0ae0*/  IADD3 R4, P1, PT, R4, UR5, RZ ;  /* 0x0000000504047c10 */ /* 0x002fc8000ff3e0ff */
[C---:B------:R-:W-:Y:S01]  /*0af0*/  IADD3 R0, P2, PT, R4.reuse, UR23, RZ ;  /* 0x0000001704007c10 */ /* 0x040fe2000ff5e0ff */
[----:B------:R-:W-:Y:S01]  /*0b00*/  IMAD.X R3, RZ, RZ, UR6, P1 ;  /* 0x00000006ff037e24 */ /* 0x000fe200088e06ff */
[----:B------:R-:W-:Y:S02]  /*0b10*/  ISETP.GE.U32.AND P0, PT, R4, UR35, PT ;  /* 0x0000002304007c0c */ /* 0x000fe4000bf06070 */
[C---:B0-----:R-:W-:Y:S02]  /*0b20*/  IADD3 R2, P3, PT, R0.reuse, UR23, RZ ;  /* 0x0000001700027c10 */ /* 0x041fe4000ff7e0ff */
[----:B------:R-:W-:Y:S01]  /*0b30*/  ISETP.GE.U32.AND P1, PT, R0, UR35, PT ;  /* 0x0000002300007c0c */ /* 0x000fe2000bf26070 */
[----:B------:R-:W-:Y:S01]  /*0b40*/  IMAD.X R0, RZ, RZ, R3, P2 ;  /* 0x000000ffff007224 */ /* 0x000fe200010e0603 */
[----:B------:R-:W-:Y:S02]  /*0b50*/  IADD3 R4, P5, PT, R4, UR37, RZ ;  /* 0x0000002504047c10 */ /* 0x000fe4000ffbe0ff */
[----:B------:R-:W-:-:S02]  /*0b60*/  ISETP.GE.U32.AND P2, PT, R2, UR35, PT ;  /* 0x0000002302007c0c */ /* 0x000fc4000bf46070 */
[----:B------:R-:W-:Y:S01]  /*0b70*/  ISETP.GE.AND.EX P1, PT, R0, UR36, PT, P1 ;  /* 0x0000002400007c0c */ /* 0x000fe2000bf26310 */
[----:B------:R-:W-:Y:S01]  /*0b80*/  IMAD.X R0, RZ, RZ, R0, P3 ;  /* 0x000000ffff007224 */ /* 0x000fe200018e0600 */
[C---:B------:R-:W-:Y:S02]  /*0b90*/  ISETP.GE.AND.EX P0, PT, R3.reuse, UR36, PT, P0 ;  /* 0x0000002403007c0c */ /* 0x040fe4000bf06300 */
[----:B------:R-:W-:Y:S02]  /*0ba0*/  IADD3 R2, P4, PT, R2, UR23, RZ ;  /* 0x0000001702027c10 */ /* 0x000fe4000ff9e0ff */
[----:B------:R-:W-:Y:S02]  /*0bb0*/  IADD3.X R5, PT, PT, R3, UR38, RZ, P5, !PT ;  /* 0x0000002603057c10 */ /* 0x000fe4000affe4ff */
[----:B------:R-:W-:Y:S02]  /*0bc0*/  IADD3 R6, P5, PT, R4, UR23, RZ ;  /* 0x0000001704067c10 */ /* 0x000fe4000ffbe0ff */
[----:B------:R-:W-:Y:S01]  /*0bd0*/  ISETP.GE.AND.EX P2, PT, R0, UR36, PT, P2 ;  /* 0x0000002400007c0c */ /* 0x000fe2000bf46320 */
[----:B------:R-:W-:Y:S01]  /*0be0*/  IMAD.X R0, RZ, RZ, R0, P4 ;  /* 0x000000ffff007224 */ /* 0x000fe200020e0600 */
[----:B------:R-:W-:Y:S01]  /*0bf0*/  ISETP.GE.U32.AND P3, PT, R2, UR35, PT ;  /* 0x0000002302007c0c */ /* 0x000fe2000bf66070 */
[----:B------:R-:W-:Y:S01]  /*0c00*/  IMAD.X R7, RZ, RZ, R5, P5 ;  /* 0x000000ffff077224 */ /* 0x000fe200028e0605 */
[----:B------:R-:W-:Y:S01]  /*0c10*/  IADD3 R8, P4, PT, R6, UR23, RZ ;  /* 0x0000001706087c10 */ /* 0x000fe2000ff9e0ff */
[----:B------:R-:W2:Y:S01]  /*0c20*/  @!P0 LDG.E.U8 R12, desc[UR20][R4.64] ;  /* 0x00000014040c8981 */ /* 0x000ea2000c1e1100 */
[----:B------:R-:W-:-:S03]  /*0c30*/  ISETP.GE.AND.EX P3, PT, R0, UR36, PT, P3 ;  /* 0x0000002400007c0c */ /* 0x000fc6000bf66330 */
[----:B------:R-:W-:Y:S01]  /*0c40*/  IMAD.X R9, RZ, RZ, R7, P4 ;  /* 0x000000ffff097224 */ /* 0x000fe200020e0607 */
[----:B------:R-:W-:Y:S01]  /*0c50*/  IADD3 R2, P4, PT, R8, UR23, RZ ;  /* 0x0000001708027c10 */ /* 0x000fe2000ff9e0ff */
[----:B------:R-:W3:Y:S04]  /*0c60*/  @!P1 LDG.E.U8 R0, desc[UR20][R6.64] ;  /* 0x0000001406009981 */ /* 0x000ee8000c1e1100 */
[----:B------:R-:W-:Y:S01]  /*0c70*/  IMAD.X R3, RZ, RZ, R9, P4 ;  /* 0x000000ffff037224 */ /* 0x000fe200020e0609 */
[----:B------:R-:W4:Y:S04]  /*0c80*/  @!P2 LDG.E.U8 R10, desc[UR20][R8.64] ;  /* 0x00000014080aa981 */ /* 0x000f28000c1e1100 */
[----:B------:R-:W5:Y:S01]  /*0c90*/  @!P3 LDG.E.U8 R11, desc[UR20][R2.64] ;  /* 0x00000014020bb981 */ /* 0x000f62000c1e1100 */
[----:B--2---:R-:W-:-:S04]  /*0ca0*/  ISETP.NE.AND P4, PT, R12, RZ, !P0 ;  /* 0x000000ff0c00720c */ /* 0x004fc80004785270 */
[----:B------:R-:W-:Y:S02]  /*0cb0*/  @!P0 SEL R13, RZ, 0x1, !P4 ;  /* 0x00000001ff0d8807 */ /* 0x000fe40006000000 */
[----:B---3--:R-:W-:-:S03]  /*0cc0*/  ISETP.NE.AND P5, PT, R0, RZ, !P1 ;  /* 0x000000ff0000720c */ /* 0x008fc60004fa5270 */
[----:B------:R0:W-:Y:S01]  /*0cd0*/  @!P0 STG.E.U8 desc[UR20][R4.64], R13 ;  /* 0x0000000d04008986 */ /* 0x0001e2000c101114 */
[----:B----4-:R-:W-:Y:S02]  /*0ce0*/  ISETP.NE.AND P4, PT, R10, RZ, !P2 ;  /* 0x000000ff0a00720c */ /* 0x010fe40005785270 */
[----:B------:R-:W-:Y:S02]  /*0cf0*/  SEL R15, RZ, 0x1, !P5 ;  /* 0x00000001ff0f7807 */ /* 0x000fe40006800000 */
[----:B-----5:R-:W-:Y:S02]  /*0d00*/  ISETP.NE.AND P0, PT, R11, RZ, !P3 ;  /* 0x000000ff0b00720c */ /* 0x020fe40005f05270 */
[----:B------:R-:W-:Y:S01]  /*0d10*/  SEL R11, RZ, 0x1, !P4 ;  /* 0x00000001ff0b7807 */ /* 0x000fe20006000000 */
[----:B------:R1:W-:Y:S04]  /*0d20*/  @!P1 STG.E.U8 desc[UR20][R6.64], R15 ;  /* 0x0000000f06009986 */ /* 0x0003e8000c101114 */
[----:B------:R1:W-:Y:S01]  /*0d30*/  @!P2 STG.E.U8 desc[UR20][R8.64], R11 ;  /* 0x0000000b0800a986 */ /* 0x0003e2000c101114 */
[----:B0-----:R-:W-:Y:S01]  /*0d40*/  SEL R5, RZ, 0x1, !P0 ;  /* 0x00000001ff057807 */ /* 0x001fe20004000000 */
[----:B------:R-:W-:Y:S06]  /*0d50*/  @P3 EXIT ;  /* 0x000000000000394d */ /* 0x000fec0003800000 */
[----:B------:R-:W-:Y:S01]  /*0d60*/  STG.E.U8 desc[UR20][R2.64], R5 ;  /* 0x0000000502007986 */ /* 0x000fe2000c101114 */
[----:B------:R-:W-:Y:S05]  /*0d70*/  EXIT ;  /* 0x000000000000794d */ /* 0x000fea0003800000 */
.L_x_246:
[----:B------:R-:W0:Y:S02]  /*0d80*/  S2R R8, SR_TID.X ;  /* 0x0000000000087919 */ /* 0x000e240000002100 */
[----:B0-----:R-:W-:-:S03]  /*0d90*/  IMAD.WIDE.U32 R2, R8, 0x4, RZ ;  /* 0x0000000408027825 */ /* 0x001fc600078e00ff */
[----:B------:R-:W-:-:S04]  /*0da0*/  ISETP.GE.U32.AND P0, PT, R2, UR10, PT ;  /* 0x0000000a02007c0c */ /* 0x000fc8000bf06070 */
[----:B------:R-:W-:-:S13]  /*0db0*/  ISETP.GE.AND.EX P0, PT, R3, UR11, PT, P0 ;  /* 0x0000000b03007c0c */ /* 0x000fda000bf06300 */
[----:B------:R-:W-:Y:S05]  /*0dc0*/  @P0 EXIT ;  /* 0x000000000000094d */ /* 0x000fea0003800000 */
[----:B------:R-:W-:Y:S01]  /*0dd0*/  IMAD.MOV.U32 R9, RZ, RZ, RZ ;  /* 0x000000ffff097224 */ /* 0x000fe200078e00ff */
[----:B------:R-:W0:Y:S06]  /*0de0*/  LDCU UR4, c[0x0][0x360] ;  /* 0x00006c00ff0477ac */ /* 0x000e2c0008000800 */
.L_x_249:
[----:B------:R-:W-:-:S04]  /*0df0*/  LEA R2, P0, R8, UR37, 0x2 ;  /* 0x0000002508027c11 */ /* 0x000fc8000f8010ff */
[----:B------:R-:W-:-:S05]  /*0e00*/  LEA.HI.X R3, R8, UR38, R9, 0x2, P0 ;  /* 0x0000002608037c11 */ /* 0x000fca00080f1409 */
        /* <DEDUP_REMOVED lines=12> */
[----:B------:R-:W-:Y:S02]  /*0ed0*/  SEL R5, RZ, 0x1, !P2 ;  /* 0x00000001ff057807 */ /* 0x000fe40005000000 */
[----:B------:R-:W-:Y:S02]  /*0ee0*/  PRMT R7, R7, 0x3340, R4 ;  /* 0x0000334007077816 */ /* 0x000fe40000000004 */
[----:B------:R-:W-:Y:S02]  /*0ef0*/  PRMT R0, R5, 0x3340, R0 ;  /* 0x0000334005007816 */ /* 0x000fe40000000000 */
[----:B0-----:R-:W-:Y:S02]  /*0f00*/  IADD3 R8, P0, PT, R8, UR4, RZ ;  /* 0x0000000408087c10 */ /* 0x001fe4000ff1e0ff */
        /* <DEDUP_REMOVED lines=11> */
        .weak           $__internal_17_$__cuda_sm20_div_u16
        .type           $__internal_17_$__cuda_sm20_div_u16,@function
        .size           $__internal_17_$__cuda_sm20_div_u16,(.L_x_745 - $__internal_17_$__cuda_sm20_div_u16)
$__internal_17_$__cuda_sm20_div_u16:
        /* <DEDUP_REMOVED lines=19> */
[----:B------:R-:W-:Y:S05]  /*10f0*/  RET.REL.NODEC R2 `(_ZN2at6native63_GLOBAL__N__862fb238_30_ForeachBinaryOpScalarTensor_cu_64fe0ca525multi_tensor_apply_kernelINS1_18TensorListMetadataILi1EEENS1_27BinaryOpScalarTensorFunctorIbLi1ELi1ELi0EEEJSt7dividesIbEPbbEEEvT_T0_DpT1_) ;  /* 0xffffffec02c07950 */ /* 0x000fea0003c3ffff */
.L_x_250:
        /* <DEDUP_REMOVED lines=16> */
.L_x_745:


//--------------------- .text._ZN2at6native63_GLOBAL__N__862fb238_30_ForeachBinaryOpScalarTensor_cu_64fe0ca525multi_tensor_apply_kernelINS1_18TensorListMetadataILi1EEENS1_27BinaryOpScalarTensorFunctorIN3c107complexIfEELi1ELi1ELi0EEEJSt7dividesIS8_EPS8_S8_EEEvT_T0_DpT1_ --------------------------
	.section	.text._ZN2at6native63_GLOBAL__N__862fb238_30_ForeachBinaryOpScalarTensor_cu_64fe0ca525multi_tensor_apply_kernelINS1_18TensorListMetadataILi1EEENS1_27BinaryOpScalarTensorFunctorIN3c107complexIfEELi1ELi1ELi0EEEJSt7dividesIS8_EPS8_S8_EEEvT_T0_DpT1_,"ax",@progbits
	.align	128
.text._ZN2at6native63_GLOBAL__N__862fb238_30_ForeachBinaryOpScalarTensor_cu_64fe0ca525multi_tensor_apply_kernelINS1_18TensorListMetadataILi1EEENS1_27BinaryOpScalarTensorFunctorIN3c107complexIfEELi1ELi1ELi0EEEJSt7dividesIS8_EPS8_S8_EEEvT_T0_DpT1_:
        .type           _ZN2at6native63_GLOBAL__N__862fb238_30_ForeachBinaryOpScalarTensor_cu_64fe0ca525multi_tensor_apply_kernelINS1_18TensorListMetadataILi1EEENS1_27BinaryOpScalarTensorFunctorIN3c107complexIfEELi1ELi1ELi0EEEJSt7dividesIS8_EPS8_S8_EEEvT_T0_DpT1_,@function
        .size           _ZN2at6native63_GLOBAL__N__862fb238_30_ForeachBinaryOpScalarTensor_cu_64fe0ca525multi_tensor_apply_kernelINS1_18TensorListMetadataILi1EEENS1_27BinaryOpScalarTensorFunctorIN3c107complexIfEELi1ELi1ELi0EEEJSt7dividesIS8_EPS8_S8_EEEvT_T0_DpT1_,(.L_x_747 - _ZN2at6native63_GLOBAL__N__862fb238_30_ForeachBinaryOpScalarTensor_cu_64fe0ca525multi_tensor_apply_kernelINS1_18TensorListMetadataILi1EEENS1_27BinaryOpScalarTensorFunctorIN3c107complexIfEELi1ELi1ELi0EEEJSt7dividesIS8_EPS8_S8_EEEvT_T0_DpT1_)
        .other          _ZN2at6native63_GLOBAL__N__862fb238_30_ForeachBinaryOpScalarTensor_cu_64fe0ca525multi_tensor_apply_kernelINS1_18TensorListMetadataILi1EEENS1_27BinaryOpScalarTensorFunctorIN3c107complexIfEELi1ELi1ELi0EEEJSt7dividesIS8_EPS8_S8_EEEvT_T0_DpT1_,@"STO_CUDA_ENTRY STV_DEFAULT"
_ZN2at6native63_GLOBAL__N__862fb238_30_ForeachBinaryOpScalarTensor_cu_64fe0ca525multi_tensor_apply_kernelINS1_18TensorListMetadataILi1EEENS1_27BinaryOpScalarTensorFunctorIN3c107complexIfEELi1ELi1ELi0EEEJSt7dividesIS8_EPS8_S8_EEEvT_T0_DpT1_:
        /* <DEDUP_REMOVED lines=8> */
[----:B-1----:R-:W-:Y:S02]  /*0080*/  UIMAD.WIDE UR8, UR10, 0x10000, URZ ;  /* 0x000100000a0878a5 */ /* 0x002fe4000f8e02ff */
[----:B0-----:R-:W-:Y:S01]  /*0090*/  UIMAD.WIDE UR6, UR10, 0x80000, UR6 ;  /* 0x000800000a0678a5 */ /* 0x001fe2000f8e0206 */
[----:B------:R-:W0:Y:S01]  /*00a0*/  LDCU.64 UR10, c[0x0][0x358] ;  /* 0x00006b00ff0a77ac */ /* 0x000e220008000a00 */
[----:B--2---:R-:W-:Y:S02]  /*00b0*/  ULOP3.LUT UR12, UR4, 0x3, URZ, 0xc0, !UPT ;  /* 0x00000003040c7892 */ /* 0x004fe4000f8ec0ff */
[----:B------:R-:W-:Y:S02]  /*00c0*/  UIADD3 UR15, UP1, UPT, UR4, -UR8, URZ ;  /* 0x80000008040f7290 */ /* 0x000fe4000ff3e0ff */
[----:B------:R-:W-:-:S02]  /*00d0*/  ULOP3.LUT UP0, URZ, UR12, 0x1f, UR6, 0xf8, !UPT ;  /* 0x0000001f0cff7892 */ /* 0x000fc4000f80f806 */
[----:B------:R-:W-:Y:S02]  /*00e0*/  UIADD3.X UR8, UPT, UPT, UR5, ~UR9, URZ, UP1, !UPT ;  /* 0x8000000905087290 */ /* 0x000fe40008ffe4ff */
[----:B------:R-:W-:-:S09]  /*00f0*/  ULOP3.LUT UP0, URZ, URZ, URZ, URZ, 0xfc, UP0 ;  /* 0x000000ffffff7292 */ /* 0x000fd2000800fcff */
[----:B0-----:R-:W-:Y:S05]  /*0100*/  BRA.U !UP0, `(.L_x_251) ;  /* 0x0000000908b07547 */ /* 0x001fea000b800000 */
        /* <DEDUP_REMOVED lines=13> */
.L_x_263:
[----:B---3--:R-:W3:Y:S01]  /*01e0*/  LDC.64 R10, c[0x0][0x10b0] ;  /* 0x00042c00ff0a7b82 */ /* 0x008ee20000000a00 */
[----:B0-----:R-:W-:Y:S01]  /*01f0*/  IADD3 R0, P1, PT, R21, UR4, RZ ;  /* 0x0000000415007c10 */ /* 0x001fe2000ff3e0ff */
[----:B-1----:R-:W-:-:S03]  /*0200*/  USHF.L.U32 UR8, UR9, 0x3, URZ ;  /* 0x0000000309087899 */ /* 0x002fc600080006ff */
[----:B------:R-:W-:Y:S02]  /*0210*/  IADD3 R2, P6, PT, R0, UR9, RZ ;  /* 0x0000000900027c10 */ /* 0x000fe4000ffde0ff */
[----:B------:R-:W-:Y:S02]  /*0220*/  IADD3.X R17, PT, PT, RZ, UR5, RZ, P1, !PT ;  /* 0x00000005ff117c10 */ /* 0x000fe40008ffe4ff */
[C---:B------:R-:W-:Y:S02]  /*0230*/  IADD3 R3, P4, PT, R2.reuse, UR9, RZ ;  /* 0x0000000902037c10 */ /* 0x040fe4000ff9e0ff */
[----:B------:R-:W-:Y:S02]  /*0240*/  ISETP.GE.U32.AND P0, PT, R2, UR13, PT ;  /* 0x0000000d02007c0c */ /* 0x000fe4000bf06070 */
[C---:B------:R-:W-:Y:S01]  /*0250*/  IADD3 R2, P5, PT, R3.reuse, UR9, RZ ;  /* 0x0000000903027c10 */ /* 0x040fe2000ffbe0ff */
[----:B------:R-:W-:Y:S01]  /*0260*/  USHF.R.U32.HI UR12, URZ, 0x1d, UR9 ;  /* 0x0000001dff0c7899 */ /* 0x000fe20008011609 */
[----:B------:R-:W-:-:S02]  /*0270*/  ISETP.GE.U32.AND P3, PT, R3, UR13, PT ;  /* 0x0000000d03007c0c */ /* 0x000fc4000bf66070 */
[----:B------:R-:W-:Y:S02]  /*0280*/  ISETP.GE.U32.AND P2, PT, R2, UR13, PT ;  /* 0x0000000d02007c0c */ /* 0x000fe4000bf46070 */
[----:B------:R-:W-:Y:S02]  /*0290*/  IADD3.X R2, PT, PT, RZ, R17, RZ, P6, !PT ;  /* 0x00000011ff027210 */ /* 0x000fe400037fe4ff */
[----:B------:R-:W-:Y:S01]  /*02a0*/  LEA R18, P6, R0, UR6, 0x3 ;  /* 0x0000000600127c11 */ /* 0x000fe2000f8c18ff */
[----:B---3--:R-:W2:Y:S01]  /*02b0*/  LDG.E.64 R10, desc[UR10][R10.64] ;  /* 0x0000000a0a0a7981 */ /* 0x008ea2000c1e1b00 */
[----:B------:R-:W-:Y:S02]  /*02c0*/  ISETP.GE.U32.AND.EX P0, PT, R2, UR14, PT, P0 ;  /* 0x0000000e02007c0c */ /* 0x000fe4000bf06100 */
[----:B------:R-:W-:Y:S02]  /*02d0*/  IADD3.X R2, PT, PT, RZ, R2, RZ, P4, !PT ;  /* 0x00000002ff027210 */ /* 0x000fe400027fe4ff */
[----:B------:R-:W-:-:S02]  /*02e0*/  LEA.HI.X R19, R0, UR7, R17, 0x3, P6 ;  /* 0x0000000700137c11 */ /* 0x000fc4000b0f1c11 */
[----:B------:R-:W-:Y:S02]  /*02f0*/  IADD3 R22, P4, PT, R18, UR8, RZ ;  /* 0x0000000812167c10 */ /* 0x000fe4000ff9e0ff */
[----:B------:R-:W-:Y:S02]  /*0300*/  IADD3.X R3, PT, PT, RZ, R2, RZ, P5, !PT ;  /* 0x00000002ff037210 */ /* 0x000fe40002ffe4ff */
[----:B------:R-:W-:Y:S02]  /*0310*/  IADD3.X R23, PT, PT, R19, UR12, RZ, P4, !PT ;  /* 0x0000000c13177c10 */ /* 0x000fe4000a7fe4ff */
[----:B------:R-:W-:Y:S02]  /*0320*/  IADD3 R6, P4, PT, R22, UR8, RZ ;  /* 0x0000000816067c10 */ /* 0x000fe4000ff9e0ff */
[----:B------:R-:W-:Y:S02]  /*0330*/  ISETP.GE.U32.AND.EX P3, PT, R2, UR14, PT, P3 ;  /* 0x0000000e02007c0c */ /* 0x000fe4000bf66130 */
[----:B------:R-:W-:-:S02]  /*0340*/  ISETP.GE.U32.AND.EX P2, PT, R3, UR14, PT, P2 ;  /* 0x0000000e03007c0c */ /* 0x000fc4000bf46120 */
[----:B------:R-:W-:Y:S02]  /*0350*/  IADD3.X R7, PT, PT, R23, UR12, RZ, P4, !PT ;  /* 0x0000000c17077c10 */ /* 0x000fe4000a7fe4ff */
[----:B------:R-:W-:Y:S02]  /*0360*/  IADD3 R4, P4, PT, R6, UR8, RZ ;  /* 0x0000000806047c10 */ /* 0x000fe4000ff9e0ff */
[----:B------:R-:W-:Y:S02]  /*0370*/  CS2R R14, SRZ ;  /* 0x00000000000e7805 */ /* 0x000fe4000001ff00 */
[----:B------:R-:W-:Y:S02]  /*0380*/  CS2R R8, SRZ ;  /* 0x0000000000087805 */ /* 0x000fe4000001ff00 */
[----:B------:R-:W-:Y:S02]  /*0390*/  CS2R R2, SRZ ;  /* 0x0000000000027805 */ /* 0x000fe4000001ff00 */
[----:B------:R-:W-:-:S02]  /*03a0*/  IADD3.X R5, PT, PT, R7, UR12, RZ, P4, !PT ;  /* 0x0000000c07057c10 */ /* 0x000fc4000a7fe4ff */
[----:B------:R-:W-:Y:S01]  /*03b0*/  ISETP.GE.U32.AND P1, PT, R0, UR13, PT ;  /* 0x0000000d00007c0c */ /* 0x000fe2000bf26070 */
[----:B------:R-:W5:Y:S03]  /*03c0*/  @!P0 LDG.E.64 R14, desc[UR10][R22.64] ;  /* 0x0000000a160e8981 */ /* 0x000f66000c1e1b00 */
[----:B------:R-:W-:Y:S01]  /*03d0*/  ISETP.GE.U32.AND.EX P1, PT, R17, UR14, PT, P1 ;  /* 0x0000000e11007c0c */ /* 0x000fe2000bf26110 */
[----:B------:R-:W5:Y:S04]  /*03e0*/  @!P3 LDG.E.64 R8, desc[UR10][R6.64] ;  /* 0x0000000a0608b981 */ /* 0x000f68000c1e1b00 */
[----:B------:R-:W5:Y:S01]  /*03f0*/  @!P2 LDG.E.64 R2, desc[UR10][R4.64] ;  /* 0x0000000a0402a981 */ /* 0x000f62000c1e1b00 */
[----:B------:R-:W-:-:S07]  /*0400*/  CS2R R12, SRZ ;  /* 0x00000000000c7805 */ /* 0x000fce000001ff00 */
[----:B------:R2:W5:Y:S02]  /*0410*/  @!P1 LDG.E.64 R12, desc[UR10][R18.64] ;  /* 0x0000000a120c9981 */ /* 0x000564000c1e1b00 */
[C---:B--2---:R-:W-:Y:S01]  /*0420*/  FMUL.FTZ R19, R11.reuse, UR17 ;  /* 0x000000110b137c20 */ /* 0x044fe20008410000 */
[----:B------:R-:W-:-:S03]  /*0430*/  FMUL.FTZ R11, R11, UR16 ;  /* 0x000000100b0b7c20 */ /* 0x000fc60008410000 */
[C---:B------:R-:W-:Y:S01]  /*0440*/  FFMA.FTZ R16, R10.reuse, UR16, -R19 ;  /* 0x000000100a107c23 */ /* 0x040fe20008010813 */
[----:B------:R-:W-:-:S05]  /*0450*/  FFMA.FTZ R19, R10, UR17, R11 ;  /* 0x000000110a137c23 */ /* 0x000fca000801000b */
[C---:B------:R-:W-:Y:S02]  /*0460*/  FSETP.GE.FTZ.AND P5, PT, |R16|.reuse, |R19|, PT ;  /* 0x400000131000720b */ /* 0x040fe40003fb6200 */
[C---:B------:R-:W-:Y:S02]  /*0470*/  FSETP.NEU.FTZ.AND P4, PT, |R16|.reuse, RZ, PT ;  /* 0x000000ff1000720b */ /* 0x040fe40003f9d200 */
[C---:B------:R-:W-:Y:S01]  /*0480*/  FSETP.NEU.FTZ.AND P6, PT, |R19|.reuse, RZ, PT ;  /* 0x000000ff1300720b */ /* 0x040fe20003fdd200 */
[----:B------:R-:W-:Y:S01]  /*0490*/  FADD.FTZ R18, |R16|, -RZ ;  /* 0x800000ff10127221 */ /* 0x000fe20000010200 */
        /* <DEDUP_REMOVED lines=17> */
.L_x_252:
        /* <DEDUP_REMOVED lines=8> */
.L_x_253:
        /* <DEDUP_REMOVED lines=11> */
.L_x_255:
[----:B------:R-:W0:Y:S08]  /*06e0*/  MUFU.RCP R13, R18 ;  /* 0x00000012000d7308 */ /* 0x000e300000001000 */
[----:B------:R-:W1:Y:S01]  /*06f0*/  MUFU.RCP R12, R20 ;  /* 0x00000014000c7308 */ /* 0x000e620000001000 */
[----:B0-----:R-:W-:Y:S01]  /*0700*/  FMUL.FTZ R14, R13, R14 ;  /* 0x0000000e0d0e7220 */ /* 0x001fe20000410000 */
[----:B-1----:R-:W-:Y:S01]  /*0710*/  FMUL.FTZ R15, R12, R15 ;  /* 0x0000000f0c0f7220 */ /* 0x002fe20000410000 */
[----:B------:R-:W-:Y:S06]  /*0720*/  BRA `(.L_x_256) ;  /* 0x0000000000207947 */ /* 0x000fec0003800000 */
.L_x_254:
        /* <DEDUP_REMOVED lines=8> */
.L_x_256:
        /* <DEDUP_REMOVED lines=11> */
.L_x_258:
[----:B------:R-:W0:Y:S08]  /*0860*/  MUFU.RCP R13, R18 ;  /* 0x00000012000d7308 */ /* 0x000e300000001000 */
[----:B------:R-:W1:Y:S01]  /*0870*/  MUFU.RCP R12, R20 ;  /* 0x00000014000c7308 */ /* 0x000e620000001000 */
[----:B0-----:R-:W-:Y:S01]  /*0880*/  FMUL.FTZ R8, R13, R8 ;  /* 0x000000080d087220 */ /* 0x001fe20000410000 */
[----:B-1----:R-:W-:Y:S01]  /*0890*/  FMUL.FTZ R9, R12, R9 ;  /* 0x000000090c097220 */ /* 0x002fe20000410000 */
[----:B------:R-:W-:Y:S06]  /*08a0*/  BRA `(.L_x_259) ;  /* 0x0000000000207947 */ /* 0x000fec0003800000 */
.L_x_257:
        /* <DEDUP_REMOVED lines=8> */
.L_x_259:
        /* <DEDUP_REMOVED lines=11> */
.L_x_261:
[----:B------:R-:W0:Y:S08]  /*09e0*/  MUFU.RCP R13, R18 ;  /* 0x00000012000d7308 */ /* 0x000e300000001000 */
[----:B------:R-:W1:Y:S01]  /*09f0*/  MUFU.RCP R20, R20 ;  /* 0x0000001400147308 */ /* 0x000e620000001000 */
[----:B0-----:R-:W-:Y:S01]  /*0a00*/  FMUL.FTZ R2, R13, R2 ;  /* 0x000000020d027220 */ /* 0x001fe20000410000 */
[----:B-1----:R-:W-:Y:S01]  /*0a10*/  FMUL.FTZ R3, R20, R3 ;  /* 0x0000000314037220 */ /* 0x002fe20000410000 */
[----:B------:R-:W-:Y:S06]  /*0a20*/  BRA `(.L_x_262) ;  /* 0x0000000000207947 */ /* 0x000fec0003800000 */
.L_x_260:
        /* <DEDUP_REMOVED lines=8> */
.L_x_262:
[C---:B------:R-:W-:Y:S01]  /*0ab0*/  @!P0 LEA R16, P6, R0.reuse, UR6, 0x3 ;  /* 0x0000000600108c11 */ /* 0x040fe2000f8c18ff */
[----:B------:R-:W-:Y:S02]  /*0ac0*/  ULEA UR4, UP0, UR9, UR4, 0x2 ;  /* 0x0000000409047291 */ /* 0x000fe4000f8010ff */
[----:B------:R-:W-:Y:S02]  /*0ad0*/  MOV R13, UR9 ;  /* 0x00000009000d7c02 */ /* 0x000fe40008000f00 */
[C---:B------:R-:W-:Y:S01]  /*0ae0*/  @!P1 LEA R12, P4, R0.reuse, UR6, 0x3 ;  /* 0x00000006000c9c11 */ /* 0x040fe2000f8818ff */
[----:B------:R-:W-:Y:S01]  /*0af0*/  UIADD3.X UR5, UPT, UPT, URZ, UR5, URZ, UP0, !UPT ;  /* 0x00000005ff057290 */ /* 0x000fe200087fe4ff */
[----:B------:R-:W-:Y:S01]  /*0b00*/  MOV R19, UR9 ;  /* 0x0000000900137c02 */ /* 0x000fe20008000f00 */
[----:B------:R-:W-:Y:S01]  /*0b10*/  UISETP.GE.U32.AND UP0, UPT, UR4, UR13, UPT ;  /* 0x0000000d0400728c */ /* 0x000fe2000bf06070 */
[----:B------:R-:W-:Y:S02]  /*0b20*/  @!P0 LEA R16, P5, R13, R16, 0x3 ;  /* 0x000000100d108211 */ /* 0x000fe400078a18ff */
[C-C-:B------:R-:W-:Y:S01]  /*0b30*/  @!P0 LEA.HI.X R18, R0.reuse, UR7, R17.reuse, 0x3, P6 ;  /* 0x0000000700128c11 */ /* 0x140fe2000b0f1c11 */
[----:B------:R-:W-:Y:S01]  /*0b40*/  UISETP.GE.U32.AND.EX UP0, UPT, UR5, UR14, UPT, UP0 ;  /* 0x0000000e0500728c */ /* 0x000fe2000bf06100 */
[----:B------:R-:W-:-:S02]  /*0b50*/  @!P1 LEA.HI.X R13, R0, UR7, R17, 0x3, P4 ;  /* 0x00000007000d9c11 */ /* 0x000fc4000a0f1c11 */
[----:B------:R-:W-:-:S03]  /*0b60*/  @!P0 LEA.HI.X R17, R19, R18, RZ, 0x3, P5 ;  /* 0x0000001213118211 */ /* 0x000fc600028f1cff */
[----:B------:R3:W-:Y:S04]  /*0b70*/  @!P1 STG.E.64 desc[UR10][R12.64], R10 ;  /* 0x0000000a0c009986 */ /* 0x0007e8000c101b0a */
[----:B------:R3:W-:Y:S04]  /*0b80*/  @!P0 STG.E.64 desc[UR10][R16.64], R14 ;  /* 0x0000000e10008986 */ /* 0x0007e8000c101b0a */
[----:B------:R3:W-:Y:S04]  /*0b90*/  @!P3 STG.E.64 desc[UR10][R6.64], R8 ;  /* 0x000000080600b986 */ /* 0x0007e8000c101b0a */
[----:B------:R3:W-:Y:S01]  /*0ba0*/  @!P2 STG.E.64 desc[UR10][R4.64], R2 ;  /* 0x000000020400a986 */ /* 0x0007e2000c101b0a */
[----:B------:R-:W-:Y:S05]  /*0bb0*/  BRA.U !UP0, `(.L_x_263) ;  /* 0xfffffff508887547 */ /* 0x000fea000b83ffff */
[----:B------:R-:W-:Y:S05]  /*0bc0*/  EXIT ;  /* 0x000000000000794d */ /* 0x000fea0003800000 */
.L_x_251:
        /* <DEDUP_REMOVED lines=9> */
.L_x_275:
[----:B0-----:R-:W2:Y:S01]  /*0c60*/  LDG.E.64 R4, desc[UR10][R16.64] ;  /* 0x0000000a10047981 */ /* 0x001ea2000c1e1b00 */
[----:B------:R-:W-:-:S04]  /*0c70*/  LEA R2, P0, R0, UR6, 0x5 ;  /* 0x0000000600027c11 */ /* 0x000fc8000f8028ff */
[----:B------:R-:W-:-:S05]  /*0c80*/  LEA.HI.X R3, R0, UR7, R19, 0x5, P0 ;  /* 0x0000000700037c11 */ /* 0x000fca00080f2c13 */
[----:B------:R0:W5:Y:S01]  /*0c90*/  LDG.E.ENL2.256 R12, R8, desc[UR10][R2.64] ;  /* 0xfe00000a0208797e */ /* 0x000162000812190c */
[C---:B--2---:R-:W-:Y:S01]  /*0ca0*/  FMUL.FTZ R7, R5.reuse, UR13 ;  /* 0x0000000d05077c20 */ /* 0x044fe20008410000 */
[----:B------:R-:W-:-:S03]  /*0cb0*/  FMUL.FTZ R5, R5, UR12 ;  /* 0x0000000c05057c20 */ /* 0x000fc60008410000 */
[C---:B------:R-:W-:Y:S01]  /*0cc0*/  FFMA.FTZ R7, R4.reuse, UR12, -R7 ;  /* 0x0000000c04077c23 */ /* 0x040fe20008010807 */
[----:B------:R-:W-:-:S04]  /*0cd0*/  FFMA.FTZ R18, R4, UR13, R5 ;  /* 0x0000000d04127c23 */ /* 0x000fc80008010005 */
[----:B------:R-:W-:Y:S01]  /*0ce0*/  R2UR UR4, R7 ;  /* 0x00000000070472ca */ /* 0x000fe200000e0000 */
[C---:B------:R-:W-:Y:S01]  /*0cf0*/  FADD.FTZ R20, |R18|.reuse, -RZ ;  /* 0x800000ff12147221 */ /* 0x040fe20000010200 */
[----:B------:R-:W-:-:S11]  /*0d00*/  FSETP.NEU.FTZ.AND P1, PT, |R18|, RZ, PT ;  /* 0x000000ff1200720b */ /* 0x000fd60003f3d200 */
[----:B------:R-:W-:Y:S01]  /*0d10*/  FSETP.LE.FTZ.AND P2, PT, |R18|, |UR4|, PT ;  /* 0x4000000412007c0b */ /* 0x000fe2000bf53200 */
[----:B------:R-:W-:Y:S01]  /*0d20*/  FADD.FTZ R21, -RZ, |UR4| ;  /* 0x40000004ff157e21 */ /* 0x000fe20008010100 */
[----:B------:R-:W-:-:S04]  /*0d30*/  FSETP.NEU.FTZ.AND P0, PT, RZ, |UR4|, PT ;  /* 0x40000004ff007c0b */ /* 0x000fc8000bf1d000 */
[----:B------:R-:W-:-:S07]  /*0d40*/  PLOP3.LUT P0, PT, P0, P1, PT, 0x2, 0x20 ;  /* 0x000000000020781c */ /* 0x000fce0000702072 */
[----:B0-----:R-:W-:Y:S06]  /*0d50*/  @!P2 BRA `(.L_x_264) ;  /* 0x000000000038a947 */ /* 0x001fec0003800000 */
[----:B------:R-:W0:Y:S08]  /*0d60*/  @P0 MUFU.RCP R5, R21 ;  /* 0x0000001500050308 */ /* 0x000e300000001000 */
[----:B------:R-:W2:Y:S01]  /*0d70*/  @P0 MUFU.RCP R6, R20 ;  /* 0x0000001400060308 */ /* 0x000ea20000001000 */
[----:B0----5:R-:W-:Y:S01]  /*0d80*/  @P0 FMUL.FTZ R4, R8, R5 ;  /* 0x0000000508040220 */ /* 0x021fe20000410000 */
[----:B--2---:R-:W-:Y:S01]  /*0d90*/  @P0 FMUL.FTZ R5, R9, R6 ;  /* 0x0000000609050220 */ /* 0x004fe20000410000 */
[----:B------:R-:W-:Y:S06]  /*0da0*/  @P0 BRA `(.L_x_265) ;  /* 0x0000000000440947 */ /* 0x000fec0003800000 */
[----:B------:R-:W0:Y:S02]  /*0db0*/  MUFU.RCP R5, UR4 ;  /* 0x0000000400057d08 */ /* 0x000e240008001000 */
[----:B0-----:R-:W-:-:S04]  /*0dc0*/  FMUL.FTZ R5, R18, R5 ;  /* 0x0000000512057220 */ /* 0x001fc80000410000 */
[-C--:B------:R-:W-:Y:S01]  /*0dd0*/  FFMA.FTZ R6, R18, R5.reuse, UR4 ;  /* 0x0000000412067e23 */ /* 0x080fe20008010005 */
[-C--:B------:R-:W-:Y:S01]  /*0de0*/  FFMA.FTZ R7, R9, R5.reuse, R8 ;  /* 0x0000000509077223 */ /* 0x080fe20000010008 */
[----:B------:R-:W-:-:S04]  /*0df0*/  FFMA.FTZ R5, -R8, R5, R9 ;  /* 0x0000000508057223 */ /* 0x000fc80000010109 */
[----:B------:R-:W0:Y:S02]  /*0e00*/  MUFU.RCP R6, R6 ;  /* 0x0000000600067308 */ /* 0x000e240000001000 */
[C---:B0-----:R-:W-:Y:S01]  /*0e10*/  FMUL.FTZ R4, R6.reuse, R7 ;  /* 0x0000000706047220 */ /* 0x041fe20000410000 */
[----:B------:R-:W-:Y:S01]  /*0e20*/  FMUL.FTZ R5, R6, R5 ;  /* 0x0000000506057220 */ /* 0x000fe20000410000 */
[----:B------:R-:W-:Y:S06]  /*0e30*/  BRA `(.L_x_265) ;  /* 0x0000000000207947 */ /* 0x000fec0003800000 */
.L_x_264:
[----:B------:R-:W0:Y:S02]  /*0e40*/  MUFU.RCP R5, R18 ;  /* 0x0000001200057308 */ /* 0x000e240000001000 */
[----:B0-----:R-:W-:-:S04]  /*0e50*/  FMUL.FTZ R5, R5, UR4 ;  /* 0x0000000405057c20 */ /* 0x001fc80008410000 */
[----:B------:R-:W-:Y:S01]  /*0e60*/  FFMA.FTZ R6, R5, UR4, R18 ;  /* 0x0000000405067c23 */ /* 0x000fe20008010012 */
[-C--:B-----5:R-:W-:Y:S01]  /*0e70*/  FFMA.FTZ R7, R8, R5.reuse, R9 ;  /* 0x0000000508077223 */ /* 0x0a0fe20000010009 */
[----:B------:R-:W-:-:S04]  /*0e80*/  FFMA.FTZ R5, R9, R5, -R8 ;  /* 0x0000000509057223 */ /* 0x000fc80000010808 */
[----:B------:R-:W0:Y:S02]  /*0e90*/  MUFU.RCP R6, R6 ;  /* 0x0000000600067308 */ /* 0x000e240000001000 */
[C---:B0-----:R-:W-:Y:S01]  /*0ea0*/  FMUL.FTZ R4, R6.reuse, R7 ;  /* 0x0000000706047220 */ /* 0x041fe20000410000 */
[----:B------:R-:W-:-:S07]  /*0eb0*/  FMUL.FTZ R5, R6, R5 ;  /* 0x0000000506057220 */ /* 0x000fce0000410000 */
.L_x_265:
[----:B------:R-:W-:Y:S05]  /*0ec0*/  @!P2 BRA `(.L_x_266) ;  /* 0x00000000003ca947 */ /* 0x000fea0003800000 */
[----:B------:R-:W-:Y:S05]  /*0ed0*/  @P0 BRA `(.L_x_267) ;  /* 0x0000000000240947 */ /* 0x000fea0003800000 */
        /* <DEDUP_REMOVED lines=9> */
.L_x_267:
[----:B------:R-:W0:Y:S08]  /*0f70*/  MUFU.RCP R7, R21 ;  /* 0x0000001500077308 */ /* 0x000e300000001000 */
[----:B------:R-:W2:Y:S01]  /*0f80*/  MUFU.RCP R8, R20 ;  /* 0x0000001400087308 */ /* 0x000ea20000001000 */
[----:B0-----:R-:W-:Y:S01]  /*0f90*/  FMUL.FTZ R6, R10, R7 ;  /* 0x000000070a067220 */ /* 0x001fe20000410000 */
[----:B--2---:R-:W-:Y:S01]  /*0fa0*/  FMUL.FTZ R7, R11, R8 ;  /* 0x000000080b077220 */ /* 0x004fe20000410000 */
[----:B------:R-:W-:Y:S06]  /*0fb0*/  BRA `(.L_x_268) ;  /* 0x0000000000207947 */ /* 0x000fec0003800000 */
.L_x_266:
[----:B------:R-:W0:Y:S02]  /*0fc0*/  MUFU.RCP R6, R18 ;  /* 0x0000001200067308 */ /* 0x000e240000001000 */
[----:B0-----:R-:W-:-:S04]  /*0fd0*/  FMUL.FTZ R7, R6, UR4 ;  /* 0x0000000406077c20 */ /* 0x001fc80008410000 */
[----:B------:R-:W-:Y:S01]  /*0fe0*/  FFMA.FTZ R8, R7, UR4, R18 ;  /* 0x0000000407087c23 */ /* 0x000fe20008010012 */
[-C--:B------:R-:W-:Y:S01]  /*0ff0*/  FFMA.FTZ R6, R10, R7.reuse, R11 ;  /* 0x000000070a067223 */ /* 0x080fe2000001000b */
[----:B------:R-:W-:-:S04]  /*1000*/  FFMA.FTZ R7, R11, R7, -R10 ;  /* 0x000000070b077223 */ /* 0x000fc8000001080a */
[----:B------:R-:W0:Y:S02]  /*1010*/  MUFU.RCP R8, R8 ;  /* 0x0000000800087308 */ /* 0x000e240000001000 */
[C---:B0-----:R-:W-:Y:S01]  /*1020*/  FMUL.FTZ R6, R8.reuse, R6 ;  /* 0x0000000608067220 */ /* 0x041fe20000410000 */
[----:B------:R-:W-:-:S07]  /*1030*/  FMUL.FTZ R7, R8, R7 ;  /* 0x0000000708077220 */ /* 0x000fce0000410000 */
.L_x_268:
        /* <DEDUP_REMOVED lines=11> */
.L_x_270:
[----:B------:R-:W0:Y:S08]  /*10f0*/  MUFU.RCP R9, R21 ;  /* 0x0000001500097308 */ /* 0x000e300000001000 */
[----:B------:R-:W2:Y:S01]  /*1100*/  MUFU.RCP R8, R20 ;  /* 0x0000001400087308 */ /* 0x000ea20000001000 */
[----:B0-----:R-:W-:Y:S01]  /*1110*/  FMUL.FTZ R12, R12, R9 ;  /* 0x000000090c0c7220 */ /* 0x001fe20000410000 */
[----:B--2---:R-:W-:Y:S01]  /*1120*/  FMUL.FTZ R13, R13, R8 ;  /* 0x000000080d0d7220 */ /* 0x004fe20000410000 */
[----:B------:R-:W-:Y:S06]  /*1130*/  BRA `(.L_x_271) ;  /* 0x0000000000207947 */ /* 0x000fec0003800000 */
.L_x_269:
        /* <DEDUP_REMOVED lines=8> */
.L_x_271:
        /* <DEDUP_REMOVED lines=11> */
.L_x_273:
[----:B------:R-:W0:Y:S08]  /*1270*/  MUFU.RCP R21, R21 ;  /* 0x0000001500157308 */ /* 0x000e300000001000 */
[----:B------:R-:W2:Y:S01]  /*1280*/  MUFU.RCP R20, R20 ;  /* 0x0000001400147308 */ /* 0x000ea20000001000 */
[----:B0-----:R-:W-:Y:S01]  /*1290*/  FMUL.FTZ R14, R14, R21 ;  /* 0x000000150e0e7220 */ /* 0x001fe20000410000 */
[----:B--2---:R-:W-:Y:S01]  /*12a0*/  FMUL.FTZ R15, R15, R20 ;  /* 0x000000140f0f7220 */ /* 0x004fe20000410000 */
[----:B------:R-:W-:Y:S06]  /*12b0*/  BRA `(.L_x_274) ;  /* 0x0000000000207947 */ /* 0x000fec0003800000 */
.L_x_272:
        /* <DEDUP_REMOVED lines=8> */
.L_x_274:
[----:B-1----:R-:W-:Y:S01]  /*1340*/  IADD3 R0, P0, PT, R0, UR5, RZ ;  /* 0x0000000500007c10 */ /* 0x002fe2000ff1e0ff */
[----:B------:R3:W-:Y:S03]  /*1350*/  STG.E.ENL2.256 desc[UR10][R2.64], R4, R12 ;  /* 0xf8000004020c797f */ /* 0x0007e6000f12180a */
[----:B------:R-:W-:Y:S02]  /*1360*/  SHF.L.U32 R8, R0, 0x2, RZ ;  /* 0x0000000200087819 */ /* 0x000fe400000006ff */
[----:B------:R-:W-:Y:S02]  /*1370*/  IADD3.X R19, PT, PT, RZ, R19, RZ, P0, !PT ;  /* 0x00000013ff137210 */ /* 0x000fe400007fe4ff */
[----:B------:R-:W-:Y:S02]  /*1380*/  ISETP.LT.U32.AND P1, PT, R8, UR15, PT ;  /* 0x0000000f08007c0c */ /* 0x000fe4000bf21070 */
[----:B------:R-:W-:-:S02]  /*1390*/  LOP3.LUT P0, RZ, R0, 0xffffc000, RZ, 0xc0, !PT ;  /* 0xffffc00000ff7812 */ /* 0x000fc4000780c0ff */
[----:B------:R-:W-:Y:S02]  /*13a0*/  SHF.L.U64.HI R8, R0, 0x2, R19 ;  /* 0x0000000200087819 */ /* 0x000fe40000010213 */
[----:B------:R-:W-:Y:S02]  /*13b0*/  LOP3.LUT P0, RZ, R19, 0x3fffffff, RZ, 0xc0, P0 ;  /* 0x3fffffff13ff7812 */ /* 0x000fe4000000c0ff */
[----:B------:R-:W-:-:S13]  /*13c0*/  ISETP.LT.AND.EX P1, PT, R8, UR8, PT, P1 ;  /* 0x0000000808007c0c */ /* 0x000fda000bf21310 */
[----:B---3--:R-:W-:Y:S05]  /*13d0*/  @!P0 BRA P1, `(.L_x_275) ;  /* 0xfffffff800208947 */ /* 0x008fea000083ffff */
[----:B------:R-:W-:Y:S05]  /*13e0*/  EXIT ;  /* 0x000000000000794d */ /* 0x000fea0003800000 */
.L_x_276:
        /* <DEDUP_REMOVED lines=9> */
.L_x_747:


//--------------------- .text._ZN2at6native63_GLOBAL__N__862fb238_30_ForeachBinaryOpScalarTensor_cu_64fe0ca525multi_tensor_apply_kernelINS1_18TensorListMetadataILi1EEENS1_27BinaryOpScalarTensorFunctorIN3c107complexIdEELi1ELi1ELi0EEEJSt7dividesIS8_EPS8_S8_EEEvT_T0_DpT1_ --------------------------
	.section	.text._ZN2at6native63_GLOBAL__N__862fb238_30_ForeachBinaryOpScalarTensor_cu_64fe0ca525multi_tensor_apply_kernelINS1_18TensorListMetadataILi1EEENS1_27BinaryOpScalarTensorFunctorIN3c107complexIdEELi1ELi1ELi0EEEJSt7dividesIS8_EPS8_S8_EEEvT_T0_DpT1_,"ax",@progbits
	.align	128
.text._ZN2at6native63_GLOBAL__N__862fb238_30_ForeachBinaryOpScalarTensor_cu_64fe0ca525multi_tensor_apply_kernelINS1_18TensorListMetadataILi1EEENS1_27BinaryOpScalarTensorFunctorIN3c107complexIdEELi1ELi1ELi0EEEJSt7dividesIS8_EPS8_S8_EEEvT_T0_DpT1_:
        .type           _ZN2at6native63_GLOBAL__N__862fb238_30_ForeachBinaryOpScalarTensor_cu_64fe0ca525multi_tensor_apply_kernelINS1_18TensorListMetadataILi1EEENS1_27BinaryOpScalarTensorFunctorIN3c107complexIdEELi1ELi1ELi0EEEJSt7dividesIS8_EPS8_S8_EEEvT_T0_DpT1_,@function
        .size           _ZN2at6native63_GLOBAL__N__862fb238_30_ForeachBinaryOpScalarTensor_cu_64fe0ca525multi_tensor_apply_kernelINS1_18TensorListMetadataILi1EEENS1_27BinaryOpScalarTensorFunctorIN3c107complexIdEELi1ELi1ELi0EEEJSt7dividesIS8_EPS8_S8_EEEvT_T0_DpT1_,(.L_x_748 - _ZN2at6native63_GLOBAL__N__862fb238_30_ForeachBinaryOpScalarTensor_cu_64fe0ca525multi_tensor_apply_kernelINS1_18TensorListMetadataILi1EEENS1_27BinaryOpScalarTensorFunctorIN3c107complexIdEELi1ELi1ELi0EEEJSt7dividesIS8_EPS8_S8_EEEvT_T0_DpT1_)
        .other          _ZN2at6native63_GLOBAL__N__862fb238_30_ForeachBinaryOpScalarTensor_cu_64fe0ca525multi_tensor_apply_kernelINS1_18TensorListMetadataILi1EEENS1_27BinaryOpScalarTensorFunctorIN3c107complexIdEELi1ELi1ELi0EEEJSt7dividesIS8_EPS8_S8_EEEvT_T0_DpT1_,@"STO_CUDA_ENTRY STV_DEFAULT"
_ZN2at6native63_GLOBAL__N__862fb238_30_ForeachBinaryOpScalarTensor_cu_64fe0ca525multi_tensor_apply_kernelINS1_18TensorListMetadataILi1EEENS1_27BinaryOpScalarTensorFunctorIN3c107complexIdEELi1ELi1ELi0EEEJSt7dividesIS8_EPS8_S8_EEEvT_T0_DpT1_:
        /* <DEDUP_REMOVED lines=20> */
[----:B------:R-:W0:Y:S01]  /*0140*/  S2R R65, SR_TID.X ;  /* 0x0000000000417919 */ /* 0x000e220000002100 */
[----:B------:R-:W-:Y:S01]  /*0150*/  ISETP.LT.U32.AND P0, PT, R64, 0x10000, PT ;  /* 0x000100004000780c */ /* 0x000fe20003f01070 */
[----:B------:R-:W1:Y:S03]  /*0160*/  LDCU UR8, c[0x0][0x360] ;  /* 0x00006c00ff0877ac */ /* 0x000e660008000800 */
[----:B------:R-:W-:Y:S01]  /*0170*/  ISETP.LT.U32.AND.EX P0, PT, R62, RZ, PT, P0 ;  /* 0x000000ff3e00720c */ /* 0x000fe20003f01100 */
[----:B------:R-:W2:Y:S03]  /*0180*/  LDCU.128 UR12, c[0x0][0x10c0] ;  /* 0x00021800ff0c77ac */ /* 0x000ea60008000c00 */
[----:B------:R-:W-:Y:S01]  /*0190*/  SEL R64, R64, 0x10000, P0 ;  /* 0x0001000040407807 */ /* 0x000fe20000000000 */
[----:B------:R-:W-:Y:S01]  /*01a0*/  UMOV UR4, URZ ;  /* 0x000000ff00047c82 */ /* 0x000fe20008000000 */
[----:B------:R-:W-:Y:S01]  /*01b0*/  SEL R62, R62, RZ, P0 ;  /* 0x000000ff3e3e7207 */ /* 0x000fe20000000000 */
[----:B------:R-:W-:-:S06]  /*01c0*/  UMOV UR5, URZ ;  /* 0x000000ff00057c82 */ /* 0x000fcc0008000000 */
.L_x_309:
[----:B-1----:R-:W3:Y:S02]  /*01d0*/  LDC.64 R2, c[0x0][0x10b0] ;  /* 0x00042c00ff027b82 */ /* 0x002ee40000000a00 */
[----:B---3--:R-:W2:Y:S01]  /*01e0*/  LDG.E.128 R52, desc[UR6][R2.64] ;  /* 0x0000000602347981 */ /* 0x008ea2000c1e1d00 */
[----:B0-----:R-:W-:Y:S01]  /*01f0*/  IADD3 R63, P1, PT, R65, UR4, RZ ;  /* 0x00000004413f7c10 */ /* 0x001fe2000ff3e0ff */
[----:B-1----:R-:W-:Y:S01]  /*0200*/  USHF.L.U32 UR9, UR8, 0x4, URZ ;  /* 0x0000000408097899 */ /* 0x002fe200080006ff */
[----:B------:R-:W-:Y:S01]  /*0210*/  CS2R R14, SRZ ;  /* 0x00000000000e7805 */ /* 0x000fe2000001ff00 */
[----:B------:R-:W-:Y:S01]  /*0220*/  USHF.R.U32.HI UR10, URZ, 0x1c, UR8 ;  /* 0x0000001cff0a7899 */ /* 0x000fe20008011608 */
[C---:B------:R-:W-:Y:S01]  /*0230*/  ISETP.GE.U32.AND P0, PT, R63.reuse, R64, PT ;  /* 0x000000403f00720c */ /* 0x040fe20003f06070 */
[----:B------:R-:W-:Y:S01]  /*0240*/  IMAD.X R61, RZ, RZ, UR5, P1 ;  /* 0x00000005ff3d7e24 */ /* 0x000fe200088e06ff */
[----:B------:R-:W-:Y:S02]  /*0250*/  LEA R32, P1, R63, R16, 0x4 ;  /* 0x000000103f207211 */ /* 0x000fe400078220ff */
[----:B------:R-:W-:-:S02]  /*0260*/  CS2R R12, SRZ ;  /* 0x00000000000c7805 */ /* 0x000fc4000001ff00 */
[C---:B------:R-:W-:Y:S02]  /*0270*/  LEA.HI.X R33, R63.reuse, R17, R61, 0x4, P1 ;  /* 0x000000113f217211 */ /* 0x040fe400008f243d */
[----:B------:R-:W-:Y:S02]  /*0280*/  IADD3 R60, P1, PT, R63, UR8, RZ ;  /* 0x000000083f3c7c10 */ /* 0x000fe4000ff3e0ff */
[----:B------:R-:W-:-:S03]  /*0290*/  ISETP.GE.U32.AND.EX P0, PT, R61, R62, PT, P0 ;  /* 0x0000003e3d00720c */ /* 0x000fc60003f06100 */
[----:B------:R-:W-:Y:S01]  /*02a0*/  IMAD.X R59, RZ, RZ, R61, P1 ;  /* 0x000000ffff3b7224 */ /* 0x000fe200008e063d */
[----:B------:R-:W-:Y:S02]  /*02b0*/  IADD3 R58, P1, PT, R60, UR8, RZ ;  /* 0x000000083c3a7c10 */ /* 0x000fe4000ff3e0ff */
[----:B------:R-:W-:Y:S02]  /*02c0*/  IADD3 R34, P2, PT, R32, UR9, RZ ;  /* 0x0000000920227c10 */ /* 0x000fe4000ff5e0ff */
[----:B------:R-:W-:Y:S01]  /*02d0*/  IADD3 R57, P3, PT, R58, UR8, RZ ;  /* 0x000000083a397c10 */ /* 0x000fe2000ff7e0ff */
[----:B------:R-:W-:Y:S01]  /*02e0*/  IMAD.X R56, RZ, RZ, R59, P1 ;  /* 0x000000ffff387224 */ /* 0x000fe200008e063b */
[----:B------:R-:W-:Y:S02]  /*02f0*/  IADD3.X R35, PT, PT, R33, UR10, RZ, P2, !PT ;  /* 0x0000000a21237c10 */ /* 0x000fe400097fe4ff */
[----:B------:R-:W-:Y:S01]  /*0300*/  ISETP.GE.U32.AND P2, PT, R57, R64, PT ;  /* 0x000000403900720c */ /* 0x000fe20003f46070 */
[----:B------:R0:W5:Y:S01]  /*0310*/  @!P0 LDG.E.128 R12, desc[UR6][R32.64] ;  /* 0x00000006200c8981 */ /* 0x000162000c1e1d00 */
[----:B------:R-:W-:-:S02]  /*0320*/  IADD3.X R48, PT, PT, RZ, R56, RZ, P3, !PT ;  /* 0x00000038ff307210 */ /* 0x000fc40001ffe4ff */
[----:B------:R-:W-:Y:S02]  /*0330*/  CS2R R10, SRZ ;  /* 0x00000000000a7805 */ /* 0x000fe4000001ff00 */
[----:B------:R-:W-:Y:S02]  /*0340*/  IADD3 R36, P3, PT, R34, UR9, RZ ;  /* 0x0000000922247c10 */ /* 0x000fe4000ff7e0ff */
[----:B------:R-:W-:Y:S02]  /*0350*/  CS2R R8, SRZ ;  /* 0x0000000000087805 */ /* 0x000fe4000001ff00 */
[----:B------:R-:W-:Y:S02]  /*0360*/  ISETP.GE.U32.AND.EX P2, PT, R48, R62, PT, P2 ;  /* 0x0000003e3000720c */ /* 0x000fe40003f46120 */
[----:B------:R-:W-:Y:S02]  /*0370*/  CS2R R26, SRZ ;  /* 0x00000000001a7805 */ /* 0x000fe4000001ff00 */
[----:B------:R-:W-:-:S02]  /*0380*/  IADD3.X R37, PT, PT, R35, UR10, RZ, P3, !PT ;  /* 0x0000000a23257c10 */ /* 0x000fc40009ffe4ff */
[----:B------:R-:W-:Y:S02]  /*0390*/  CS2R R24, SRZ ;  /* 0x0000000000187805 */ /* 0x000fe4000001ff00 */
[----:B------:R-:W-:Y:S02]  /*03a0*/  IADD3 R38, P3, PT, R36, UR9, RZ ;  /* 0x0000000924267c10 */ /* 0x000fe4000ff7e0ff */
[----:B------:R-:W-:Y:S02]  /*03b0*/  CS2R R22, SRZ ;  /* 0x0000000000167805 */ /* 0x000fe4000001ff00 */
[-C--:B------:R-:W-:Y:S02]  /*03c0*/  ISETP.GE.U32.AND P0, PT, R60, R64.reuse, PT ;  /* 0x000000403c00720c */ /* 0x080fe40003f06070 */
[----:B------:R-:W-:Y:S02]  /*03d0*/  CS2R R20, SRZ ;  /* 0x0000000000147805 */ /* 0x000fe4000001ff00 */
[----:B------:R-:W-:-:S02]  /*03e0*/  ISETP.GE.U32.AND P1, PT, R58, R64, PT ;  /* 0x000000403a00720c */ /* 0x000fc40003f26070 */
[----:B------:R-:W-:Y:S02]  /*03f0*/  IADD3.X R39, PT, PT, R37, UR10, RZ, P3, !PT ;  /* 0x0000000a25277c10 */ /* 0x000fe40009ffe4ff */
[-C--:B------:R-:W-:Y:S02]  /*0400*/  ISETP.GE.U32.AND.EX P0, PT, R59, R62.reuse, PT, P0 ;  /* 0x0000003e3b00720c */ /* 0x080fe40003f06100 */
[----:B------:R-:W-:Y:S01]  /*0410*/  ISETP.GE.U32.AND.EX P1, PT, R56, R62, PT, P1 ;  /* 0x0000003e3800720c */ /* 0x000fe20003f26110 */
[----:B------:R0:W5:Y:S01]  /*0420*/  @!P2 LDG.E.128 R8, desc[UR6][R38.64] ;  /* 0x000000062608a981 */ /* 0x000162000c1e1d00 */
[----:B------:R-:W-:-:S04]  /*0430*/  ULEA UR4, UP0, UR8, UR4, 0x2 ;  /* 0x0000000408047291 */ /* 0x000fc8000f8010ff */
[----:B------:R-:W-:-:S05]  /*0440*/  UIADD3.X UR5, UPT, UPT, URZ, UR5, URZ, UP0, !UPT ;  /* 0x00000005ff057290 */ /* 0x000fca00087fe4ff */
[----:B------:R0:W5:Y:S01]  /*0450*/  @!P0 LDG.E.128 R24, desc[UR6][R34.64] ;  /* 0x0000000622188981 */ /* 0x000162000c1e1d00 */
[----:B------:R-:W-:-:S03]  /*0460*/  ISETP.LE.U32.AND P0, PT, R64, UR4, PT ;  /* 0x0000000440007c0c */ /* 0x000fc6000bf03070 */
[----:B------:R0:W5:Y:S01]  /*0470*/  @!P1 LDG.E.128 R20, desc[UR6][R36.64] ;  /* 0x0000000624149981 */ /* 0x000162000c1e1d00 */
[----:B--2---:R-:W1:-:S15]  /*0480*/  DMUL R2, R54, UR14 ;  /* 0x0000000e36027c28 */ /* 0x004e5e0008000000 */
        /* <DEDUP_REMOVED lines=59> */
[----:B------:R-:W-:Y:S01]  /*0840*/  FSETP.GT.AND P2, PT, |R0|, 1.469367938527859385e-39, PT ;  /* 0x001000000000780b */ /* 0x000fe20003f44200 */
[----:B------:R-:W-:-:S05]  /*0850*/  IMAD.U32 R3, RZ, RZ, UR5 ;  /* 0x00000005ff037e24 */ /* 0x000fca000f8e00ff */
[----:B------:R-:W-:-:S15]  /*0860*/  ISETP.GE.U32.AND.EX P0, PT, R3, R62, PT, P0 ;  /* 0x0000003e0300720c */ /* 0x000fde0003f06100 */
[----:B------:R-:W-:-:S15]  /*0870*/  NOP ;  /* 0x0000000000007918 */ /* 0x000fde0000000000 */
[----:B------:R-:W-:-:S15]  /*0880*/  NOP ;  /* 0x0000000000007918 */ /* 0x000fde0000000000 */
[----:B------:R-:W-:-:S06]  /*0890*/  NOP ;  /* 0x0000000000007918 */ /* 0x000fcc0000000000 */
[----:B------:R-:W1:-:S15]  /*08a0*/  DSETP.NEU.AND P1, PT, R52, RZ, PT ;  /* 0x000000ff3400722a */ /* 0x000e5e0003f2d000 */
[----:B------:R-:W-:-:S15]  /*08b0*/  NOP ;  /* 0x0000000000007918 */ /* 0x000fde0000000000 */
[----:B------:R-:W-:-:S15]  /*08c0*/  NOP ;  /* 0x0000000000007918 */ /* 0x000fde0000000000 */
[----:B------:R-:W-:-:S15]  /*08d0*/  NOP ;  /* 0x0000000000007918 */ /* 0x000fde0000000000 */
[----:B------:R-:W-:-:S04]  /*08e0*/  NOP ;  /* 0x0000000000007918 */ /* 0x000fc80000000000 */
[----:B-1----:R0:W1:Y:S02]  /*08f0*/  DSETP.EQ.AND P1, PT, R54, RZ, !P1 ;  /* 0x000000ff3600722a */ /* 0x0020640004f22000 */
[----:B-1----:R-:W-:Y:S05]  /*0900*/  @P2 BRA P3, `(.L_x_278) ;  /* 0x0000000000202947 */ /* 0x002fea0001800000 */
[----:B------:R-:W-:Y:S01]  /*0910*/  IMAD.MOV.U32 R28, RZ, RZ, R52 ;  /* 0x000000ffff1c7224 */ /* 0x000fe200078e0034 */
[----:B------:R-:W-:Y:S01]  /*0920*/  MOV R19, R55 ;  /* 0x0000003700137202 */ /* 0x000fe20000000f00 */
[----:B------:R-:W-:Y:S01]  /*0930*/  IMAD.MOV.U32 R29, RZ, RZ, R53 ;  /* 0x000000ffff1d7224 */ /* 0x000fe200078e0035 */
[----:B------:R-:W-:Y:S01]  /*0940*/  MOV R0, 0x970 ;  /* 0x0000097000007802 */ /* 0x000fe20000000f00 */
[----:B------:R-:W-:-:S07]  /*0950*/  IMAD.MOV.U32 R6, RZ, RZ, R54 ;  /* 0x000000ffff067224 */ /* 0x000fce00078e0036 */
[----:B0----5:R-:W-:Y:S05]  /*0960*/  CALL.REL.NOINC `($__internal_19_$__cuda_sm20_div_rn_f64_full) ;  /* 0x0000007400307944 */ /* 0x021fea0003c00000 */
[----:B------:R-:W-:Y:S02]  /*0970*/  IMAD.MOV.U32 R4, RZ, RZ, R40 ;  /* 0x000000ffff047224 */ /* 0x000fe400078e0028 */
[----:B------:R-:W-:-:S07]  /*0980*/  IMAD.MOV.U32 R5, RZ, RZ, R41 ;  /* 0x000000ffff057224 */ /* 0x000fce00078e0029 */
.L_x_278:
[----:B------:R-:W1:Y:S01]  /*0990*/  DFMA R18, R52, R4, R54 ;  /* 0x000000043412722b */ /* 0x000e620000000036 */
[----:B------:R-:W-:Y:S01]  /*09a0*/  BSSY.RECONVERGENT B0, `(.L_x_279) ;  /* 0x0000023000007945 */ /* 0x000fe20003800200 */
[----:B-1----:R-:W1:Y:S01]  /*09b0*/  MUFU.RCP64H R3, R19 ;  /* 0x0000001300037308 */ /* 0x002e620000001800 */
[----:B------:R-:W-:-:S05]  /*09c0*/  VIADD R2, R19, 0x300402 ;  /* 0x0030040213027836 */ /* 0x000fca0000000000 */
[----:B------:R-:W-:-:S15]  /*09d0*/  FSETP.GEU.AND P2, PT, |R2|, 5.8789094863358348022e-39, PT ;  /* 0x004004020200780b */ /* 0x000fde0003f4e200 */
[----:B------:R-:W-:-:S15]  /*09e0*/  NOP ;  /* 0x0000000000007918 */ /* 0x000fde0000000000 */
[----:B------:R-:W-:-:S15]  /*09f0*/  NOP ;  /* 0x0000000000007918 */ /* 0x000fde0000000000 */
[----:B------:R-:W-:-:S11]  /*0a00*/  NOP ;  /* 0x0000000000007918 */ /* 0x000fd60000000000 */
        /* <DEDUP_REMOVED lines=20> */
[----:B-1----:R1:W2:Y:S02]  /*0b50*/  DFMA R66, R6, R66, R6 ;  /* 0x000000420642722b */ /* 0x0022a40000000006 */
[----:B-12---:R-:W-:Y:S05]  /*0b60*/  @P2 BRA `(.L_x_280) ;  /* 0x0000000000182947 */ /* 0x006fea0003800000 */
[----:B------:R-:W-:-:S05]  /*0b70*/  LOP3.LUT R0, R19, 0x7fffffff, RZ, 0xc0, !PT ;  /* 0x7fffffff13007812 */ /* 0x000fca00078ec0ff */
[----:B------:R-:W-:Y:S01]  /*0b80*/  VIADD R29, R0, 0xfff00000 ;  /* 0xfff00000001d7836 */ /* 0x000fe20000000000 */
[----:B------:R-:W-:-:S07]  /*0b90*/  MOV R0, 0xbb0 ;  /* 0x00000bb000007802 */ /* 0x000fce0000000f00 */
[----:B0----5:R-:W-:Y:S05]  /*0ba0*/  CALL.REL.NOINC `($__internal_18_$__cuda_sm20_dblrcp_rn_slowpath_v3) ;  /* 0x0000006c000c7944 */ /* 0x021fea0003c00000 */
[----:B------:R-:W-:Y:S01]  /*0bb0*/  IMAD.MOV.U32 R66, RZ, RZ, R50 ;  /* 0x000000ffff427224 */ /* 0x000fe200078e0032 */
[----:B------:R-:W-:-:S07]  /*0bc0*/  MOV R67, R19 ;  /* 0x0000001300437202 */ /* 0x000fce0000000f00 */
.L_x_280:
[----:B------:R-:W-:Y:S05]  /*0bd0*/  BSYNC.RECONVERGENT B0 ;  /* 0x0000000000007941 */ /* 0x000fea0003800200 */
.L_x_279:
[----:B------:R-:W1:Y:S01]  /*0be0*/  MUFU.RCP64H R3, R53 ;  /* 0x0000003500037308 */ /* 0x000e620000001800 */
[----:B------:R-:W-:Y:S01]  /*0bf0*/  IMAD.MOV.U32 R2, RZ, RZ, 0x1 ;  /* 0x00000001ff027424 */ /* 0x000fe200078e00ff */
[----:B------:R-:W-:-:S05]  /*0c00*/  FSETP.GEU.AND P3, PT, |R55|, 6.5827683646048100446e-37, PT ;  /* 0x036000003700780b */ /* 0x000fca0003f6e200 */
        /* <DEDUP_REMOVED lines=44> */
[----:B0----5:R-:W-:Y:S05]  /*0ed0*/  CALL.REL.NOINC `($__internal_19_$__cuda_sm20_div_rn_f64_full) ;  /* 0x0000006c00d47944 */ /* 0x021fea0003c00000 */
[----:B------:R-:W-:Y:S01]  /*0ee0*/  MOV R2, R40 ;  /* 0x0000002800027202 */ /* 0x000fe20000000f00 */
[----:B------:R-:W-:-:S07]  /*0ef0*/  IMAD.MOV.U32 R3, RZ, RZ, R41 ;  /* 0x000000ffff037224 */ /* 0x000fce00078e0029 */
.L_x_281:
        /* <DEDUP_REMOVED lines=30> */
[----:B------:R-:W-:Y:S01]  /*10e0*/  LOP3.LUT R0, R29, 0x7fffffff, RZ, 0xc0, !PT ;  /* 0x7fffffff1d007812 */ /* 0x000fe200078ec0ff */
[----:B------:R-:W-:Y:S02]  /*10f0*/  IMAD.MOV.U32 R19, RZ, RZ, R29 ;  /* 0x000000ffff137224 */ /* 0x000fe400078e001d */
[----:B------:R-:W-:Y:S02]  /*1100*/  IMAD.MOV.U32 R18, RZ, RZ, R28 ;  /* 0x000000ffff127224 */ /* 0x000fe400078e001c */
[----:B------:R-:W-:Y:S01]  /*1110*/  VIADD R29, R0, 0xfff00000 ;  /* 0xfff00000001d7836 */ /* 0x000fe20000000000 */
[----:B------:R-:W-:-:S07]  /*1120*/  MOV R0, 0x1140 ;  /* 0x0000114000007802 */ /* 0x000fce0000000f00 */
[----:B0----5:R-:W-:Y:S05]  /*1130*/  CALL.REL.NOINC `($__internal_18_$__cuda_sm20_dblrcp_rn_slowpath_v3) ;  /* 0x0000006400a87944 */ /* 0x021fea0003c00000 */
[----:B------:R-:W-:-:S07]  /*1140*/  MOV R51, R19 ;  /* 0x0000001300337202 */ /* 0x000fce0000000f00 */
.L_x_283:
[----:B------:R-:W-:Y:S05]  /*1150*/  BSYNC.RECONVERGENT B0 ;  /* 0x0000000000007941 */ /* 0x000fea0003800200 */
.L_x_282:
[----:B------:R-:W-:Y:S05]  /*1160*/  @!P1 BRA `(.L_x_284) ;  /* 0x0000002000589947 */ /* 0x000fea0003800000 */
[----:B------:R-:W1:Y:S02]  /*1170*/  DSETP.GE.AND P1, PT, |R54|, |R52|, PT ;  /* 0x400000343600722a */ /* 0x000e640003f26200 */
[----:B-1----:R-:W-:Y:S05]  /*1180*/  @!P1 BRA `(.L_x_285) ;  /* 0x0000000400d49947 */ /* 0x002fea0003800000 */
[----:B------:R-:W1:Y:S01]  /*1190*/  DADD R30, -RZ, |R54| ;  /* 0x00000000ff1e7229 */ /* 0x000e620000000536 */
[----:B------:R-:W-:Y:S01]  /*11a0*/  IMAD.MOV.U32 R4, RZ, RZ, 0x1 ;  /* 0x00000001ff047424 */ /* 0x000fe200078e00ff */
[----:B-1----:R-:W1:Y:S01]  /*11b0*/  MUFU.RCP64H R5, R31 ;  /* 0x0000001f00057308 */ /* 0x002e620000001800 */
[----:B-----5:R-:W-:Y:S01]  /*11c0*/  FSETP.GEU.AND P3, PT, |R13|, 6.5827683646048100446e-37, PT ;  /* 0x036000000d00780b */ /* 0x020fe20003f6e200 */
[----:B------:R-:W-:-:S15]  /*11d0*/  BSSY.RECONVERGENT B1, `(.L_x_286) ;  /* 0x0000033000017945 */ /* 0x000fde0003800200 */
[----:B------:R-:W-:-:S15]  /*11e0*/  NOP ;  /* 0x0000000000007918 */ /* 0x000fde0000000000 */
[----:B------:R-:W-:-:S15]  /*11f0*/  NOP ;  /* 0x0000000000007918 */ /* 0x000fde0000000000 */
[----:B------:R-:W-:-:S15]  /*1200*/  NOP ;  /* 0x0000000000007918 */ /* 0x000fde0000000000 */
[----:B-1----:R-:W1:-:S15]  /*1210*/  DFMA R6, -|R54|, R4, 1 ;  /* 0x3ff000003606742b */ /* 0x002e5e0000000304 */
        /* <DEDUP_REMOVED lines=29> */
[----:B-1----:R-:W1:-:S15]  /*13f0*/  DFMA R18, -|R54|, R6, R12 ;  /* 0x000000063612722b */ /* 0x002e5e000000030c */
        /* <DEDUP_REMOVED lines=13> */
[----:B0-----:R-:W-:Y:S05]  /*14d0*/  CALL.REL.NOINC `($__internal_19_$__cuda_sm20_div_rn_f64_full) ;  /* 0x0000006800547944 */ /* 0x001fea0003c00000 */
[----:B------:R-:W-:Y:S01]  /*14e0*/  MOV R4, R40 ;  /* 0x0000002800047202 */ /* 0x000fe20000000f00 */
[----:B------:R-:W-:-:S07]  /*14f0*/  IMAD.MOV.U32 R5, RZ, RZ, R41 ;  /* 0x000000ffff057224 */ /* 0x000fce00078e0029 */
.L_x_287:
[----:B------:R-:W-:Y:S05]  /*1500*/  BSYNC.RECONVERGENT B1 ;  /* 0x0000000000017941 */ /* 0x000fea0003800200 */
.L_x_286:
[----:B------:R-:W1:Y:S01]  /*1510*/  DADD R30, -RZ, |R52| ;  /* 0x00000000ff1e7229 */ /* 0x000e620000000534 */
[----:B------:R-:W-:Y:S01]  /*1520*/  IMAD.MOV.U32 R6, RZ, RZ, 0x1 ;  /* 0x00000001ff067424 */ /* 0x000fe200078e00ff */
[----:B-1----:R-:W1:Y:S01]  /*1530*/  MUFU.RCP64H R7, R31 ;  /* 0x0000001f00077308 */ /* 0x002e620000001800 */
[----:B------:R-:W-:Y:S01]  /*1540*/  FSETP.GEU.AND P3, PT, |R15|, 6.5827683646048100446e-37, PT ;  /* 0x036000000f00780b */ /* 0x000fe20003f6e200 */
        /* <DEDUP_REMOVED lines=40> */
[----:B-1----:R-:W-:Y:S01]  /*17d0*/  FFMA R0, RZ, R31, R7 ;  /* 0x0000001fff007223 */ /* 0x002fe20000000007 */
        /* <DEDUP_REMOVED lines=9> */
[----:B0-----:R-:W-:Y:S05]  /*1870*/  CALL.REL.NOINC `($__internal_19_$__cuda_sm20_div_rn_f64_full) ;  /* 0x00000064006c7944 */ /* 0x001fea0003c00000 */
[----:B------:R-:W-:Y:S02]  /*1880*/  IMAD.MOV.U32 R6, RZ, RZ, R40 ;  /* 0x000000ffff067224 */ /* 0x000fe400078e0028 */
[----:B------:R-:W-:-:S07]  /*1890*/  IMAD.MOV.U32 R7, RZ, RZ, R41 ;  /* 0x000000ffff077224 */ /* 0x000fce00078e0029 */
.L_x_289:
[----:B------:R-:W-:Y:S05]  /*18a0*/  BSYNC.RECONVERGENT B1 ;  /* 0x0000000000017941 */ /* 0x000fea0003800200 */
.L_x_288:
[----:B------:R-:W-:Y:S01]  /*18b0*/  IMAD.MOV.U32 R14, RZ, RZ, R6 ;  /* 0x000000ffff0e7224 */ /* 0x000fe200078e0006 */
[----:B------:R-:W-:Y:S01]  /*18c0*/  MOV R15, R7 ;  /* 0x00000007000f7202 */ /* 0x000fe20000000f00 */
[----:B------:R-:W-:Y:S06]  /*18d0*/  BRA `(.L_x_290) ;  /* 0x0000000000407947 */ /* 0x000fec0003800000 */
.L_x_285:
[----:B-----5:R-:W1:-:S15]  /*18e0*/  DFMA R4, R2, R12, R14 ;  /* 0x0000000c0204722b */ /* 0x020e5e000000000e */
        /* <DEDUP_REMOVED lines=9> */
[----:B-1----:R1:W3:-:S15]  /*1980*/  DMUL R12, R4, R50 ;  /* 0x00000032040c7228 */ /* 0x0022de0000000000 */
[----:B------:R-:W-:-:S15]  /*1990*/  NOP ;  /* 0x0000000000007918 */ /* 0x000fde0000000000 */
[----:B------:R-:W-:-:S15]  /*19a0*/  NOP ;  /* 0x0000000000007918 */ /* 0x000fde0000000000 */
[----:B------:R-:W-:-:S15]  /*19b0*/  NOP ;  /* 0x0000000000007918 */ /* 0x000fde0000000000 */
[----:B------:R-:W-:-:S04]  /*19c0*/  NOP ;  /* 0x0000000000007918 */ /* 0x000fc80000000000 */
[----:B--23--:R1:W2:Y:S02]  /*19d0*/  DMUL R14, R14, R50 ;  /* 0x000000320e0e7228 */ /* 0x00c2a40000000000 */
.L_x_290:
[----:B------:R-:W-:Y:S05]  /*19e0*/  @!P1 BRA `(.L_x_291) ;  /* 0x0000000400d09947 */ /* 0x000fea0003800000 */
[----:B------:R-:W3:Y:S01]  /*19f0*/  DADD R18, -RZ, |R54| ;  /* 0x00000000ff127229 */ /* 0x000ee20000000536 */
[----:B-1----:R-:W-:Y:S01]  /*1a00*/  IMAD.MOV.U32 R4, RZ, RZ, 0x1 ;  /* 0x00000001ff047424 */ /* 0x002fe200078e00ff */
[----:B---3--:R-:W1:Y:S01]  /*1a10*/  MUFU.RCP64H R5, R19 ;  /* 0x0000001300057308 */ /* 0x008e620000001800 */
        /* <DEDUP_REMOVED lines=47> */
[----:B------:R-:W-:-:S07]  /*1d10*/  IMAD.MOV.U32 R6, RZ, RZ, R18 ;  /* 0x000000ffff067224 */ /* 0x000fce00078e0012 */
[----:B0-2---:R-:W-:Y:S05]  /*1d20*/  CALL.REL.NOINC `($__internal_19_$__cuda_sm20_div_rn_f64_full) ;  /* 0x0000006000407944 */ /* 0x005fea0003c00000 */
[----:B------:R-:W-:Y:S01]  /*1d30*/  IMAD.MOV.U32 R4, RZ, RZ, R40 ;  /* 0x000000ffff047224 */ /* 0x000fe200078e0028 */
[----:B------:R-:W-:-:S07]  /*1d40*/  MOV R5, R41 ;  /* 0x0000002900057202 */ /* 0x000fce0000000f00 */
.L_x_293:
[----:B------:R-:W-:Y:S05]  /*1d50*/  BSYNC.RECONVERGENT B1 ;  /* 0x0000000000017941 */ /* 0x000fea0003800200 */
.L_x_292:
        /* <DEDUP_REMOVED lines=54> */
[----:B0-2---:R-:W-:Y:S05]  /*20c0*/  CALL.REL.NOINC `($__internal_19_$__cuda_sm20_div_rn_f64_full) ;  /* 0x0000005c00587944 */ /* 0x005fea0003c00000 */
[----:B------:R-:W-:Y:S02]  /*20d0*/  IMAD.MOV.U32 R6, RZ, RZ, R40 ;  /* 0x000000ffff067224 */ /* 0x000fe400078e0028 */
[----:B------:R-:W-:-:S07]  /*20e0*/  IMAD.MOV.U32 R7, RZ, RZ, R41 ;  /* 0x000000ffff077224 */ /* 0x000fce00078e0029 */
.L_x_295:
[----:B------:R-:W-:Y:S05]  /*20f0*/  BSYNC.RECONVERGENT B1 ;  /* 0x0000000000017941 */ /* 0x000fea0003800200 */
.L_x_294:
[----:B------:R-:W-:Y:S02]  /*2100*/  IMAD.MOV.U32 R26, RZ, RZ, R6 ;  /* 0x000000ffff1a7224 */ /* 0x000fe400078e0006 */
[----:B------:R-:W-:Y:S01]  /*2110*/  IMAD.MOV.U32 R27, RZ, RZ, R7 ;  /* 0x000000ffff1b7224 */ /* 0x000fe200078e0007 */
[----:B------:R-:W-:Y:S06]  /*2120*/  BRA `(.L_x_296) ;  /* 0x0000000000407947 */ /* 0x000fec0003800000 */
.L_x_291:
[----:B-1----:R-:W1:-:S15]  /*2130*/  DFMA R4, R2, R24, R26 ;  /* 0x000000180204722b */ /* 0x002e5e000000001a */
        /* <DEDUP_REMOVED lines=9> */
[----:B-1----:R1:W4:-:S15]  /*21d0*/  DMUL R24, R4, R50 ;  /* 0x0000003204187228 */ /* 0x00231e0000000000 */
[----:B------:R-:W-:-:S15]  /*21e0*/  NOP ;  /* 0x0000000000007918 */ /* 0x000fde0000000000 */
[----:B------:R-:W-:-:S15]  /*21f0*/  NOP ;  /* 0x0000000000007918 */ /* 0x000fde0000000000 */
[----:B------:R-:W-:-:S15]  /*2200*/  NOP ;  /* 0x0000000000007918 */ /* 0x000fde0000000000 */
[----:B------:R-:W-:-:S04]  /*2210*/  NOP ;  /* 0x0000000000007918 */ /* 0x000fc80000000000 */
[----:B---34-:R1:W3:Y:S02]  /*2220*/  DMUL R26, R26, R50 ;  /* 0x000000321a1a7228 */ /* 0x0182e40000000000 */
.L_x_296:
[----:B------:R-:W-:Y:S05]  /*2230*/  @!P1 BRA `(.L_x_297) ;  /* 0x0000000400d09947 */ /* 0x000fea0003800000 */
[----:B------:R-:W4:Y:S01]  /*2240*/  DADD R18, -RZ, |R54| ;  /* 0x00000000ff127229 */ /* 0x000f220000000536 */
[----:B-1----:R-:W-:Y:S01]  /*2250*/  MOV R4, 0x1 ;  /* 0x0000000100047802 */ /* 0x002fe20000000f00 */
[----:B----4-:R-:W1:Y:S01]  /*2260*/  MUFU.RCP64H R5, R19 ;  /* 0x0000001300057308 */ /* 0x010e620000001800 */
        /* <DEDUP_REMOVED lines=48> */
[----:B0-23--:R-:W-:Y:S05]  /*2570*/  CALL.REL.NOINC `($__internal_19_$__cuda_sm20_div_rn_f64_full) ;  /* 0x00000058002c7944 */ /* 0x00dfea0003c00000 */
[----:B------:R-:W-:Y:S02]  /*2580*/  IMAD.MOV.U32 R4, RZ, RZ, R40 ;  /* 0x000000ffff047224 */ /* 0x000fe400078e0028 */
[----:B------:R-:W-:-:S07]  /*2590*/  IMAD.MOV.U32 R5, RZ, RZ, R41 ;  /* 0x000000ffff057224 */ /* 0x000fce00078e0029 */
.L_x_299:
[----:B------:R-:W-:Y:S05]  /*25a0*/  BSYNC.RECONVERGENT B1 ;  /* 0x0000000000017941 */ /* 0x000fea0003800200 */
.L_x_298:
[----:B------:R-:W1:Y:S01]  /*25b0*/  DADD R30, -RZ, |R52| ;  /* 0x00000000ff1e7229 */ /* 0x000e620000000534 */
[----:B------:R-:W-:Y:S01]  /*25c0*/  MOV R6, 0x1 ;  /* 0x0000000100067802 */ /* 0x000fe20000000f00 */
        /* <DEDUP_REMOVED lines=52> */
[----:B0-23--:R-:W-:Y:S05]  /*2910*/  CALL.REL.NOINC `($__internal_19_$__cuda_sm20_div_rn_f64_full) ;  /* 0x0000005400447944 */ /* 0x00dfea0003c00000 */
[----:B------:R-:W-:Y:S02]  /*2920*/  IMAD.MOV.U32 R6, RZ, RZ, R40 ;  /* 0x000000ffff067224 */ /* 0x000fe400078e0028 */
[----:B------:R-:W-:-:S07]  /*2930*/  IMAD.MOV.U32 R7, RZ, RZ, R41 ;  /* 0x000000ffff077224 */ /* 0x000fce00078e0029 */
.L_x_301:
[----:B------:R-:W-:Y:S05]  /*2940*/  BSYNC.RECONVERGENT B1 ;  /* 0x0000000000017941 */ /* 0x000fea0003800200 */
.L_x_300:
[----:B------:R-:W-:Y:S02]  /*2950*/  IMAD.MOV.U32 R22, RZ, RZ, R6 ;  /* 0x000000ffff167224 */ /* 0x000fe400078e0006 */
[----:B------:R-:W-:Y:S01]  /*2960*/  IMAD.MOV.U32 R23, RZ, RZ, R7 ;  /* 0x000000ffff177224 */ /* 0x000fe200078e0007 */
[----:B------:R-:W-:Y:S06]  /*2970*/  BRA `(.L_x_302) ;  /* 0x0000000000407947 */ /* 0x000fec0003800000 */
.L_x_297:
[----:B-1----:R-:W1:-:S15]  /*2980*/  DFMA R4, R2, R20, R22 ;  /* 0x000000140204722b */ /* 0x002e5e0000000016 */
        /* <DEDUP_REMOVED lines=9> */
[----:B-1----:R1:W0:-:S15]  /*2a20*/  DMUL R20, R4, R50 ;  /* 0x0000003204147228 */ /* 0x00221e0000000000 */
[----:B------:R-:W-:-:S15]  /*2a30*/  NOP ;  /* 0x0000000000007918 */ /* 0x000fde0000000000 */
[----:B------:R-:W-:-:S15]  /*2a40*/  NOP ;  /* 0x0000000000007918 */ /* 0x000fde0000000000 */
[----:B------:R-:W-:-:S15]  /*2a50*/  NOP ;  /* 0x0000000000007918 */ /* 0x000fde0000000000 */
[----:B------:R-:W-:-:S04]  /*2a60*/  NOP ;  /* 0x0000000000007918 */ /* 0x000fc80000000000 */
[----:B0---4-:R1:W4:Y:S02]  /*2a70*/  DMUL R22, R22, R50 ;  /* 0x0000003216167228 */ /* 0x0113240000000000 */
.L_x_302:
[----:B------:R-:W-:Y:S05]  /*2a80*/  @!P1 BRA `(.L_x_303) ;  /* 0x0000000400cc9947 */ /* 0x000fea0003800000 */
[----:B------:R-:W5:Y:S01]  /*2a90*/  DADD R6, -RZ, |R54| ;  /* 0x00000000ff067229 */ /* 0x000f620000000536 */
[----:B------:R-:W-:Y:S01]  /*2aa0*/  IMAD.MOV.U32 R2, RZ, RZ, 0x1 ;  /* 0x00000001ff027424 */ /* 0x000fe200078e00ff */
[----:B-----5:R-:W1:Y:S01]  /*2ab0*/  MUFU.RCP64H R3, R7 ;  /* 0x0000000700037308 */ /* 0x020e620000001800 */
        /* <DEDUP_REMOVED lines=30> */
[----:B-1----:R-:W0:-:S15]  /*2ca0*/  DMUL R2, R4, R8 ;  /* 0x0000000804027228 */ /* 0x002e1e0000000000 */
        /* <DEDUP_REMOVED lines=16> */
[----:B------:R-:W-:-:S07]  /*2db0*/  IMAD.MOV.U32 R19, RZ, RZ, R7 ;  /* 0x000000ffff137224 */ /* 0x000fce00078e0007 */
[----:B--234-:R-:W-:Y:S05]  /*2dc0*/  CALL.REL.NOINC `($__internal_19_$__cuda_sm20_div_rn_f64_full) ;  /* 0x0000005000187944 */ /* 0x01cfea0003c00000 */
[----:B------:R-:W-:Y:S02]  /*2dd0*/  IMAD.MOV.U32 R2, RZ, RZ, R40 ;  /* 0x000000ffff027224 */ /* 0x000fe400078e0028 */
[----:B------:R-:W-:-:S07]  /*2de0*/  IMAD.MOV.U32 R3, RZ, RZ, R41 ;  /* 0x000000ffff037224 */ /* 0x000fce00078e0029 */
.L_x_305:
[----:B------:R-:W-:Y:S05]  /*2df0*/  BSYNC.RECONVERGENT B1 ;  /* 0x0000000000017941 */ /* 0x000fea0003800200 */
.L_x_304:
        /* <DEDUP_REMOVED lines=52> */
[----:B------:R-:W-:-:S07]  /*3140*/  IMAD.MOV.U32 R19, RZ, RZ, R7 ;  /* 0x000000ffff137224 */ /* 0x000fce00078e0007 */
[----:B--234-:R-:W-:Y:S05]  /*3150*/  CALL.REL.NOINC `($__internal_19_$__cuda_sm20_div_rn_f64_full) ;  /* 0x0000004c00347944 */ /* 0x01cfea0003c00000 */
[----:B------:R-:W-:Y:S01]  /*3160*/  IMAD.MOV.U32 R4, RZ, RZ, R40 ;  /* 0x000000ffff047224 */ /* 0x000fe200078e0028 */
[----:B------:R-:W-:-:S07]  /*3170*/  MOV R5, R41 ;  /* 0x0000002900057202 */ /* 0x000fce0000000f00 */
.L_x_307:
[----:B------:R-:W-:Y:S05]  /*3180*/  BSYNC.RECONVERGENT B1 ;  /* 0x0000000000017941 */ /* 0x000fea0003800200 */
.L_x_306:
[----:B------:R-:W-:Y:S02]  /*3190*/  IMAD.MOV.U32 R10, RZ, RZ, R4 ;  /* 0x000000ffff0a7224 */ /* 0x000fe400078e0004 */
[----:B------:R-:W-:Y:S01]  /*31a0*/  IMAD.MOV.U32 R11, RZ, RZ, R5 ;  /* 0x000000ffff0b7224 */ /* 0x000fe200078e0005 */
[----:B------:R-:W-:Y:S06]  /*31b0*/  BRA `(.L_x_308) ;  /* 0x0000000800c87947 */ /* 0x000fec0003800000 */
.L_x_303:
[----:B-1----:R-:W1:-:S15]  /*31c0*/  DFMA R4, R2, R8, R10 ;  /* 0x000000080204722b */ /* 0x002e5e000000000a */
        /* <DEDUP_REMOVED lines=14> */
[----:B-----5:R1:W0:Y:S02]  /*32b0*/  DMUL R10, R10, R50 ;  /* 0x000000320a0a7228 */ /* 0x0202240000000000 */
[----:B01----:R-:W-:Y:S05]  /*32c0*/  BRA `(.L_x_308) ;  /* 0x0000000800847947 */ /* 0x003fea0003800000 */
.L_x_284:
[----:B------:R-:W1:-:S15]  /*32d0*/  DSETP.GE.AND P1, PT, |R54|, |R52|, PT ;  /* 0x400000343600722a */ /* 0x000e5e0003f26200 */
[----:B------:R-:W-:-:S15]  /*32e0*/  NOP ;  /* 0x0000000000007918 */ /* 0x000fde0000000000 */
[----:B------:R-:W-:-:S15]  /*32f0*/  NOP ;  /* 0x0000000000007918 */ /* 0x000fde0000000000 */
[----:B------:R-:W-:-:S15]  /*3300*/  NOP ;  /* 0x0000000000007918 */ /* 0x000fde0000000000 */
[----:B------:R-:W-:-:S04]  /*3310*/  NOP ;  /* 0x0000000000007918 */ /* 0x000fc80000000000 */
[----:B-1---5:R-:W1:-:S15]  /*3320*/  @P1 DFMA R6, R4, R14, R12 ;  /* 0x0000000e0406122b */ /* 0x022e5e000000000c */
        /* <DEDUP_REMOVED lines=9> */
[----:B------:R-:W2:-:S15]  /*33c0*/  @P1 DFMA R18, R4, -R12, R14 ;  /* 0x8000000c0412122b */ /* 0x000e9e000000000e */
        /* <DEDUP_REMOVED lines=9> */
[----:B------:R-:W3:-:S15]  /*3460*/  @P1 DFMA R28, R4, R26, R24 ;  /* 0x0000001a041c122b */ /* 0x000ede0000000018 */
[----:B------:R-:W-:-:S15]  /*3470*/  NOP ;  /* 0x0000000000007918 */ /* 0x000fde0000000000 */
[----:B------:R-:W-:-:S15]  /*3480*/  NOP ;  /* 0x0000000000007918 */ /* 0x000fde0000000000 */
[----:B------:R-:W-:-:S15]  /*3490*/  NOP ;  /* 0x0000000000007918 */ /* 0x000fde0000000000 */
[----:B------:R-:W-:-:S04]  /*34a0*/  NOP ;  /* 0x0000000000007918 */ /* 0x000fc80000000000 */
[----:B0-----:R-:W-:-:S15]  /*34b0*/  @!P1 DFMA R54, R2, R24, R26 ;  /* 0x000000180236922b */ /* 0x001fde000000001a */
[----:B------:R-:W-:-:S15]  /*34c0*/  NOP ;  /* 0x0000000000007918 */ /* 0x000fde0000000000 */
[----:B------:R-:W-:-:S15]  /*34d0*/  NOP ;  /* 0x0000000000007918 */ /* 0x000fde0000000000 */
[----:B------:R-:W-:-:S15]  /*34e0*/  NOP ;  /* 0x0000000000007918 */ /* 0x000fde0000000000 */
[----:B------:R-:W-:-:S04]  /*34f0*/  NOP ;  /* 0x0000000000007918 */ /* 0x000fc80000000000 */
[----:B------:R-:W0:-:S15]  /*3500*/  @P1 DFMA R30, R4, -R24, R26 ;  /* 0x80000018041e122b */ /* 0x000e1e000000001a */
        /* <DEDUP_REMOVED lines=125> */
.L_x_308:
[-C--:B------:R-:W-:Y:S02]  /*3ce0*/  ISETP.GE.U32.AND P1, PT, R63, R64.reuse, PT ;  /* 0x000000403f00720c */ /* 0x080fe40003f26070 */
[-C--:B------:R-:W-:Y:S02]  /*3cf0*/  ISETP.GE.U32.AND P2, PT, R60, R64.reuse, PT ;  /* 0x000000403c00720c */ /* 0x080fe40003f46070 */
[-C--:B------:R-:W-:Y:S02]  /*3d00*/  ISETP.GE.U32.AND P3, PT, R58, R64.reuse, PT ;  /* 0x000000403a00720c */ /* 0x080fe40003f66070 */
[----:B------:R-:W-:Y:S02]  /*3d10*/  ISETP.GE.U32.AND P4, PT, R57, R64, PT ;  /* 0x000000403900720c */ /* 0x000fe40003f86070 */
[-C--:B------:R-:W-:Y:S02]  /*3d20*/  ISETP.GE.U32.AND.EX P1, PT, R61, R62.reuse, PT, P1 ;  /* 0x0000003e3d00720c */ /* 0x080fe40003f26110 */
[----:B------:R-:W-:-:S02]  /*3d30*/  ISETP.GE.U32.AND.EX P2, PT, R59, R62, PT, P2 ;  /* 0x0000003e3b00720c */ /* 0x000fc40003f46120 */
[-C--:B------:R-:W-:Y:S02]  /*3d40*/  ISETP.GE.U32.AND.EX P3, PT, R56, R62.reuse, PT, P3 ;  /* 0x0000003e3800720c */ /* 0x080fe40003f66130 */
[----:B------:R-:W-:-:S07]  /*3d50*/  ISETP.GE.U32.AND.EX P4, PT, R48, R62, PT, P4 ;  /* 0x0000003e3000720c */ /* 0x000fce0003f86140 */
[----:B0-2---:R0:W-:Y:S04]  /*3d60*/  @!P1 STG.E.128 desc[UR6][R32.64], R12 ;  /* 0x0000000c20009986 */ /* 0x0051e8000c101d06 */
[----:B---3--:R0:W-:Y:S04]  /*3d70*/  @!P2 STG.E.128 desc[UR6][R34.64], R24 ;  /* 0x000000182200a986 */ /* 0x0081e8000c101d06 */
[----:B----4-:R0:W-:Y:S04]  /*3d80*/  @!P3 STG.E.128 desc[UR6][R36.64], R20 ;  /* 0x000000142400b986 */ /* 0x0101e8000c101d06 */
[----:B------:R0:W-:Y:S01]  /*3d90*/  @!P4 STG.E.128 desc[UR6][R38.64], R8 ;  /* 0x000000082600c986 */ /* 0x0001e2000c101d06 */
[----:B------:R-:W-:Y:S05]  /*3da0*/  @!P0 BRA `(.L_x_309) ;  /* 0xffffffc400088947 */ /* 0x000fea000383ffff */
[----:B------:R-:W-:Y:S05]  /*3db0*/  EXIT ;  /* 0x000000000000794d */ /* 0x000fea0003800000 */
.L_x_277:
[----:B------:R-:W0:Y:S02]  /*3dc0*/  S2R R51, SR_TID.X ;  /* 0x0000000000337919 */ /* 0x000e240000002100 */
[----:B0-----:R-:W-:-:S03]  /*3dd0*/  IMAD.WIDE.U32 R2, R51, 0x4, RZ ;  /* 0x0000000433027825 */ /* 0x001fc600078e00ff */
[----:B------:R-:W-:-:S04]  /*3de0*/  ISETP.GE.U32.AND P0, PT, R2, R64, PT ;  /* 0x000000400200720c */ /* 0x000fc80003f06070 */
[----:B------:R-:W-:-:S13]  /*3df0*/  ISETP.GE.AND.EX P0, PT, R3, R62, PT, P0 ;  /* 0x0000003e0300720c */ /* 0x000fda0003f06300 */
[----:B------:R-:W-:Y:S05]  /*3e00*/  @P0 EXIT ;  /* 0x000000000000094d */ /* 0x000fea0003800000 */
[----:B------:R-:W-:Y:S01]  /*3e10*/  IMAD.MOV.U32 R48, RZ, RZ, RZ ;  /* 0x000000ffff307224 */ /* 0x000fe200078e00ff */
[----:B------:R-:W0:Y:S01]  /*3e20*/  LDCU UR4, c[0x0][0x360] ;  /* 0x00006c00ff0477ac */ /* 0x000e220008000800 */
[----:B------:R-:W1:Y:S05]  /*3e30*/  LDCU.128 UR8, c[0x0][0x10c0] ;  /* 0x00021800ff0877ac */ /* 0x000e6a0008000c00 */
.L_x_341:
[----:B--2---:R-:W2:Y:S02]  /*3e40*/  LDC.64 R6, c[0x0][0x10b0] ;  /* 0x00042c00ff067b82 */ /* 0x004ea40000000a00 */
[----:B--2---:R-:W1:Y:S01]  /*3e50*/  LDG.E.128 R36, desc[UR6][R6.64] ;  /* 0x0000000606247981 */ /* 0x004e62000c1e1d00 */
[----:B---3--:R-:W-:-:S04]  /*3e60*/  LEA R32, P0, R51, R16, 0x6 ;  /* 0x0000001033207211 */ /* 0x008fc800078030ff */
[----:B------:R-:W-:-:S05]  /*3e70*/  LEA.HI.X R33, R51, R17, R48, 0x6, P0 ;  /* 0x0000001133217211 */ /* 0x000fca00000f3430 */
[----:B------:R2:W5:Y:S04]  /*3e80*/  LDG.E.ENL2.256 R24, R12, desc[UR6][R32.64] ;  /* 0xfe000006200c797e */ /* 0x0005680008121918 */
        /* <DEDUP_REMOVED lines=70> */
[----:B-1----:R2:W1:Y:S02]  /*42f0*/  DSETP.EQ.AND P0, PT, R38, RZ, !P0 ;  /* 0x000000ff2600722a */ /* 0x0024640004702000 */
[----:B-1--4-:R-:W-:Y:S05]  /*4300*/  @P1 BRA P2, `(.L_x_310) ;  /* 0x0000000000201947 */ /* 0x012fea0001000000 */
[----:B------:R-:W-:Y:S01]  /*4310*/  IMAD.MOV.U32 R28, RZ, RZ, R36 ;  /* 0x000000ffff1c7224 */ /* 0x000fe200078e0024 */
[----:B------:R-:W-:Y:S01]  /*4320*/  MOV R29, R37 ;  /* 0x00000025001d7202 */ /* 0x000fe20000000f00 */
[----:B------:R-:W-:Y:S01]  /*4330*/  IMAD.MOV.U32 R6, RZ, RZ, R38 ;  /* 0x000000ffff067224 */ /* 0x000fe200078e0026 */
[----:B------:R-:W-:Y:S01]  /*4340*/  MOV R0, 0x4370 ;  /* 0x0000437000007802 */ /* 0x000fe20000000f00 */
[----:B------:R-:W-:-:S07]  /*4350*/  IMAD.MOV.U32 R19, RZ, RZ, R39 ;  /* 0x000000ffff137224 */ /* 0x000fce00078e0027 */
[----:B0-2--5:R-:W-:Y:S05]  /*4360*/  CALL.REL.NOINC `($__internal_19_$__cuda_sm20_div_rn_f64_full) ;  /* 0x0000003800b07944 */ /* 0x025fea0003c00000 */
[----:B------:R-:W-:Y:S02]  /*4370*/  IMAD.MOV.U32 R4, RZ, RZ, R40 ;  /* 0x000000ffff047224 */ /* 0x000fe400078e0028 */
[----:B------:R-:W-:-:S07]  /*4380*/  IMAD.MOV.U32 R5, RZ, RZ, R41 ;  /* 0x000000ffff057224 */ /* 0x000fce00078e0029 */
.L_x_310:
        /* <DEDUP_REMOVED lines=28> */
[----:B-1----:R1:W3:Y:S02]  /*4550*/  DFMA R52, R6, R52, R6 ;  /* 0x000000340634722b */ /* 0x0022e40000000006 */
[----:B-1-3--:R-:W-:Y:S05]  /*4560*/  @P1 BRA `(.L_x_312) ;  /* 0x0000000000181947 */ /* 0x00afea0003800000 */
[----:B------:R-:W-:-:S04]  /*4570*/  LOP3.LUT R0, R19, 0x7fffffff, RZ, 0xc0, !PT ;  /* 0x7fffffff13007812 */ /* 0x000fc800078ec0ff */
[----:B------:R-:W-:Y:S02]  /*4580*/  IADD3 R29, PT, PT, R0, -0x100000, RZ ;  /* 0xfff00000001d7810 */ /* 0x000fe40007ffe0ff */
[----:B------:R-:W-:-:S07]  /*4590*/  MOV R0, 0x45b0 ;  /* 0x000045b000007802 */ /* 0x000fce0000000f00 */
[----:B0-2--5:R-:W-:Y:S05]  /*45a0*/  CALL.REL.NOINC `($__internal_18_$__cuda_sm20_dblrcp_rn_slowpath_v3) ;  /* 0x00000030008c7944 */ /* 0x025fea0003c00000 */
[----:B------:R-:W-:Y:S02]  /*45b0*/  IMAD.MOV.U32 R52, RZ, RZ, R50 ;  /* 0x000000ffff347224 */ /* 0x000fe400078e0032 */
[----:B------:R-:W-:-:S07]  /*45c0*/  IMAD.MOV.U32 R53, RZ, RZ, R19 ;  /* 0x000000ffff357224 */ /* 0x000fce00078e0013 */
.L_x_312:
[----:B0-----:R-:W-:Y:S05]  /*45d0*/  BSYNC.RECONVERGENT B0 ;  /* 0x0000000000007941 */ /* 0x001fea0003800200 */
.L_x_311:
        /* <DEDUP_REMOVED lines=47> */
[----:B--2--5:R-:W-:Y:S05]  /*48d0*/  CALL.REL.NOINC `($__internal_19_$__cuda_sm20_div_rn_f64_full) ;  /* 0x0000003400547944 */ /* 0x024fea0003c00000 */
[----:B------:R-:W-:Y:S02]  /*48e0*/  IMAD.MOV.U32 R2, RZ, RZ, R40 ;  /* 0x000000ffff027224 */ /* 0x000fe400078e0028 */
[----:B------:R-:W-:-:S07]  /*48f0*/  IMAD.MOV.U32 R3, RZ, RZ, R41 ;  /* 0x000000ffff037224 */ /* 0x000fce00078e0029 */
.L_x_313:
        /* <DEDUP_REMOVED lines=32> */
[----:B------:R-:W-:-:S03]  /*4b00*/  MOV R19, R29 ;  /* 0x0000001d00137202 */ /* 0x000fc60000000f00 */
[----:B------:R-:W-:Y:S01]  /*4b10*/  VIADD R29, R0, 0xfff00000 ;  /* 0xfff00000001d7836 */ /* 0x000fe20000000000 */
[----:B------:R-:W-:-:S07]  /*4b20*/  MOV R0, 0x4b40 ;  /* 0x00004b4000007802 */ /* 0x000fce0000000f00 */
[----:B--2--5:R-:W-:Y:S05]  /*4b30*/  CALL.REL.NOINC `($__internal_18_$__cuda_sm20_dblrcp_rn_slowpath_v3) ;  /* 0x0000002c00287944 */ /* 0x024fea0003c00000 */
[----:B------:R-:W-:Y:S02]  /*4b40*/  IMAD.MOV.U32 R34, RZ, RZ, R50 ;  /* 0x000000ffff227224 */ /* 0x000fe400078e0032 */
[----:B------:R-:W-:-:S07]  /*4b50*/  IMAD.MOV.U32 R35, RZ, RZ, R19 ;  /* 0x000000ffff237224 */ /* 0x000fce00078e0013 */
.L_x_315:
[----:B------:R-:W-:Y:S05]  /*4b60*/  BSYNC.RECONVERGENT B0 ;  /* 0x0000000000007941 */ /* 0x000fea0003800200 */
.L_x_314:
        /* <DEDUP_REMOVED lines=55> */
[----:B--2---:R-:W-:Y:S05]  /*4ee0*/  CALL.REL.NOINC `($__internal_19_$__cuda_sm20_div_rn_f64_full) ;  /* 0x0000002c00d07944 */ /* 0x004fea0003c00000 */
[----:B------:R-:W-:Y:S02]  /*4ef0*/  IMAD.MOV.U32 R4, RZ, RZ, R40 ;  /* 0x000000ffff047224 */ /* 0x000fe400078e0028 */
[----:B------:R-:W-:-:S07]  /*4f00*/  IMAD.MOV.U32 R5, RZ, RZ, R41 ;  /* 0x000000ffff057224 */ /* 0x000fce00078e0029 */
.L_x_319:
[----:B------:R-:W-:Y:S05]  /*4f10*/  BSYNC.RECONVERGENT B1 ;  /* 0x0000000000017941 */ /* 0x000fea0003800200 */
.L_x_318:
        /* <DEDUP_REMOVED lines=57> */
.L_x_321:
[----:B------:R-:W-:Y:S05]  /*52b0*/  BSYNC.RECONVERGENT B1 ;  /* 0x0000000000017941 */ /* 0x000fea0003800200 */
.L_x_320:
[----:B------:R-:W-:Y:S01]  /*52c0*/  IMAD.MOV.U32 R14, RZ, RZ, R6 ;  /* 0x000000ffff0e7224 */ /* 0x000fe200078e0006 */
[----:B------:R-:W-:Y:S01]  /*52d0*/  MOV R15, R7 ;  /* 0x00000007000f7202 */ /* 0x000fe20000000f00 */
[----:B------:R-:W-:Y:S06]  /*52e0*/  BRA `(.L_x_322) ;  /* 0x0000000000407947 */ /* 0x000fec0003800000 */
.L_x_317:
        /* <DEDUP_REMOVED lines=15> */
[----:B-1-3--:R0:W1:Y:S02]  /*53e0*/  DMUL R14, R14, R34 ;  /* 0x000000220e0e7228 */ /* 0x00a0640000000000 */
.L_x_322:
[----:B------:R-:W3:Y:S02]  /*53f0*/  DSETP.GE.AND P0, PT, |R38|, |R36|, PT ;  /* 0x400000242600722a */ /* 0x000ee40003f06200 */
[----:B---3--:R-:W-:Y:S05]  /*5400*/  @!P0 BRA `(.L_x_323) ;  /* 0x0000000400d08947 */ /* 0x008fea0003800000 */
        /* <DEDUP_REMOVED lines=50> */
[----:B------:R-:W-:-:S07]  /*5730*/  IMAD.MOV.U32 R6, RZ, RZ, R18 ;  /* 0x000000ffff067224 */ /* 0x000fce00078e0012 */
[----:B-12---:R-:W-:Y:S05]  /*5740*/  CALL.REL.NOINC `($__internal_19_$__cuda_sm20_div_rn_f64_full) ;  /* 0x0000002400b87944 */ /* 0x006fea0003c00000 */
[----:B------:R-:W-:Y:S01]  /*5750*/  MOV R4, R40 ;  /* 0x0000002800047202 */ /* 0x000fe20000000f00 */
[----:B------:R-:W-:-:S07]  /*5760*/  IMAD.MOV.U32 R5, RZ, RZ, R41 ;  /* 0x000000ffff057224 */ /* 0x000fce00078e0029 */
.L_x_325:
[----:B------:R-:W-:Y:S05]  /*5770*/  BSYNC.RECONVERGENT B1 ;  /* 0x0000000000017941 */ /* 0x000fea0003800200 */
.L_x_324:
        /* <DEDUP_REMOVED lines=54> */
[----:B-12---:R-:W-:Y:S05]  /*5ae0*/  CALL.REL.NOINC `($__internal_19_$__cuda_sm20_div_rn_f64_full) ;  /* 0x0000002000d07944 */ /* 0x006fea0003c00000 */
[----:B------:R-:W-:Y:S01]  /*5af0*/  IMAD.MOV.U32 R6, RZ, RZ, R40 ;  /* 0x000000ffff067224 */ /* 0x000fe200078e0028 */
[----:B------:R-:W-:-:S07]  /*5b00*/  MOV R7, R41 ;  /* 0x0000002900077202 */ /* 0x000fce0000000f00 */
.L_x_327:
[----:B------:R-:W-:Y:S05]  /*5b10*/  BSYNC.RECONVERGENT B1 ;  /* 0x0000000000017941 */ /* 0x000fea0003800200 */
.L_x_326:
[----:B------:R-:W-:Y:S02]  /*5b20*/  IMAD.MOV.U32 R26, RZ, RZ, R6 ;  /* 0x000000ffff1a7224 */ /* 0x000fe400078e0006 */
[----:B------:R-:W-:Y:S01]  /*5b30*/  IMAD.MOV.U32 R27, RZ, RZ, R7 ;  /* 0x000000ffff1b7224 */ /* 0x000fe200078e0007 */
[----:B------:R-:W-:Y:S06]  /*5b40*/  BRA `(.L_x_328) ;  /* 0x0000000000407947 */ /* 0x000fec0003800000 */
.L_x_323:
        /* <DEDUP_REMOVED lines=16> */
.L_x_328:
[----:B------:R-:W4:Y:S02]  /*5c50*/  DSETP.GE.AND P0, PT, |R38|, |R36|, PT ;  /* 0x400000242600722a */ /* 0x000f240003f06200 */
[----:B----4-:R-:W-:Y:S05]  /*5c60*/  @!P0 BRA `(.L_x_329) ;  /* 0x0000000400d08947 */ /* 0x010fea0003800000 */
        /* <DEDUP_REMOVED lines=50> */
[----:B------:R-:W-:-:S07]  /*5f90*/  MOV R0, 0x5fb0 ;  /* 0x00005fb000007802 */ /* 0x000fce0000000f00 */
[----:B-123--:R-:W-:Y:S05]  /*5fa0*/  CALL.REL.NOINC `($__internal_19_$__cuda_sm20_div_rn_f64_full) ;  /* 0x0000001c00a07944 */ /* 0x00efea0003c00000 */
[----:B------:R-:W-:Y:S02]  /*5fb0*/  IMAD.MOV.U32 R4, RZ, RZ, R40 ;  /* 0x000000ffff047224 */ /* 0x000fe400078e0028 */
[----:B------:R-:W-:-:S07]  /*5fc0*/  IMAD.MOV.U32 R5, RZ, RZ, R41 ;  /* 0x000000ffff057224 */ /* 0x000fce00078e0029 */
.L_x_331:
[----:B------:R-:W-:Y:S05]  /*5fd0*/  BSYNC.RECONVERGENT B1 ;  /* 0x0000000000017941 */ /* 0x000fea0003800200 */
.L_x_330:
        /* <DEDUP_REMOVED lines=50> */
[----:B------:R-:W-:Y:S01]  /*6300*/  MOV R19, R31 ;  /* 0x0000001f00137202 */ /* 0x000fe20000000f00 */
[----:B------:R-:W-:Y:S01]  /*6310*/  IMAD.MOV.U32 R29, RZ, RZ, R23 ;  /* 0x000000ffff1d7224 */ /* 0x000fe200078e0017 */
[----:B------:R-:W-:Y:S01]  /*6320*/  MOV R0, 0x6350 ;  /* 0x0000635000007802 */ /* 0x000fe20000000f00 */
[----:B------:R-:W-:-:S07]  /*6330*/  IMAD.MOV.U32 R6, RZ, RZ, R30 ;  /* 0x000000ffff067224 */ /* 0x000fce00078e001e */
[----:B-123--:R-:W-:Y:S05]  /*6340*/  CALL.REL.NOINC `($__internal_19_$__cuda_sm20_div_rn_f64_full) ;  /* 0x0000001800b87944 */ /* 0x00efea0003c00000 */
[----:B------:R-:W-:Y:S02]  /*6350*/  IMAD.MOV.U32 R6, RZ, RZ, R40 ;  /* 0x000000ffff067224 */ /* 0x000fe400078e0028 */
[----:B------:R-:W-:-:S07]  /*6360*/  IMAD.MOV.U32 R7, RZ, RZ, R41 ;  /* 0x000000ffff077224 */ /* 0x000fce00078e0029 */
.L_x_333:
[----:B------:R-:W-:Y:S05]  /*6370*/  BSYNC.RECONVERGENT B1 ;  /* 0x0000000000017941 */ /* 0x000fea0003800200 */
.L_x_332:
[----:B------:R-:W-:Y:S02]  /*6380*/  IMAD.MOV.U32 R22, RZ, RZ, R6 ;  /* 0x000000ffff167224 */ /* 0x000fe400078e0006 */
[----:B------:R-:W-:Y:S01]  /*6390*/  IMAD.MOV.U32 R23, RZ, RZ, R7 ;  /* 0x000000ffff177224 */ /* 0x000fe200078e0007 */
[----:B------:R-:W-:Y:S06]  /*63a0*/  BRA `(.L_x_334) ;  /* 0x0000000000407947 */ /* 0x000fec0003800000 */
.L_x_329:
        /* <DEDUP_REMOVED lines=16> */
.L_x_334:
[----:B------:R-:W5:Y:S02]  /*64b0*/  DSETP.GE.AND P0, PT, |R38|, |R36|, PT ;  /* 0x400000242600722a */ /* 0x000f640003f06200 */
[----:B-----5:R-:W-:Y:S05]  /*64c0*/  @!P0 BRA `(.L_x_335) ;  /* 0x0000000400cc8947 */ /* 0x020fea0003800000 */
[----:B------:R-:W5:Y:S01]  /*64d0*/  DADD R6, -RZ, |R38| ;  /* 0x00000000ff067229 */ /* 0x000f620000000526 */
[----:B------:R-:W-:Y:S01]  /*64e0*/  MOV R2, 0x1 ;  /* 0x0000000100027802 */ /* 0x000fe20000000f00 */
        /* <DEDUP_REMOVED lines=31> */
[----:B0-----:R-:W2:-:S15]  /*66e0*/  DMUL R2, R8, R4 ;  /* 0x0000000408027228 */ /* 0x001e9e0000000000 */
[----:B------:R-:W-:-:S15]  /*66f0*/  NOP ;  /* 0x0000000000007918 */ /* 0x000fde0000000000 */
[----:B------:R-:W-:-:S15]  /*6700*/  NOP ;  /* 0x0000000000007918 */ /* 0x000fde0000000000 */
[----:B------:R-:W-:-:S15]  /*6710*/  NOP ;  /* 0x0000000000007918 */ /* 0x000fde0000000000 */
[----:B------:R-:W-:-:S04]  /*6720*/  NOP ;  /* 0x0000000000007918 */ /* 0x000fc80000000000 */
[----:B--2---:R-:W0:-:S15]  /*6730*/  DFMA R38, -|R38|, R2, R8 ;  /* 0x000000022626722b */ /* 0x004e1e0000000308 */
        /* <DEDUP_REMOVED lines=12> */
[----:B-1-34-:R-:W-:Y:S05]  /*6800*/  CALL.REL.NOINC `($__internal_19_$__cuda_sm20_div_rn_f64_full) ;  /* 0x0000001400887944 */ /* 0x01afea0003c00000 */
[----:B------:R-:W-:Y:S01]  /*6810*/  IMAD.MOV.U32 R2, RZ, RZ, R40 ;  /* 0x000000ffff027224 */ /* 0x000fe200078e0028 */
[----:B------:R-:W-:-:S07]  /*6820*/  MOV R3, R41 ;  /* 0x0000002900037202 */ /* 0x000fce0000000f00 */
.L_x_337:
[----:B------:R-:W-:Y:S05]  /*6830*/  BSYNC.RECONVERGENT B1 ;  /* 0x0000000000017941 */ /* 0x000fea0003800200 */
.L_x_336:
        /* <DEDUP_REMOVED lines=52> */
[----:B------:R-:W-:-:S07]  /*6b80*/  MOV R0, 0x6ba0 ;  /* 0x00006ba000007802 */ /* 0x000fce0000000f00 */
[----:B-1-34-:R-:W-:Y:S05]  /*6b90*/  CALL.REL.NOINC `($__internal_19_$__cuda_sm20_div_rn_f64_full) ;  /* 0x0000001000a47944 */ /* 0x01afea0003c00000 */
[----:B------:R-:W-:Y:S02]  /*6ba0*/  IMAD.MOV.U32 R4, RZ, RZ, R40 ;  /* 0x000000ffff047224 */ /* 0x000fe400078e0028 */
[----:B------:R-:W-:-:S07]  /*6bb0*/  IMAD.MOV.U32 R5, RZ, RZ, R41 ;  /* 0x000000ffff057224 */ /* 0x000fce00078e0029 */
.L_x_339:
[----:B------:R-:W-:Y:S05]  /*6bc0*/  BSYNC.RECONVERGENT B1 ;  /* 0x0000000000017941 */ /* 0x000fea0003800200 */
.L_x_338:
[----:B------:R-:W-:Y:S01]  /*6bd0*/  IMAD.MOV.U32 R10, RZ, RZ, R4 ;  /* 0x000000ffff0a7224 */ /* 0x000fe200078e0004 */
[----:B------:R-:W-:Y:S01]  /*6be0*/  MOV R11, R5 ;  /* 0x00000005000b7202 */ /* 0x000fe20000000f00 */
[----:B------:R-:W-:Y:S06]  /*6bf0*/  BRA `(.L_x_340) ;  /* 0x0000000800c87947 */ /* 0x000fec0003800000 */
.L_x_335:
        /* <DEDUP_REMOVED lines=17> */
.L_x_316:
        /* <DEDUP_REMOVED lines=15> */
[----:B------:R-:W1:-:S15]  /*6e00*/  @P0 DFMA R18, -R12, R4, R14 ;  /* 0x000000040c12022b */ /* 0x000e5e000000010e */
        /* <DEDUP_REMOVED lines=39> */
[----:B--2---:R-:W2:-:S15]  /*7080*/  @P0 DFMA R38, -R20, R4, R22 ;  /* 0x000000041426022b */ /* 0x004e9e0000000116 */
        /* <DEDUP_REMOVED lines=19> */
[----:B------:R-:W2:-:S15]  /*71c0*/  @P0 DFMA R4, -R8, R4, R10 ;  /* 0x000000040804022b */ /* 0x000e9e000000010a */
[----:B------:R-:W-:-:S15]  /*71d0*/  NOP ;  /* 0x0000000000007918 */ /* 0x000fde0000000000 */
[----:B------:R-:W-:-:S15]  /*71e0*/  NOP ;  /* 0x0000000000007918 */ /* 0x000fde0000000000 */
[----:B------:R-:W-:-:S15]  /*71f0*/  NOP ;  /* 0x0000000000007918 */ /* 0x000fde0000000000 */
[----:B------:R-:W-:-:S04]  /*7200*/  NOP ;  /* 0x0000000000007918 */ /* 0x000fc80000000000 */
[----:B------:R-:W2:-:S15]  /*7210*/  @!P0 DFMA R2, R10, R2, -R8 ;  /* 0x000000020a02822b */ /* 0x000e9e0000000808 */
        /* <DEDUP_REMOVED lines=80> */
.L_x_340:
[----:B------:R-:W-:Y:S01]  /*7720*/  IADD3 R51, P0, PT, R51, UR4, RZ ;  /* 0x0000000433337c10 */ /* 0x000fe2000ff1e0ff */
[----:B01-3--:R3:W-:Y:S04]  /*7730*/  STG.E.ENL2.256 desc[UR6][R32.64], R12, R24 ;  /* 0xf800000c2018797f */ /* 0x00b7e8000f121806 */
[C---:B------:R-:W-:Y:S01]  /*7740*/  IMAD.SHL.U32 R3, R51.reuse, 0x4, RZ ;  /* 0x0000000433037824 */ /* 0x040fe200078e00ff */
[----:B------:R3:W-:Y:S01]  /*7750*/  STG.E.ENL2.256 desc[UR6][R32.64+0x20], R20, R8 ;  /* 0xf80001142008797f */ /* 0x0007e2000f121806 */
[----:B------:R-:W-:Y:S01]  /*7760*/  IMAD.X R48, RZ, RZ, R48, P0 ;  /* 0x000000ffff307224 */ /* 0x000fe200000e0630 */
[----:B------:R-:W-:Y:S02]  /*7770*/  LOP3.LUT P0, RZ, R51, 0xffffc000, RZ, 0xc0, !PT ;  /* 0xffffc00033ff7812 */ /* 0x000fe4000780c0ff */
[----:B------:R-:W-:-:S02]  /*7780*/  ISETP.LT.U32.AND P1, PT, R3, R64, PT ;  /* 0x000000400300720c */ /* 0x000fc40003f21070 */
[----:B------:R-:W-:Y:S02]  /*7790*/  SHF.L.U64.HI R3, R51, 0x2, R48 ;  /* 0x0000000233037819 */ /* 0x000fe40000010230 */
[----:B------:R-:W-:Y:S02]  /*77a0*/  LOP3.LUT P0, RZ, R48, 0x3fffffff, RZ, 0xc0, P0 ;  /* 0x3fffffff30ff7812 */ /* 0x000fe4000000c0ff */
[----:B------:R-:W-:-:S13]  /*77b0*/  ISETP.LT.AND.EX P1, PT, R3, R62, PT, P1 ;  /* 0x0000003e0300720c */ /* 0x000fda0003f21310 */
[----:B------:R-:W-:Y:S05]  /*77c0*/  @!P0 BRA P1, `(.L_x_341) ;  /* 0xffffffc4009c8947 */ /* 0x000fea000083ffff */
[----:B------:R-:W-:Y:S05]  /*77d0*/  EXIT ;  /* 0x000000000000794d */ /* 0x000fea0003800000 */
        .weak           $__internal_18_$__cuda_sm20_dblrcp_rn_slowpath_v3
        .type           $__internal_18_$__cuda_sm20_dblrcp_rn_slowpath_v3,@function
        .size           $__internal_18_$__cuda_sm20_dblrcp_rn_slowpath_v3,($__internal_19_$__cuda_sm20_div_rn_f64_full - $__internal_18_$__cuda_sm20_dblrcp_rn_slowpath_v3)
$__internal_18_$__cuda_sm20_dblrcp_rn_slowpath_v3:
[----:B------:R-:W-:Y:S01]  /*77e0*/  IMAD.MOV.U32 R30, RZ, RZ, R18 ;  /* 0x000000ffff1e7224 */ /* 0x000fe200078e0012 */
[----:B------:R-:W-:Y:S01]  /*77f0*/  BSSY.RECONVERGENT B1, `(.L_x_342) ;  /* 0x000005e000017945 */ /* 0x000fe20003800200 */
[----:B------:R-:W-:-:S06]  /*7800*/  IMAD.MOV.U32 R31, RZ, RZ, R19 ;  /* 0x000000ffff1f7224 */ /* 0x000fcc00078e0013 */
[----:B------:R-:W0:Y:S02]  /*7810*/  DSETP.GTU.AND P2, PT, |R30|, +INF , PT ;  /* 0x7ff000001e00742a */ /* 0x000e240003f4c200 */
[----:B0-----:R-:W-:Y:S05]  /*7820*/  @P2 BRA `(.L_x_343) ;  /* 0x0000000400602947 */ /* 0x001fea0003800000 */
[----:B------:R-:W-:-:S04]  /*7830*/  LOP3.LUT R18, R19, 0x7fffffff, RZ, 0xc0, !PT ;  /* 0x7fffffff13127812 */ /* 0x000fc800078ec0ff */
[----:B------:R-:W-:-:S04]  /*7840*/  IADD3 R6, PT, PT, R18, -0x1, RZ ;  /* 0xffffffff12067810 */ /* 0x000fc80007ffe0ff */
        /* <DEDUP_REMOVED lines=8> */
[----:B------:R-:W0:Y:S01]  /*78d0*/  MUFU.RCP64H R19, R7 ;  /* 0x0000000700137308 */ /* 0x000e220000001800 */
[----:B------:R-:W-:-:S06]  /*78e0*/  IMAD.MOV.U32 R18, RZ, RZ, R29 ;  /* 0x000000ffff127224 */ /* 0x000fcc00078e001d */
        /* <DEDUP_REMOVED lines=42> */
.L_x_345:
[----:B------:R-:W0:Y:S01]  /*7b90*/  DMUL R18, R30, 8.11296384146066816958e+31 ;  /* 0x469000001e127828 */ /* 0x000e220000000000 */
[----:B------:R-:W-:Y:S01]  /*7ba0*/  MOV R6, R29 ;  /* 0x0000001d00067202 */ /* 0x000fe20000000f00 */
        /* <DEDUP_REMOVED lines=30> */
[----:B0-----:R-:W0:Y:S02]  /*7d90*/  DMUL R6, R6, 8.11296384146066816958e+31 ;  /* 0x4690000006067828 */ /* 0x001e240000000000 */
[----:B0-----:R-:W-:Y:S05]  /*7da0*/  BRA `(.L_x_344) ;  /* 0x0000000000087947 */ /* 0x001fea0003800000 */
.L_x_343:
[----:B------:R-:W-:Y:S01]  /*7db0*/  LOP3.LUT R7, R31, 0x80000, RZ, 0xfc, !PT ;  /* 0x000800001f077812 */ /* 0x000fe200078efcff */
[----:B------:R-:W-:-:S07]  /*7dc0*/  IMAD.MOV.U32 R6, RZ, RZ, R30 ;  /* 0x000000ffff067224 */ /* 0x000fce00078e001e */
.L_x_344:
[----:B------:R-:W-:Y:S05]  /*7dd0*/  BSYNC.RECONVERGENT B1 ;  /* 0x0000000000017941 */ /* 0x000fea0003800200 */
.L_x_342:
[----:B------:R-:W-:Y:S02]  /*7de0*/  IMAD.MOV.U32 R50, RZ, RZ, R6 ;  /* 0x000000ffff327224 */ /* 0x000fe400078e0006 */
[----:B------:R-:W-:Y:S01]  /*7df0*/  IMAD.MOV.U32 R19, RZ, RZ, R7 ;  /* 0x000000ffff137224 */ /* 0x000fe200078e0007 */
[----:B------:R-:W-:Y:S01]  /*7e00*/  MOV R7, 0x0 ;  /* 0x0000000000077802 */ /* 0x000fe20000000f00 */
[----:B------:R-:W-:-:S04]  /*7e10*/  IMAD.MOV.U32 R6, RZ, RZ, R0 ;  /* 0x000000ffff067224 */ /* 0x000fc800078e0000 */
[----:B------:R-:W-:Y:S05]  /*7e20*/  RET.REL.NODEC R6 `(_ZN2at6native63_GLOBAL__N__862fb238_30_ForeachBinaryOpScalarTensor_cu_64fe0ca525multi_tensor_apply_kernelINS1_18TensorListMetadataILi1EEENS1_27BinaryOpScalarTensorFunctorIN3c107complexIdEELi1ELi1ELi0EEEJSt7dividesIS8_EPS8_S8_EEEvT_T0_DpT1_) ;  /* 0xffffff8006747950 */ /* 0x000fea0003c3ffff */
        .weak           $__internal_19_$__cuda_sm20_div_rn_f64_full
        .type           $__internal_19_$__cuda_sm20_div_rn_f64_full,@function
        .size           $__internal_19_$__cuda_sm20_div_rn_f64_full,(.L_x_748 - $__internal_19_$__cuda_sm20_div_rn_f64_full)
$__internal_19_$__cuda_sm20_div_rn_f64_full:
[C---:B------:R-:W-:Y:S01]  /*7e30*/  FSETP.GEU.AND P3, PT, |R29|.reuse, 1.469367938527859385e-39, PT ;  /* 0x001000001d00780b */ /* 0x040fe20003f6e200 */
[----:B------:R-:W-:Y:S01]  /*7e40*/  IMAD.MOV.U32 R41, RZ, RZ, 0x1ca00000 ;  /* 0x1ca00000ff297424 */ /* 0x000fe200078e00ff */
[----:B------:R-:W-:Y:S01]  /*7e50*/  LOP3.LUT R40, R29, 0x7ff00000, RZ, 0xc0, !PT ;  /* 0x7ff000001d287812 */ /* 0x000fe200078ec0ff */
[----:B------:R-:W-:Y:S01]  /*7e60*/  IMAD.MOV.U32 R30, RZ, RZ, R28 ;  /* 0x000000ffff1e7224 */ /* 0x000fe200078e001c */
[C---:B------:R-:W-:Y:S01]  /*7e70*/  LOP3.LUT R49, R19.reuse, 0x7ff00000, RZ, 0xc0, !PT ;  /* 0x7ff0000013317812 */ /* 0x040fe200078ec0ff */
[----:B------:R-:W-:Y:S01]  /*7e80*/  IMAD.MOV.U32 R18, RZ, RZ, R6 ;  /* 0x000000ffff127224 */ /* 0x000fe200078e0006 */
[C---:B------:R-:W-:Y:S01]  /*7e90*/  FSETP.GEU.AND P2, PT, |R19|.reuse, 1.469367938527859385e-39, PT ;  /* 0x001000001300780b */ /* 0x040fe20003f4e200 */
[----:B------:R-:W-:Y:S01]  /*7ea0*/  IMAD.MOV.U32 R68, RZ, RZ, R40 ;  /* 0x000000ffff447224 */ /* 0x000fe200078e0028 */
[----:B------:R-:W-:Y:S01]  /*7eb0*/  ISETP.GE.U32.AND P5, PT, R40, R49, PT ;  /* 0x000000312800720c */ /* 0x000fe20003fa6070 */
[----:B------:R-:W-:Y:S01]  /*7ec0*/  BSSY.RECONVERGENT B0, `(.L_x_346) ;  /* 0x0000074000007945 */ /* 0x000fe20003800200 */
[----:B------:R-:W-:-:S03]  /*7ed0*/  LOP3.LUT R7, R19, 0x800fffff, RZ, 0xc0, !PT ;  /* 0x800fffff13077812 */ /* 0x000fc600078ec0ff */
[----:B------:R-:W-:Y:S01]  /*7ee0*/  @!P3 LOP3.LUT R31, R19, 0x7ff00000, RZ, 0xc0, !PT ;  /* 0x7ff00000131fb812 */ /* 0x000fe200078ec0ff */
[----:B------:R-:W-:Y:S01]  /*7ef0*/  @!P3 IMAD.MOV.U32 R42, RZ, RZ, RZ ;  /* 0x000000ffff2ab224 */ /* 0x000fe200078e00ff */
[----:B------:R-:W-:Y:S02]  /*7f00*/  LOP3.LUT R7, R7, 0x3ff00000, RZ, 0xfc, !PT ;  /* 0x3ff0000007077812 */ /* 0x000fe400078efcff */
[----:B------:R-:W-:Y:S02]  /*7f10*/  @!P3 ISETP.GE.U32.AND P4, PT, R40, R31, PT ;  /* 0x0000001f2800b20c */ /* 0x000fe40003f86070 */
[C---:B------:R-:W-:Y:S02]  /*7f20*/  SEL R31, R41.reuse, 0x63400000, !P5 ;  /* 0x63400000291f7807 */ /* 0x040fe40006800000 */
[----:B------:R-:W-:Y:S01]  /*7f30*/  @!P3 SEL R43, R41, 0x63400000, !P4 ;  /* 0x63400000292bb807 */ /* 0x000fe20006000000 */
[----:B------:R-:W0:Y:S01]  /*7f40*/  @!P2 DMUL R6, R18, 8.98846567431157953865e+307 ;  /* 0x7fe000001206a828 */ /* 0x000e220000000000 */
[----:B------:R-:W-:-:S02]  /*7f50*/  LOP3.LUT R31, R31, 0x800fffff, R29, 0xf8, !PT ;  /* 0x800fffff1f1f7812 */ /* 0x000fc400078ef81d */
[----:B------:R-:W-:Y:S02]  /*7f60*/  @!P3 LOP3.LUT R43, R43, 0x80000000, R29, 0xf8, !PT ;  /* 0x800000002b2bb812 */ /* 0x000fe400078ef81d */
[----:B0-----:R-:W-:Y:S02]  /*7f70*/  @!P2 LOP3.LUT R49, R7, 0x7ff00000, RZ, 0xc0, !PT ;  /* 0x7ff000000731a812 */ /* 0x001fe400078ec0ff */
[----:B------:R-:W-:-:S15]  /*7f80*/  @!P3 LOP3.LUT R43, R43, 0x100000, RZ, 0xfc, !PT ;  /* 0x001000002b2bb812 */ /* 0x000fde00078efcff */
[----:B------:R-:W-:-:S15]  /*7f90*/  NOP ;  /* 0x0000000000007918 */ /* 0x000fde0000000000 */
[----:B------:R-:W-:-:S15]  /*7fa0*/  NOP ;  /* 0x0000000000007918 */ /* 0x000fde0000000000 */
[----:B------:R-:W-:-:S12]  /*7fb0*/  NOP ;  /* 0x0000000000007918 */ /* 0x000fd80000000000 */
[----:B------:R-:W0:Y:S02]  /*7fc0*/  @!P3 DFMA R30, R30, 2, -R42 ;  /* 0x400000001e1eb82b */ /* 0x000e24000000082a */
[----:B0-----:R-:W-:Y:S01]  /*7fd0*/  @!P3 LOP3.LUT R68, R31, 0x7ff00000, RZ, 0xc0, !PT ;  /* 0x7ff000001f44b812 */ /* 0x001fe200078ec0ff */
[----:B------:R-:W0:Y:S01]  /*7fe0*/  MUFU.RCP64H R43, R7 ;  /* 0x00000007002b7308 */ /* 0x000e220000001800 */
[----:B------:R-:W-:-:S03]  /*7ff0*/  MOV R42, 0x1 ;  /* 0x00000001002a7802 */ /* 0x000fc60000000f00 */
[----:B------:R-:W-:-:S05]  /*8000*/  VIADD R69, R68, 0xffffffff ;  /* 0xffffffff44457836 */ /* 0x000fca0000000000 */
[----:B------:R-:W-:Y:S01]  /*8010*/  ISETP.GT.U32.AND P2, PT, R69, 0x7feffffe, PT ;  /* 0x7feffffe4500780c */ /* 0x000fe20003f44070 */
[----:B------:R-:W-:-:S05]  /*8020*/  VIADD R69, R49, 0xffffffff ;  /* 0xffffffff31457836 */ /* 0x000fca0000000000 */
[----:B------:R-:W-:-:S15]  /*8030*/  ISETP.GT.U32.OR P2, PT, R69, 0x7feffffe, P2 ;  /* 0x7feffffe4500780c */ /* 0x000fde0001744470 */
[----:B------:R-:W-:-:S15]  /*8040*/  NOP ;  /* 0x0000000000007918 */ /* 0x000fde0000000000 */
[----:B------:R-:W-:-:S15]  /*8050*/  NOP ;  /* 0x0000000000007918 */ /* 0x000fde0000000000 */
[----:B------:R-:W-:-:S01]  /*8060*/  NOP ;  /* 0x0000000000007918 */ /* 0x000fc20000000000 */
        /* <DEDUP_REMOVED lines=36> */
[----:B01----:R-:W-:Y:S05]  /*82b0*/  @P2 BRA `(.L_x_347) ;  /* 0x00000000007c2947 */ /* 0x003fea0003800000 */
[----:B------:R-:W-:-:S04]  /*82c0*/  LOP3.LUT R29, R19, 0x7ff00000, RZ, 0xc0, !PT ;  /* 0x7ff00000131d7812 */ /* 0x000fc800078ec0ff */
[CC--:B------:R-:W-:Y:S02]  /*82d0*/  VIADDMNMX R28, R40.reuse, -R29.reuse, 0xb9600000, !PT ;  /* 0xb9600000281c7446 */ /* 0x0c0fe4000780091d */
[----:B------:R-:W-:Y:S02]  /*82e0*/  ISETP.GE.U32.AND P2, PT, R40, R29, PT ;  /* 0x0000001d2800720c */ /* 0x000fe40003f46070 */
[----:B------:R-:W-:Y:S02]  /*82f0*/  VIMNMX R28, PT, PT, R28, 0x46a00000, PT ;  /* 0x46a000001c1c7848 */ /* 0x000fe40003fe0100 */
[----:B------:R-:W-:-:S05]  /*8300*/  SEL R41, R41, 0x63400000, !P2 ;  /* 0x6340000029297807 */ /* 0x000fca0005000000 */
[----:B------:R-:W-:Y:S02]  /*8310*/  IMAD.IADD R42, R28, 0x1, -R41 ;  /* 0x000000011c2a7824 */ /* 0x000fe400078e0a29 */
[----:B------:R-:W-:-:S03]  /*8320*/  IMAD.MOV.U32 R28, RZ, RZ, RZ ;  /* 0x000000ffff1c7224 */ /* 0x000fc600078e00ff */
[----:B------:R-:W-:-:S06]  /*8330*/  IADD3 R29, PT, PT, R42, 0x7fe00000, RZ ;  /* 0x7fe000002a1d7810 */ /* 0x000fcc0007ffe0ff */
        /* <DEDUP_REMOVED lines=10> */
[----:B------:R-:W0:Y:S01]  /*83e0*/  DMUL.RP R28, R46, R28 ;  /* 0x0000001c2e1c7228 */ /* 0x000e220000008000 */
[----:B------:R-:W-:Y:S01]  /*83f0*/  IMAD.MOV.U32 R6, RZ, RZ, RZ ;  /* 0x000000ffff067224 */ /* 0x000fe200078e00ff */
[----:B0-----:R-:W-:-:S15]  /*8400*/  LOP3.LUT R19, R29, R19, RZ, 0x3c, !PT ;  /* 0x000000131d137212 */ /* 0x001fde00078e3cff */
[----:B------:R-:W-:-:S15]  /*8410*/  NOP ;  /* 0x0000000000007918 */ /* 0x000fde0000000000 */
[----:B------:R-:W-:-:S15]  /*8420*/  NOP ;  /* 0x0000000000007918 */ /* 0x000fde0000000000 */
[----:B------:R-:W-:-:S15]  /*8430*/  NOP ;  /* 0x0000000000007918 */ /* 0x000fde0000000000 */
[----:B------:R-:W-:-:S02]  /*8440*/  NOP ;  /* 0x0000000000007918 */ /* 0x000fc40000000000 */
[----:B------:R-:W0:Y:S02]  /*8450*/  DFMA R6, R40, -R6, R46 ;  /* 0x800000062806722b */ /* 0x000e24000000002e */
[----:B0-----:R-:W-:-:S04]  /*8460*/  IADD3 R6, PT, PT, -R42, -0x43300000, RZ ;  /* 0xbcd000002a067810 */ /* 0x001fc80007ffe1ff */
[----:B------:R-:W-:-:S04]  /*8470*/  FSETP.NEU.AND P2, PT, |R7|, R6, PT ;  /* 0x000000060700720b */ /* 0x000fc80003f4d200 */
[----:B------:R-:W-:Y:S02]  /*8480*/  FSEL R40, R28, R40, !P2 ;  /* 0x000000281c287208 */ /* 0x000fe40005000000 */
[----:B------:R-:W-:Y:S01]  /*8490*/  FSEL R41, R19, R41, !P2 ;  /* 0x0000002913297208 */ /* 0x000fe20005000000 */
[----:B------:R-:W-:Y:S06]  /*84a0*/  BRA `(.L_x_348) ;  /* 0x0000000000547947 */ /* 0x000fec0003800000 */
.L_x_347:
        /* <DEDUP_REMOVED lines=13> */
[----:B------:R-:W-:Y:S02]  /*8580*/  @P2 IMAD.MOV.U32 R40, RZ, RZ, RZ ;  /* 0x000000ffff282224 */ /* 0x000fe400078e00ff */
[----:B------:R-:W-:Y:S01]  /*8590*/  @P2 IMAD.MOV.U32 R41, RZ, RZ, R6 ;  /* 0x000000ffff292224 */ /* 0x000fe200078e0006 */
[----:B------:R-:W-:Y:S06]  /*85a0*/  BRA `(.L_x_348) ;  /* 0x0000000000147947 */ /* 0x000fec0003800000 */
.L_x_350:
[----:B------:R-:W-:Y:S02]  /*85b0*/  LOP3.LUT R41, R19, 0x80000, RZ, 0xfc, !PT ;  /* 0x0008000013297812 */ /* 0x000fe400078efcff */
[----:B------:R-:W-:Y:S01]  /*85c0*/  MOV R40, R18 ;  /* 0x0000001200287202 */ /* 0x000fe20000000f00 */
[----:B------:R-:W-:Y:S06]  /*85d0*/  BRA `(.L_x_348) ;  /* 0x0000000000087947 */ /* 0x000fec0003800000 */
.L_x_349:
[----:B------:R-:W-:Y:S01]  /*85e0*/  LOP3.LUT R41, R29, 0x80000, RZ, 0xfc, !PT ;  /* 0x000800001d297812 */ /* 0x000fe200078efcff */
[----:B------:R-:W-:-:S07]  /*85f0*/  IMAD.MOV.U32 R40, RZ, RZ, R28 ;  /* 0x000000ffff287224 */ /* 0x000fce00078e001c */
.L_x_348:
[----:B------:R-:W-:Y:S05]  /*8600*/  BSYNC.RECONVERGENT B0 ;  /* 0x0000000000007941 */ /* 0x000fea0003800200 */
.L_x_346:
[----:B------:R-:W-:Y:S02]  /*8610*/  IMAD.MOV.U32 R6, RZ, RZ, R0 ;  /* 0x000000ffff067224 */ /* 0x000fe400078e0000 */
[----:B------:R-:W-:-:S04]  /*8620*/  IMAD.MOV.U32 R7, RZ, RZ, 0x0 ;  /* 0x00000000ff077424 */ /* 0x000fc800078e00ff */
[----:B------:R-:W-:Y:S05]  /*8630*/  RET.REL.NODEC R6 `(_ZN2at6native63_GLOBAL__N__862fb238_30_ForeachBinaryOpScalarTensor_cu_64fe0ca525multi_tensor_apply_kernelINS1_18TensorListMetadataILi1EEENS1_27BinaryOpScalarTensorFunctorIN3c107complexIdEELi1ELi1ELi0EEEJSt7dividesIS8_EPS8_S8_EEEvT_T0_DpT1_) ;  /* 0xffffff7806707950 */ /* 0x000fea0003c3ffff */
.L_x_351:
        /* <DEDUP_REMOVED lines=12> */
.L_x_748:


//--------------------- .text._ZN2at6native63_GLOBAL__N__862fb238_30_ForeachBinaryOpScalarTensor_cu_64fe0ca525multi_tensor_apply_kernelINS1_18TensorListMetadataILi1EEENS1_27BinaryOpScalarTensorFunctorIfLi1ELi1ELi0EEEJSt7dividesIfEPffEEEvT_T0_DpT1_ --------------------------
	.section	.text._ZN2at6native63_GLOBAL__N__862fb238_30_ForeachBinaryOpScalarTensor_cu_64fe0ca525multi_tensor_apply_kernelINS1_18TensorListMetadataILi1EEENS1_27BinaryOpScalarTensorFunctorIfLi1ELi1ELi0EEEJSt7dividesIfEPffEEEvT_T0_DpT1_,"ax",@progbits
	.align	128
.text._ZN2at6native63_GLOBAL__N__862fb238_30_ForeachBinaryOpScalarTensor_cu_64fe0ca525multi_tensor_apply_kernelINS1_18TensorListMetadataILi1EEENS1_27BinaryOpScalarTensorFunctorIfLi1ELi1ELi0EEEJSt7dividesIfEPffEEEvT_T0_DpT1_:
        .type           _ZN2at6native63_GLOBAL__N__862fb238_30_ForeachBinaryOpScalarTensor_cu_64fe0ca525multi_tensor_apply_kernelINS1_18TensorListMetadataILi1EEENS1_27BinaryOpScalarTensorFunctorIfLi1ELi1ELi0EEEJSt7dividesIfEPffEEEvT_T0_DpT1_,@function
        .size           _ZN2at6native63_GLOBAL__N__862fb238_30_ForeachBinaryOpScalarTensor_cu_64fe0ca525multi_tensor_apply_kernelINS1_18TensorListMetadataILi1EEENS1_27BinaryOpScalarTensorFunctorIfLi1ELi1ELi0EEEJSt7dividesIfEPffEEEvT_T0_DpT1_,(.L_x_751 - _ZN2at6native63_GLOBAL__N__862fb238_30_ForeachBinaryOpScalarTensor_cu_64fe0ca525multi_tensor_apply_kernelINS1_18TensorListMetadataILi1EEENS1_27BinaryOpScalarTensorFunctorIfLi1ELi1ELi0EEEJSt7dividesIfEPffEEEvT_T0_DpT1_)
        .other          _ZN2at6native63_GLOBAL__N__862fb238_30_ForeachBinaryOpScalarTensor_cu_64fe0ca525multi_tensor_apply_kernelINS1_18TensorListMetadataILi1EEENS1_27BinaryOpScalarTensorFunctorIfLi1ELi1ELi0EEEJSt7dividesIfEPffEEEvT_T0_DpT1_,@"STO_CUDA_ENTRY STV_DEFAULT"
_ZN2at6native63_GLOBAL__N__862fb238_30_ForeachBinaryOpScalarTensor_cu_64fe0ca525multi_tensor_apply_kernelINS1_18TensorListMetadataILi1EEENS1_27BinaryOpScalarTensorFunctorIfLi1ELi1ELi0EEEJSt7dividesIfEPffEEEvT_T0_DpT1_:
        /* <DEDUP_REMOVED lines=22> */
[----:B------:R-:W-:Y:S02]  /*0160*/  MOV R8, 0x240 ;  /* 0x0000024000087802 */ /* 0x000fe40000000f00 */
[----:B------:R-:W-:-:S04]  /*0170*/  ISETP.LT.U32.AND.EX P0, PT, R17, RZ, PT, P0 ;  /* 0x000000ff1100720c */ /* 0x000fc80003f01100 */
        /* <DEDUP_REMOVED lines=11> */
[----:B------:R-:W-:Y:S05]  /*0230*/  CALL.REL.NOINC `($__internal_20_$__cuda_sm20_div_u16) ;  /* 0x0000000c001c7944 */ /* 0x000fea0003c00000 */
        /* <DEDUP_REMOVED lines=14> */
.L_x_354:
[----:B--2---:R-:W2:Y:S01]  /*0320*/  LDC.64 R4, c[0x0][0x10b0] ;  /* 0x00042c00ff047b82 */ /* 0x004ea20000000a00 */
[----:B0-----:R-:W-:-:S04]  /*0330*/  IADD3 R7, P0, PT, R15, UR6, RZ ;  /* 0x000000060f077c10 */ /* 0x001fc8000ff1e0ff */
[C---:B------:R-:W-:Y:S01]  /*0340*/  IADD3 R9, P2, PT, R7.reuse, UR11, RZ ;  /* 0x0000000b07097c10 */ /* 0x040fe2000ff5e0ff */
[----:B------:R-:W-:Y:S01]  /*0350*/  IMAD.X R19, RZ, RZ, UR7, P0 ;  /* 0x00000007ff137e24 */ /* 0x000fe200080e06ff */
[C---:B------:R-:W-:Y:S02]  /*0360*/  LEA R16, P0, R7.reuse, R2, 0x2 ;  /* 0x0000000207107211 */ /* 0x040fe400078010ff */
[----:B------:R-:W-:Y:S02]  /*0370*/  ISETP.GE.U32.AND P1, PT, R7, R0, PT ;  /* 0x000000000700720c */ /* 0x000fe40003f26070 */
[----:B------:R-:W-:Y:S02]  /*0380*/  IADD3 R13, P5, PT, R9, UR11, RZ ;  /* 0x0000000b090d7c10 */ /* 0x000fe4000ffbe0ff */
[--C-:B------:R-:W-:Y:S02]  /*0390*/  LEA.HI.X R17, R7, R3, R19.reuse, 0x2, P0 ;  /* 0x0000000307117211 */ /* 0x100fe400000f1413 */
[----:B------:R-:W-:Y:S01]  /*03a0*/  ISETP.GE.AND.EX P1, PT, R19, R14, PT, P1 ;  /* 0x0000000e1300720c */ /* 0x000fe20003f26310 */
[----:B------:R-:W-:Y:S01]  /*03b0*/  IMAD.X R19, RZ, RZ, R19, P2 ;  /* 0x000000ffff137224 */ /* 0x000fe200010e0613 */
[----:B------:R-:W-:Y:S01]  /*03c0*/  IADD3 R7, P4, PT, R13, UR11, RZ ;  /* 0x0000000b0d077c10 */ /* 0x000fe2000ff9e0ff */
[----:B------:R-:W-:Y:S01]  /*03d0*/  USHF.L.U32 UR14, UR11, 0x2, URZ ;  /* 0x000000020b0e7899 */ /* 0x000fe200080006ff */
[----:B--2---:R-:W1:Y:S02]  /*03e0*/  LDG.E R11, desc[UR12][R4.64] ;  /* 0x0000000c040b7981 */ /* 0x004e64000c1e1900 */
[-C--:B------:R-:W-:Y:S01]  /*03f0*/  ISETP.GE.U32.AND P0, PT, R7, R0.reuse, PT ;  /* 0x000000000700720c */ /* 0x080fe20003f06070 */
[----:B------:R-:W-:Y:S01]  /*0400*/  IMAD.X R7, RZ, RZ, R19, P5 ;  /* 0x000000ffff077224 */ /* 0x000fe200028e0613 */
[-C--:B------:R-:W-:Y:S01]  /*0410*/  ISETP.GE.U32.AND P3, PT, R13, R0.reuse, PT ;  /* 0x000000000d00720c */ /* 0x080fe20003f66070 */
[----:B------:R-:W-:Y:S01]  /*0420*/  USHF.R.U32.HI UR15, URZ, 0x1e, UR11 ;  /* 0x0000001eff0f7899 */ /* 0x000fe2000801160b */
[----:B------:R-:W-:Y:S01]  /*0430*/  ISETP.GE.U32.AND P2, PT, R9, R0, PT ;  /* 0x000000000900720c */ /* 0x000fe20003f46070 */
[----:B------:R-:W-:Y:S01]  /*0440*/  IMAD.MOV.U32 R10, RZ, RZ, RZ ;  /* 0x000000ffff0a7224 */ /* 0x000fe200078e00ff */
[----:B------:R-:W-:Y:S01]  /*0450*/  ISETP.GE.AND.EX P3, PT, R7, R14, PT, P3 ;  /* 0x0000000e0700720c */ /* 0x000fe20003f66330 */
[----:B------:R-:W-:Y:S01]  /*0460*/  IMAD.X R7, RZ, RZ, R7, P4 ;  /* 0x000000ffff077224 */ /* 0x000fe200020e0607 */
[----:B------:R-:W-:-:S02]  /*0470*/  IADD3 R12, P5, PT, R16, UR14, RZ ;  /* 0x0000000e100c7c10 */ /* 0x000fc4000ffbe0ff */
[-C--:B------:R-:W-:Y:S01]  /*0480*/  ISETP.GE.AND.EX P2, PT, R19, R14.reuse, PT, P2 ;  /* 0x0000000e1300720c */ /* 0x080fe20003f46320 */
[----:B------:R-:W2:Y:S01]  /*0490*/  @!P1 LDG.E R10, desc[UR12][R16.64] ;  /* 0x0000000c100a9981 */ /* 0x000ea2000c1e1900 */
[----:B------:R-:W-:Y:S02]  /*04a0*/  IADD3.X R13, PT, PT, R17, UR15, RZ, P5, !PT ;  /* 0x0000000f110d7c10 */ /* 0x000fe4000affe4ff */
[----:B------:R-:W-:Y:S02]  /*04b0*/  IADD3 R6, P5, PT, R12, UR14, RZ ;  /* 0x0000000e0c067c10 */ /* 0x000fe4000ffbe0ff */
[----:B------:R-:W-:Y:S01]  /*04c0*/  ISETP.GE.AND.EX P4, PT, R7, R14, PT, P0 ;  /* 0x0000000e0700720c */ /* 0x000fe20003f86300 */
[----:B------:R-:W-:Y:S01]  /*04d0*/  IMAD.MOV.U32 R18, RZ, RZ, RZ ;  /* 0x000000ffff127224 */ /* 0x000fe200078e00ff */
[----:B------:R-:W-:Y:S02]  /*04e0*/  IADD3.X R7, PT, PT, R13, UR15, RZ, P5, !PT ;  /* 0x0000000f0d077c10 */ /* 0x000fe4000affe4ff */
[----:B------:R-:W-:-:S02]  /*04f0*/  IADD3 R8, P0, PT, R6, UR14, RZ ;  /* 0x0000000e06087c10 */ /* 0x000fc4000ff1e0ff */
[----:B------:R-:W-:Y:S01]  /*0500*/  CS2R R20, SRZ ;  /* 0x0000000000147805 */ /* 0x000fe2000001ff00 */
[----:B------:R0:W3:Y:S01]  /*0510*/  @!P2 LDG.E R18, desc[UR12][R12.64] ;  /* 0x0000000c0c12a981 */ /* 0x0000e2000c1e1900 */
[----:B------:R-:W-:-:S04]  /*0520*/  IADD3.X R9, PT, PT, R7, UR15, RZ, P0, !PT ;  /* 0x0000000f07097c10 */ /* 0x000fc800087fe4ff */
[----:B------:R-:W4:Y:S04]  /*0530*/  @!P3 LDG.E R21, desc[UR12][R6.64] ;  /* 0x0000000c0615b981 */ /* 0x000f28000c1e1900 */
[----:B------:R-:W5:Y:S01]  /*0540*/  @!P4 LDG.E R20, desc[UR12][R8.64] ;  /* 0x0000000c0814c981 */ /* 0x000f62000c1e1900 */
[----:B------:R-:W-:Y:S01]  /*0550*/  USHF.L.U32 UR10, UR11, 0x2, URZ ;  /* 0x000000020b0a7899 */ /* 0x000fe200080006ff */
[----:B------:R-:W-:-:S05]  /*0560*/  IADD3 R22, P0, PT, R15, UR6, RZ ;  /* 0x000000060f167c10 */ /* 0x000fca000ff1e0ff */
[----:B------:R-:W-:Y:S01]  /*0570*/  IADD3 R25, P5, PT, R22, UR10, RZ ;  /* 0x0000000a16197c10 */ /* 0x000fe2000ffbe0ff */
[----:B------:R-:W-:-:S03]  /*0580*/  IMAD.X R24, RZ, RZ, UR7, P0 ;  /* 0x00000007ff187e24 */ /* 0x000fc600080e06ff */
[----:B------:R-:W-:Y:S01]  /*0590*/  ISETP.GE.U32.AND P0, PT, R25, R0, PT ;  /* 0x000000001900720c */ /* 0x000fe20003f06070 */
[----:B------:R-:W-:Y:S02]  /*05a0*/  IMAD.X R25, RZ, RZ, R24, P5 ;  /* 0x000000ffff197224 */ /* 0x000fe400028e0618 */
[----:B0-----:R-:W-:Y:S02]  /*05b0*/  IMAD.U32 R13, RZ, RZ, UR10 ;  /* 0x0000000aff0d7e24 */ /* 0x001fe4000f8e00ff */
[----:B------:R-:W-:Y:S01]  /*05c0*/  IMAD.U32 R27, RZ, RZ, UR10 ;  /* 0x0000000aff1b7e24 */ /* 0x000fe2000f8e00ff */
[----:B------:R-:W-:Y:S01]  /*05d0*/  ISETP.GE.AND.EX P0, PT, R25, R14, PT, P0 ;  /* 0x0000000e1900720c */ /* 0x000fe20003f06300 */
[----:B------:R-:W-:Y:S01]  /*05e0*/  VIADD R29, R22, UR11 ;  /* 0x0000000b161d7c36 */ /* 0x000fe20008000000 */
[----:B------:R-:W-:Y:S01]  /*05f0*/  IADD3 RZ, P6, PT, R16, UR14, RZ ;  /* 0x0000000e10ff7c10 */ /* 0x000fe2000ffde0ff */
[----:B-1----:R-:W-:-:S04]  /*0600*/  FMUL.FTZ R11, R11, UR16 ;  /* 0x000000100b0b7c20 */ /* 0x002fc80008410000 */
[----:B------:R-:W2:Y:S02]  /*0610*/  MUFU.RCP R23, R11 ;  /* 0x0000000b00177308 */ /* 0x000ea40000001000 */
[----:B--2---:R-:W-:Y:S01]  /*0620*/  FMUL.FTZ R25, R23, R10 ;  /* 0x0000000a17197220 */ /* 0x004fe20000410000 */
[----:B------:R-:W-:Y:S02]  /*0630*/  LEA R10, P5, R13, R16, 0x2 ;  /* 0x000000100d0a7211 */ /* 0x000fe400078a10ff */
[----:B------:R-:W-:Y:S02]  /*0640*/  IADD3.X R13, PT, PT, R17, UR15, RZ, P6, !PT ;  /* 0x0000000f110d7c10 */ /* 0x000fe4000b7fe4ff */
[----:B------:R-:W-:Y:S01]  /*0650*/  LEA.HI.X R11, R27, R17, RZ, 0x2, P5 ;  /* 0x000000111b0b7211 */ /* 0x000fe200028f14ff */
[C---:B---3--:R-:W-:Y:S01]  /*0660*/  FMUL.FTZ R27, R23.reuse, R18 ;  /* 0x00000012171b7220 */ /* 0x048fe20000410000 */
[----:B------:R0:W-:Y:S01]  /*0670*/  @!P1 STG.E desc[UR12][R16.64], R25 ;  /* 0x0000001910009986 */ /* 0x0001e2000c10190c */
[----:B----4-:R-:W-:Y:S01]  /*0680*/  FMUL.FTZ R21, R23, R21 ;  /* 0x0000001517157220 */ /* 0x010fe20000410000 */
[----:B------:R-:W-:Y:S01]  /*0690*/  IADD3 R29, P1, PT, R29, UR10, RZ ;  /* 0x0000000a1d1d7c10 */ /* 0x000fe2000ff3e0ff */
[----:B-----5:R-:W-:Y:S01]  /*06a0*/  FMUL.FTZ R23, R23, R20 ;  /* 0x0000001417177220 */ /* 0x020fe20000410000 */
[----:B------:R1:W-:Y:S03]  /*06b0*/  @!P2 STG.E desc[UR12][R12.64], R27 ;  /* 0x0000001b0c00a986 */ /* 0x0003e6000c10190c */
[----:B------:R-:W-:Y:S01]  /*06c0*/  IMAD.X R19, RZ, RZ, R19, P1 ;  /* 0x000000ffff137224 */ /* 0x000fe200008e0613 */
[----:B------:R2:W-:Y:S01]  /*06d0*/  @!P3 STG.E desc[UR12][R6.64], R21 ;  /* 0x000000150600b986 */ /* 0x0005e2000c10190c */
[----:B0-----:R-:W-:-:S03]  /*06e0*/  IADD3 R17, P2, PT, R29, UR11, RZ ;  /* 0x0000000b1d117c10 */ /* 0x001fc6000ff5e0ff */
[----:B------:R0:W-:Y:S01]  /*06f0*/  @!P4 STG.E desc[UR12][R8.64], R23 ;  /* 0x000000170800c986 */ /* 0x0001e2000c10190c */
[----:B------:R-:W-:-:S03]  /*0700*/  LEA R16, P3, R29, R2, 0x2 ;  /* 0x000000021d107211 */ /* 0x000fc600078610ff */
[----:B------:R3:W4:Y:S01]  /*0710*/  LDG.E R18, desc[UR12][R4.64] ;  /* 0x0000000c04127981 */ /* 0x000722000c1e1900 */
[C---:B------:R-:W-:Y:S01]  /*0720*/  IADD3 R25, P4, PT, R17.reuse, UR11, RZ ;  /* 0x0000000b11197c10 */ /* 0x040fe2000ff9e0ff */
[--C-:B-1----:R-:W-:Y:S01]  /*0730*/  IMAD.X R13, RZ, RZ, R19.reuse, P2 ;  /* 0x000000ffff0d7224 */ /* 0x102fe200010e0613 */
[-C--:B------:R-:W-:Y:S02]  /*0740*/  ISETP.GE.U32.AND P2, PT, R17, R0.reuse, PT ;  /* 0x000000001100720c */ /* 0x080fe40003f46070 */
[C---:B------:R-:W-:Y:S01]  /*0750*/  LEA.HI.X R17, R29.reuse, R3, R19, 0x2, P3 ;  /* 0x000000031d117211 */ /* 0x040fe200018f1413 */
[----:B--2---:R-:W-:Y:S01]  /*0760*/  IMAD.X R7, RZ, RZ, R13, P4 ;  /* 0x000000ffff077224 */ /* 0x004fe200020e060d */
[-C--:B------:R-:W-:Y:S02]  /*0770*/  ISETP.GE.U32.AND P1, PT, R29, R0.reuse, PT ;  /* 0x000000001d00720c */ /* 0x080fe40003f26070 */
[----:B------:R-:W-:Y:S02]  /*0780*/  ISETP.GE.U32.AND P3, PT, R25, R0, PT ;  /* 0x000000001900720c */ /* 0x000fe40003f66070 */
[-C--:B------:R-:W-:Y:S01]  /*0790*/  ISETP.GE.AND.EX P2, PT, R13, R14.reuse, PT, P2 ;  /* 0x0000000e0d00720c */ /* 0x080fe20003f46320 */
[----:B------:R-:W-:Y:S01]  /*07a0*/  IMAD.U32 R13, RZ, RZ, UR11 ;  /* 0x0000000bff0d7e24 */ /* 0x000fe2000f8e00ff */
[----:B------:R-:W-:-:S02]  /*07b0*/  ISETP.GE.AND.EX P1, PT, R19, R14, PT, P1 ;  /* 0x0000000e1300720c */ /* 0x000fc40003f26310 */
[----:B------:R-:W-:Y:S02]  /*07c0*/  IADD3 R6, P4, PT, R16, UR14, RZ ;  /* 0x0000000e10067c10 */ /* 0x000fe4000ff9e0ff */
[----:B------:R-:W-:Y:S01]  /*07d0*/  ISETP.GE.AND.EX P3, PT, R7, R14, PT, P3 ;  /* 0x0000000e0700720c */ /* 0x000fe20003f66330 */
[----:B---3--:R-:W-:Y:S01]  /*07e0*/  IMAD.U32 R5, RZ, RZ, UR11 ;  /* 0x0000000bff057e24 */ /* 0x008fe2000f8e00ff */
[----:B------:R-:W-:Y:S02]  /*07f0*/  LEA R4, P5, R13, R6, 0x2 ;  /* 0x000000060d047211 */ /* 0x000fe400078a10ff */
[----:B------:R-:W-:Y:S02]  /*0800*/  IADD3.X R7, PT, PT, R17, UR15, RZ, P4, !PT ;  /* 0x0000000f11077c10 */ /* 0x000fe4000a7fe4ff */
[----:B0-----:R-:W-:Y:S02]  /*0810*/  CS2R R8, SRZ ;  /* 0x0000000000087805 */ /* 0x001fe4000001ff00 */
[----:B------:R-:W-:-:S02]  /*0820*/  CS2R R12, SRZ ;  /* 0x00000000000c7805 */ /* 0x000fc4000001ff00 */
[----:B------:R-:W-:Y:S02]  /*0830*/  LEA.HI.X R5, R5, R7, RZ, 0x2, P5 ;  /* 0x0000000705057211 */ /* 0x000fe400028f14ff */
[----:B------:R-:W2:Y:S04]  /*0840*/  @!P0 LDG.E R8, desc[UR12][R10.64] ;  /* 0x0000000c0a088981 */ /* 0x000ea8000c1e1900 */
[----:B------:R-:W3:Y:S04]  /*0850*/  @!P1 LDG.E R9, desc[UR12][R16.64] ;  /* 0x0000000c10099981 */ /* 0x000ee8000c1e1900 */
[----:B------:R-:W5:Y:S04]  /*0860*/  @!P3 LDG.E R13, desc[UR12][R4.64] ;  /* 0x0000000c040db981 */ /* 0x000f68000c1e1900 */
[----:B------:R-:W5:Y:S01]  /*0870*/  @!P2 LDG.E R12, desc[UR12][R6.64] ;  /* 0x0000000c060ca981 */ /* 0x000f62000c1e1900 */
[----:B------:R-:W-:-:S04]  /*0880*/  UIADD3 UR4, UP0, UPT, UR4, 0x2, URZ ;  /* 0x0000000204047890 */ /* 0x000fc8000ff1e0ff */
[----:B------:R-:W-:Y:S02]  /*0890*/  UIADD3.X UR5, UPT, UPT, URZ, UR5, URZ, UP0, !UPT ;  /* 0x00000005ff057290 */ /* 0x000fe400087fe4ff */
[----:B------:R-:W-:-:S04]  /*08a0*/  UISETP.NE.U32.AND UP0, UPT, UR4, UR9, UPT ;  /* 0x000000090400728c */ /* 0x000fc8000bf05070 */
[----:B------:R-:W-:Y:S02]  /*08b0*/  UISETP.NE.AND.EX UP0, UPT, UR5, URZ, UPT, UP0 ;  /* 0x000000ff0500728c */ /* 0x000fe4000bf05300 */
        /* <DEDUP_REMOVED lines=9> */
[----:B------:R2:W-:Y:S04]  /*0950*/  @!P1 STG.E desc[UR12][R16.64], R9 ;  /* 0x0000000910009986 */ /* 0x0005e8000c10190c */
[----:B------:R2:W-:Y:S04]  /*0960*/  @!P2 STG.E desc[UR12][R6.64], R13 ;  /* 0x0000000d0600a986 */ /* 0x0005e8000c10190c */
[----:B------:R2:W-:Y:S01]  /*0970*/  @!P3 STG.E desc[UR12][R4.64], R21 ;  /* 0x000000150400b986 */ /* 0x0005e2000c10190c */
[----:B------:R-:W-:Y:S05]  /*0980*/  BRA.U UP0, `(.L_x_354) ;  /* 0xfffffff900647547 */ /* 0x000fea000b83ffff */
.L_x_353:
        /* <DEDUP_REMOVED lines=8> */
[----:B------:R-:W-:-:S04]  /*0a10*/  ISETP.GE.U32.AND P0, PT, R15, R0, PT ;  /* 0x000000000f00720c */ /* 0x000fc80003f06070 */
[C-C-:B------:R-:W-:Y:S02]  /*0a20*/  LEA.HI.X R3, R15.reuse, R3, R7.reuse, 0x2, P1 ;  /* 0x000000030f037211 */ /* 0x140fe400008f1407 */
[----:B------:R-:W-:Y:S02]  /*0a30*/  IADD3 R15, P2, PT, R15, UR11, RZ ;  /* 0x0000000b0f0f7c10 */ /* 0x000fe4000ff5e0ff */
[----:B------:R-:W-:Y:S02]  /*0a40*/  ISETP.GE.AND.EX P0, PT, R7, R14, PT, P0 ;  /* 0x0000000e0700720c */ /* 0x000fe40003f06300 */
[C---:B------:R-:W-:Y:S01]  /*0a50*/  ISETP.GE.U32.AND P1, PT, R15.reuse, R0, PT ;  /* 0x000000000f00720c */ /* 0x040fe20003f26070 */
[----:B------:R-:W-:Y:S01]  /*0a60*/  IMAD.X R7, RZ, RZ, R7, P2 ;  /* 0x000000ffff077224 */ /* 0x000fe200010e0607 */
[----:B------:R-:W-:Y:S01]  /*0a70*/  IADD3 R15, P3, PT, R15, UR11, RZ ;  /* 0x0000000b0f0f7c10 */ /* 0x000fe2000ff7e0ff */
[----:B-1----:R0:W2:Y:S03]  /*0a80*/  LDG.E R13, desc[UR12][R4.64] ;  /* 0x0000000c040d7981 */ /* 0x0020a6000c1e1900 */
[----:B------:R-:W-:Y:S01]  /*0a90*/  ISETP.GE.AND.EX P1, PT, R7, R14, PT, P1 ;  /* 0x0000000e0700720c */ /* 0x000fe20003f26310 */
[----:B------:R-:W-:Y:S01]  /*0aa0*/  IMAD.U32 R9, RZ, RZ, UR11 ;  /* 0x0000000bff097e24 */ /* 0x000fe2000f8e00ff */
[----:B------:R-:W-:Y:S01]  /*0ab0*/  ISETP.GE.U32.AND P2, PT, R15, R0, PT ;  /* 0x000000000f00720c */ /* 0x000fe20003f46070 */
[----:B------:R-:W-:Y:S01]  /*0ac0*/  IMAD.X R7, RZ, RZ, R7, P3 ;  /* 0x000000ffff077224 */ /* 0x000fe200018e0607 */
[----:B------:R-:W-:-:S02]  /*0ad0*/  USHF.L.U32 UR4, UR11, 0x2, URZ ;  /* 0x000000020b047899 */ /* 0x000fc400080006ff */
[----:B------:R-:W-:Y:S01]  /*0ae0*/  IADD3 R15, P4, PT, R15, UR11, RZ ;  /* 0x0000000b0f0f7c10 */ /* 0x000fe2000ff9e0ff */
[----:B------:R-:W-:Y:S01]  /*0af0*/  USHF.R.U32.HI UR5, URZ, 0x1e, UR11 ;  /* 0x0000001eff057899 */ /* 0x000fe2000801160b */
[----:B------:R-:W-:Y:S02]  /*0b00*/  CS2R R10, SRZ ;  /* 0x00000000000a7805 */ /* 0x000fe4000001ff00 */
[----:B------:R-:W-:Y:S01]  /*0b10*/  ISETP.GE.AND.EX P2, PT, R7, R14, PT, P2 ;  /* 0x0000000e0700720c */ /* 0x000fe20003f46320 */
[----:B0-----:R-:W-:Y:S01]  /*0b20*/  IMAD.WIDE.U32 R4, R9, 0x4, R2 ;  /* 0x0000000409047825 */ /* 0x001fe200078e0002 */
[----:B------:R-:W-:-:S03]  /*0b30*/  ISETP.GE.U32.AND P3, PT, R15, R0, PT ;  /* 0x000000000f00720c */ /* 0x000fc60003f66070 */
[----:B------:R-:W-:Y:S01]  /*0b40*/  IMAD.X R9, RZ, RZ, R7, P4 ;  /* 0x000000ffff097224 */ /* 0x000fe200020e0607 */
[----:B------:R-:W-:Y:S01]  /*0b50*/  IADD3 R6, P4, PT, R4, UR4, RZ ;  /* 0x0000000404067c10 */ /* 0x000fe2000ff9e0ff */
[----:B------:R-:W-:Y:S01]  /*0b60*/  IMAD.MOV.U32 R0, RZ, RZ, RZ ;  /* 0x000000ffff007224 */ /* 0x000fe200078e00ff */
[----:B------:R-:W3:Y:S01]  /*0b70*/  @!P1 LDG.E R10, desc[UR12][R4.64] ;  /* 0x0000000c040a9981 */ /* 0x000ee2000c1e1900 */
[----:B------:R-:W-:Y:S01]  /*0b80*/  IMAD.MOV.U32 R12, RZ, RZ, RZ ;  /* 0x000000ffff0c7224 */ /* 0x000fe200078e00ff */
[----:B------:R-:W-:Y:S02]  /*0b90*/  ISETP.GE.AND.EX P3, PT, R9, R14, PT, P3 ;  /* 0x0000000e0900720c */ /* 0x000fe40003f66330 */
[----:B------:R-:W-:Y:S01]  /*0ba0*/  IADD3.X R7, PT, PT, R5, UR5, RZ, P4, !PT ;  /* 0x0000000505077c10 */ /* 0x000fe2000a7fe4ff */
[----:B------:R-:W4:Y:S01]  /*0bb0*/  @!P0 LDG.E R0, desc[UR12][R2.64] ;  /* 0x0000000c02008981 */ /* 0x000f22000c1e1900 */
[----:B------:R-:W-:Y:S01]  /*0bc0*/  IADD3 R8, P4, PT, R6, UR4, RZ ;  /* 0x0000000406087c10 */ /* 0x000fe2000ff9e0ff */
[----:B------:R-:W2:Y:S02]  /*0bd0*/  LDCU UR4, c[0x0][0x10b8] ;  /* 0x00021700ff0477ac */ /* 0x000ea40008000800 */
[----:B------:R-:W5:Y:S01]  /*0be0*/  @!P2 LDG.E R11, desc[UR12][R6.64] ;  /* 0x0000000c060ba981 */ /* 0x000f62000c1e1900 */
[----:B------:R-:W-:-:S05]  /*0bf0*/  IADD3.X R9, PT, PT, R7, UR5, RZ, P4, !PT ;  /* 0x0000000507097c10 */ /* 0x000fca000a7fe4ff */
[----:B------:R-:W5:Y:S01]  /*0c00*/  @!P3 LDG.E R12, desc[UR12][R8.64] ;  /* 0x0000000c080cb981 */ /* 0x000f62000c1e1900 */
[----:B--2---:R-:W-:-:S06]  /*0c10*/  FMUL.FTZ R13, R13, UR4 ;  /* 0x000000040d0d7c20 */ /* 0x004fcc0008410000 */
[----:B------:R-:W4:Y:S02]  /*0c20*/  MUFU.RCP R13, R13 ;  /* 0x0000000d000d7308 */ /* 0x000f240000001000 */
[C---:B----4-:R-:W-:Y:S01]  /*0c30*/  FMUL.FTZ R15, R13.reuse, R0 ;  /* 0x000000000d0f7220 */ /* 0x050fe20000410000 */
[C---:B---3--:R-:W-:Y:S01]  /*0c40*/  FMUL.FTZ R17, R13.reuse, R10 ;  /* 0x0000000a0d117220 */ /* 0x048fe20000410000 */
[----:B-----5:R-:W-:-:S03]  /*0c50*/  FMUL.FTZ R11, R13, R11 ;  /* 0x0000000b0d0b7220 */ /* 0x020fc60000410000 */
[----:B------:R0:W-:Y:S04]  /*0c60*/  @!P0 STG.E desc[UR12][R2.64], R15 ;  /* 0x0000000f02008986 */ /* 0x0001e8000c10190c */
[----:B------:R0:W-:Y:S01]  /*0c70*/  @!P1 STG.E desc[UR12][R4.64], R17 ;  /* 0x0000001104009986 */ /* 0x0001e2000c10190c */
[----:B------:R-:W-:-:S03]  /*0c80*/  FMUL.FTZ R19, R13, R12 ;  /* 0x0000000c0d137220 */ /* 0x000fc60000410000 */
[----:B------:R0:W-:Y:S01]  /*0c90*/  @!P2 STG.E desc[UR12][R6.64], R11 ;  /* 0x0000000b0600a986 */ /* 0x0001e2000c10190c */
[----:B------:R-:W-:Y:S05]  /*0ca0*/  @P3 EXIT ;  /* 0x000000000000394d */ /* 0x000fea0003800000 */
[----:B------:R-:W-:Y:S01]  /*0cb0*/  STG.E desc[UR12][R8.64], R19 ;  /* 0x0000001308007986 */ /* 0x000fe2000c10190c */
[----:B------:R-:W-:Y:S05]  /*0cc0*/  EXIT ;  /* 0x000000000000794d */ /* 0x000fea0003800000 */
.L_x_352:
        /* <DEDUP_REMOVED lines=9> */
.L_x_355:
[----:B0-----:R-:W2:Y:S01]  /*0d60*/  LDG.E R12, desc[UR12][R8.64] ;  /* 0x0000000c080c7981 */ /* 0x001ea2000c1e1900 */
[----:B---3--:R-:W-:-:S04]  /*0d70*/  LEA R10, P0, R15, R2, 0x4 ;  /* 0x000000020f0a7211 */ /* 0x008fc800078020ff */
[----:B------:R-:W-:-:S05]  /*0d80*/  LEA.HI.X R11, R15, R3, R14, 0x4, P0 ;  /* 0x000000030f0b7211 */ /* 0x000fca00000f240e */
[----:B------:R-:W3:Y:S01]  /*0d90*/  LDG.E.128 R4, desc[UR12][R10.64] ;  /* 0x0000000c0a047981 */ /* 0x000ee2000c1e1d00 */
[----:B-1----:R-:W-:-:S05]  /*0da0*/  IADD3 R15, P0, PT, R15, UR4, RZ ;  /* 0x000000040f0f7c10 */ /* 0x002fca000ff1e0ff */
[C---:B------:R-:W-:Y:S02]  /*0db0*/  IMAD.SHL.U32 R13, R15.reuse, 0x4, RZ ;  /* 0x000000040f0d7824 */ /* 0x040fe400078e00ff */
[----:B------:R-:W-:Y:S01]  /*0dc0*/  IMAD.X R14, RZ, RZ, R14, P0 ;  /* 0x000000ffff0e7224 */ /* 0x000fe200000e060e */
[----:B------:R-:W-:Y:S02]  /*0dd0*/  LOP3.LUT P0, RZ, R15, 0xffffc000, RZ, 0xc0, !PT ;  /* 0xffffc0000fff7812 */ /* 0x000fe4000780c0ff */
[----:B------:R-:W-:Y:S02]  /*0de0*/  ISETP.LT.U32.AND P1, PT, R13, R0, PT ;  /* 0x000000000d00720c */ /* 0x000fe40003f21070 */
[----:B------:R-:W-:Y:S01]  /*0df0*/  LOP3.LUT P0, RZ, R14, 0x3fffffff, RZ, 0xc0, P0 ;  /* 0x3fffffff0eff7812 */ /* 0x000fe2000000c0ff */
[----:B--2---:R-:W-:-:S06]  /*0e00*/  FMUL.FTZ R12, R12, UR5 ;  /* 0x000000050c0c7c20 */ /* 0x004fcc0008410000 */
[----:B------:R-:W3:Y:S02]  /*0e10*/  MUFU.RCP R12, R12 ;  /* 0x0000000c000c7308 */ /* 0x000ee40000001000 */
[-C--:B---3--:R-:W-:Y:S01]  /*0e20*/  FMUL.FTZ R4, R4, R12.reuse ;  /* 0x0000000c04047220 */ /* 0x088fe20000410000 */
[-C--:B------:R-:W-:Y:S01]  /*0e30*/  FMUL.FTZ R5, R5, R12.reuse ;  /* 0x0000000c05057220 */ /* 0x080fe20000410000 */
[-C--:B------:R-:W-:Y:S01]  /*0e40*/  FMUL.FTZ R6, R6, R12.reuse ;  /* 0x0000000c06067220 */ /* 0x080fe20000410000 */
[----:B------:R-:W-:Y:S01]  /*0e50*/  FMUL.FTZ R7, R7, R12 ;  /* 0x0000000c07077220 */ /* 0x000fe20000410000 */
[----:B------:R-:W-:-:S04]  /*0e60*/  SHF.L.U64.HI R12, R15, 0x2, R14 ;  /* 0x000000020f0c7819 */ /* 0x000fc8000001020e */
[----:B------:R3:W-:Y:S01]  /*0e70*/  STG.E.128 desc[UR12][R10.64], R4 ;  /* 0x000000040a007986 */ /* 0x0007e2000c101d0c */
[----:B------:R-:W-:-:S13]  /*0e80*/  ISETP.LT.AND.EX P1, PT, R12, R17, PT, P1 ;  /* 0x000000110c00720c */ /* 0x000fda0003f21310 */
[----:B------:R-:W-:Y:S05]  /*0e90*/  @!P0 BRA P1, `(.L_x_355) ;  /* 0xfffffffc00b08947 */ /* 0x000fea000083ffff */
[----:B------:R-:W-:Y:S05]  /*0ea0*/  EXIT ;  /* 0x000000000000794d */ /* 0x000fea0003800000 */
        .weak           $__internal_20_$__cuda_sm20_div_u16
        .type           $__internal_20_$__cuda_sm20_div_u16,@function
        .size           $__internal_20_$__cuda_sm20_div_u16,(.L_x_751 - $__internal_20_$__cuda_sm20_div_u16)
$__internal_20_$__cuda_sm20_div_u16:
        /* <DEDUP_REMOVED lines=19> */
[----:B------:R-:W-:Y:S05]  /*0fe0*/  RET.REL.NODEC R4 `(_ZN2at6native63_GLOBAL__N__862fb238_30_ForeachBinaryOpScalarTensor_cu_64fe0ca525multi_tensor_apply_kernelINS1_18TensorListMetadataILi1EEENS1_27BinaryOpScalarTensorFunctorIfLi1ELi1ELi0EEEJSt7dividesIfEPffEEEvT_T0_DpT1_) ;  /* 0xfffffff004047950 */ /* 0x000fea0003c3ffff */
.L_x_356:
        /* <DEDUP_REMOVED lines=9> */
.L_x_751:


//--------------------- .text._ZN2at6native63_GLOBAL__N__862fb238_30_ForeachBinaryOpScalarTensor_cu_64fe0ca525multi_tensor_apply_kernelINS1_18TensorListMetadataILi1EEENS1_27BinaryOpScalarTensorFunctorIdLi1ELi1ELi0EEEJSt7dividesIdEPddEEEvT_T0_DpT1_ --------------------------
	.section	.text._ZN2at6native63_GLOBAL__N__862fb238_30_ForeachBinaryOpScalarTensor_cu_64fe0ca525multi_tensor_apply_kernelINS1_18TensorListMetadataILi1EEENS1_27BinaryOpScalarTensorFunctorIdLi1ELi1ELi0EEEJSt7dividesIdEPddEEEvT_T0_DpT1_,"ax",@progbits
	.align	128
.text._ZN2at6native63_GLOBAL__N__862fb238_30_ForeachBinaryOpScalarTensor_cu_64fe0ca525multi_tensor_apply_kernelINS1_18TensorListMetadataILi1EEENS1_27BinaryOpScalarTensorFunctorIdLi1ELi1ELi0EEEJSt7dividesIdEPddEEEvT_T0_DpT1_:
        .type           _ZN2at6native63_GLOBAL__N__862fb238_30_ForeachBinaryOpScalarTensor_cu_64fe0ca525multi_tensor_apply_kernelINS1_18TensorListMetadataILi1EEENS1_27BinaryOpScalarTensorFunctorIdLi1ELi1ELi0EEEJSt7dividesIdEPddEEEvT_T0_DpT1_,@function
        .size           _ZN2at6native63_GLOBAL__N__862fb238_30_ForeachBinaryOpScalarTensor_cu_64fe0ca525multi_tensor_apply_kernelINS1_18TensorListMetadataILi1EEENS1_27BinaryOpScalarTensorFunctorIdLi1ELi1ELi0EEEJSt7dividesIdEPddEEEvT_T0_DpT1_,(.L_x_753 - _ZN2at6native63_GLOBAL__N__862fb238_30_ForeachBinaryOpScalarTensor_cu_64fe0ca525multi_tensor_apply_kernelINS1_18TensorListMetadataILi1EEENS1_27BinaryOpScalarTensorFunctorIdLi1ELi1ELi0EEEJSt7dividesIdEPddEEEvT_T0_DpT1_)
        .other          _ZN2at6native63_GLOBAL__N__862fb238_30_ForeachBinaryOpScalarTensor_cu_64fe0ca525multi_tensor_apply_kernelINS1_18TensorListMetadataILi1EEENS1_27BinaryOpScalarTensorFunctorIdLi1ELi1ELi0EEEJSt7dividesIdEPddEEEvT_T0_DpT1_,@"STO_CUDA_ENTRY STV_DEFAULT"
_ZN2at6native63_GLOBAL__N__862fb238_30_ForeachBinaryOpScalarTensor_cu_64fe0ca525multi_tensor_apply_kernelINS1_18TensorListMetadataILi1EEENS1_27BinaryOpScalarTensorFunctorIdLi1ELi1ELi0EEEJSt7dividesIdEPddEEEvT_T0_DpT1_:
        /* <DEDUP_REMOVED lines=9> */
[----:B--2---:R-:W-:Y:S02]  /*0090*/  UIMAD.WIDE UR8, UR10, 0x10000, URZ ;  /* 0x000100000a0878a5 */ /* 0x004fe4000f8e02ff */
[----:B0-----:R-:W-:Y:S02]  /*00a0*/  UIMAD.WIDE UR6, UR10, 0x80000, UR6 ;  /* 0x000800000a0678a5 */ /* 0x001fe4000f8e0206 */
[----:B---3--:R-:W-:Y:S02]  /*00b0*/  ULOP3.LUT UR10, UR4, 0x3, URZ, 0xc0, !UPT ;  /* 0x00000003040a7892 */ /* 0x008fe4000f8ec0ff */
[----:B------:R-:W-:Y:S02]  /*00c0*/  UIADD3 UR16, UP1, UPT, UR4, -UR8, URZ ;  /* 0x8000000804107290 */ /* 0x000fe4000ff3e0ff */
[----:B------:R-:W-:-:S02]  /*00d0*/  ULOP3.LUT UP0, URZ, UR10, 0x1f, UR6, 0xf8, !UPT ;  /* 0x0000001f0aff7892 */ /* 0x000fc4000f80f806 */
[----:B------:R-:W-:Y:S02]  /*00e0*/  UIADD3.X UR4, UPT, UPT, UR5, ~UR9, URZ, UP1, !UPT ;  /* 0x8000000905047290 */ /* 0x000fe40008ffe4ff */
[----:B------:R-:W-:-:S09]  /*00f0*/  ULOP3.LUT UP0, URZ, URZ, URZ, URZ, 0xfc, UP0 ;  /* 0x000000ffffff7292 */ /* 0x000fd2000800fcff */
[----:B-1----:R-:W-:Y:S05]  /*0100*/  BRA.U !UP0, `(.L_x_357) ;  /* 0x0000003508007547 */ /* 0x002fea000b800000 */
[----:B------:R-:W-:-:S04]  /*0110*/  UISETP.GE.U32.AND UP0, UPT, UR16, 0x1, UPT ;  /* 0x000000011000788c */ /* 0x000fc8000bf06070 */
[----:B------:R-:W-:-:S06]  /*0120*/  UISETP.GE.AND.EX UP0, UPT, UR4, URZ, UPT, UP0 ;  /* 0x000000ff0400728c */ /* 0x000fcc000bf06300 */
[----:B------:R-:W-:-:S13]  /*0130*/  PLOP3.LUT P0, PT, PT, PT, UP0, 0x80, 0x8 ;  /* 0x000000000008781c */ /* 0x000fda0003f0f008 */
[----:B------:R-:W-:Y:S05]  /*0140*/  @!P0 EXIT ;  /* 0x000000000000894d */ /* 0x000fea0003800000 */
[----:B------:R-:W0:Y:S01]  /*0150*/  LDC R8, c[0x0][0x360] ;  /* 0x0000d800ff087b82 */ /* 0x000e220000000800 */
[----:B------:R-:W-:Y:S01]  /*0160*/  UISETP.LT.U32.AND UP0, UPT, UR16, 0x10000, UPT ;  /* 0x000100001000788c */ /* 0x000fe2000bf01070 */
[----:B------:R-:W-:-:S03]  /*0170*/  MOV R5, 0x260 ;  /* 0x0000026000057802 */ /* 0x000fc60000000f00 */
[----:B------:R-:W-:-:S04]  /*0180*/  UISETP.LT.U32.AND.EX UP0, UPT, UR4, URZ, UPT, UP0 ;  /* 0x000000ff0400728c */ /* 0x000fc8000bf01100 */
[----:B------:R-:W-:Y:S02]  /*0190*/  USEL UR14, UR16, 0x10000, UP0 ;  /* 0x00010000100e7887 */ /* 0x000fe40008000000 */
[----:B------:R-:W-:Y:S01]  /*01a0*/  USEL UR15, UR4, URZ, UP0 ;  /* 0x000000ff040f7287 */ /* 0x000fe20008000000 */
[----:B0-----:R-:W-:-:S05]  /*01b0*/  IMAD.SHL.U32 R0, R8, 0x4, RZ ;  /* 0x0000000408007824 */ /* 0x001fca00078e00ff */
[----:B------:R-:W-:-:S13]  /*01c0*/  R2UR UR10, R0 ;  /* 0x00000000000a72ca */ /* 0x000fda00000e0000 */
        /* <DEDUP_REMOVED lines=8> */
[----:B------:R-:W-:Y:S05]  /*0250*/  CALL.REL.NOINC `($__internal_22_$__cuda_sm20_div_u16) ;  /* 0x0000004800607944 */ /* 0x000fea0003c00000 */
[----:B------:R-:W0:Y:S01]  /*0260*/  S2R R9, SR_TID.X ;  /* 0x0000000000097919 */ /* 0x000e220000002100 */
[----:B------:R-:W-:Y:S01]  /*0270*/  UISETP.GE.U32.AND UP0, UPT, UR5, UR10, UPT ;  /* 0x0000000a0500728c */ /* 0x000fe2000bf06070 */
[----:B------:R-:W-:Y:S02]  /*0280*/  IMAD.MOV.U32 R16, RZ, RZ, RZ ;  /* 0x000000ffff107224 */ /* 0x000fe400078e00ff */
[----:B------:R-:W-:Y:S01]  /*0290*/  IMAD.MOV.U32 R15, RZ, RZ, RZ ;  /* 0x000000ffff0f7224 */ /* 0x000fe200078e00ff */
[----:B------:R-:W-:-:S09]  /*02a0*/  UISETP.GE.U32.AND.EX UP0, UPT, UR9, URZ, UPT, UP0 ;  /* 0x000000ff0900728c */ /* 0x000fd2000bf06100 */
[----:B------:R-:W-:Y:S05]  /*02b0*/  BRA.U !UP0, `(.L_x_358) ;  /* 0x0000002108807547 */ /* 0x000fea000b800000 */
[----:B------:R-:W-:Y:S01]  /*02c0*/  IMAD.MOV.U32 R16, RZ, RZ, RZ ;  /* 0x000000ffff107224 */ /* 0x000fe200078e00ff */
[----:B------:R-:W1:Y:S01]  /*02d0*/  LDCU.64 UR16, c[0x0][0x10b8] ;  /* 0x00021700ff1077ac */ /* 0x000e620008000a00 */
[----:B------:R-:W-:Y:S01]  /*02e0*/  IMAD.MOV.U32 R15, RZ, RZ, RZ ;  /* 0x000000ffff0f7224 */ /* 0x000fe200078e00ff */
[----:B------:R-:W-:Y:S01]  /*02f0*/  UMOV UR4, URZ ;  /* 0x000000ff00047c82 */ /* 0x000fe20008000000 */
[----:B------:R-:W-:-:S05]  /*0300*/  UMOV UR5, URZ ;  /* 0x000000ff00057c82 */ /* 0x000fca0008000000 */
.L_x_375:
[----:B--2---:R-:W2:Y:S01]  /*0310*/  LDC.64 R2, c[0x0][0x10b0] ;  /* 0x00042c00ff027b82 */ /* 0x004ea20000000a00 */
[----:B0-----:R-:W-:-:S04]  /*0320*/  IADD3 R7, P0, PT, R9, R16, RZ ;  /* 0x0000001009077210 */ /* 0x001fc80007f1e0ff */
[C---:B------:R-:W-:Y:S01]  /*0330*/  IADD3 R17, P1, PT, R8.reuse, R7, RZ ;  /* 0x0000000708117210 */ /* 0x040fe20007f3e0ff */
[----:B------:R-:W-:Y:S01]  /*0340*/  IMAD.X R6, RZ, RZ, R15, P0 ;  /* 0x000000ffff067224 */ /* 0x000fe200000e060f */
[C---:B------:R-:W-:Y:S02]  /*0350*/  ISETP.GE.U32.AND P6, PT, R7.reuse, UR14, PT ;  /* 0x0000000e07007c0c */ /* 0x040fe4000bfc6070 */
[----:B------:R-:W-:Y:S01]  /*0360*/  IADD3 R11, P0, PT, R8, R17, RZ ;  /* 0x00000011080b7210 */ /* 0x000fe20007f1e0ff */
[----:B------:R-:W-:Y:S01]  /*0370*/  IMAD.X R42, RZ, RZ, R6, P1 ;  /* 0x000000ffff2a7224 */ /* 0x000fe200008e0606 */
[----:B------:R-:W-:Y:S01]  /*0380*/  ISETP.GE.AND.EX P6, PT, R6, UR15, PT, P6 ;  /* 0x0000000f06007c0c */ /* 0x000fe2000bfc6360 */
[----:B--2---:R0:W1:Y:S02]  /*0390*/  LDG.E.64 R38, desc[UR12][R2.64] ;  /* 0x0000000c02267981 */ /* 0x004064000c1e1b00 */
[----:B------:R-:W-:Y:S01]  /*03a0*/  IMAD.X R0, RZ, RZ, R42, P0 ;  /* 0x000000ffff007224 */ /* 0x000fe200000e062a */
[----:B------:R-:W-:-:S02]  /*03b0*/  LEA R4, P0, R7, UR6, 0x3 ;  /* 0x0000000607047c11 */ /* 0x000fc4000f8018ff */
[----:B------:R-:W-:Y:S02]  /*03c0*/  CS2R R22, SRZ ;  /* 0x0000000000167805 */ /* 0x000fe4000001ff00 */
[----:B------:R-:W-:Y:S02]  /*03d0*/  IADD3 R24, P1, PT, R8, R11, RZ ;  /* 0x0000000b08187210 */ /* 0x000fe40007f3e0ff */
[----:B------:R-:W-:Y:S02]  /*03e0*/  LEA.HI.X R5, R7, UR7, R6, 0x3, P0 ;  /* 0x0000000707057c11 */ /* 0x000fe400080f1c06 */
[----:B------:R-:W-:Y:S02]  /*03f0*/  CS2R R44, SRZ ;  /* 0x00000000002c7805 */ /* 0x000fe4000001ff00 */
[----:B------:R-:W-:Y:S01]  /*0400*/  ISETP.GE.U32.AND P2, PT, R24, UR14, PT ;  /* 0x0000000e18007c0c */ /* 0x000fe2000bf46070 */
[----:B------:R-:W-:Y:S01]  /*0410*/  IMAD.X R25, RZ, RZ, R0, P1 ;  /* 0x000000ffff197224 */ /* 0x000fe200008e0600 */
[----:B------:R-:W2:Y:S01]  /*0420*/  @!P6 LDG.E.64 R22, desc[UR12][R4.64] ;  /* 0x0000000c0416e981 */ /* 0x000ea2000c1e1b00 */
[----:B------:R-:W-:-:S02]  /*0430*/  ISETP.GE.U32.AND P1, PT, R17, UR14, PT ;  /* 0x0000000e11007c0c */ /* 0x000fc4000bf26070 */
[----:B------:R-:W-:Y:S01]  /*0440*/  ISETP.GE.U32.AND P0, PT, R11, UR14, PT ;  /* 0x0000000e0b007c0c */ /* 0x000fe2000bf06070 */
[----:B------:R-:W-:Y:S01]  /*0450*/  IMAD.WIDE.U32 R26, R8, 0x8, R4 ;  /* 0x00000008081a7825 */ /* 0x000fe200078e0004 */
[----:B------:R-:W-:Y:S02]  /*0460*/  ISETP.GE.AND.EX P1, PT, R42, UR15, PT, P1 ;  /* 0x0000000f2a007c0c */ /* 0x000fe4000bf26310 */
[----:B------:R-:W-:Y:S02]  /*0470*/  ISETP.GE.AND.EX P0, PT, R0, UR15, PT, P0 ;  /* 0x0000000f00007c0c */ /* 0x000fe4000bf06300 */
[----:B------:R-:W-:Y:S02]  /*0480*/  LEA R20, P3, R8, R26, 0x3 ;  /* 0x0000001a08147211 */ /* 0x000fe400078618ff */
[----:B0-----:R-:W-:Y:S02]  /*0490*/  CS2R R2, SRZ ;  /* 0x0000000000027805 */ /* 0x001fe4000001ff00 */
[----:B------:R-:W-:-:S02]  /*04a0*/  ISETP.GE.AND.EX P2, PT, R25, UR15, PT, P2 ;  /* 0x0000000f19007c0c */ /* 0x000fc4000bf46320 */
[----:B------:R-:W-:-:S03]  /*04b0*/  LEA.HI.X R21, R8, R27, RZ, 0x3, P3 ;  /* 0x0000001b08157211 */ /* 0x000fc600018f1cff */
[----:B------:R-:W5:Y:S04]  /*04c0*/  @!P1 LDG.E.64 R2, desc[UR12][R26.64] ;  /* 0x0000000c1a029981 */ /* 0x000f68000c1e1b00 */
[----:B------:R-:W5:Y:S01]  /*04d0*/  @!P0 LDG.E.64 R44, desc[UR12][R20.64] ;  /* 0x0000000c142c8981 */ /* 0x000f62000c1e1b00 */
[----:B------:R-:W-:-:S03]  /*04e0*/  IMAD.MOV.U32 R12, RZ, RZ, 0x1 ;  /* 0x00000001ff0c7424 */ /* 0x000fc600078e00ff */
[----:B------:R-:W-:Y:S01]  /*04f0*/  @!P2 IMAD.WIDE.U32 R10, R8, 0x8, R26 ;  /* 0x00000008080aa825 */ /* 0x000fe200078e001a */
[----:B------:R-:W-:-:S03]  /*0500*/  CS2R R40, SRZ ;  /* 0x0000000000287805 */ /* 0x000fc6000001ff00 */
[----:B------:R-:W-:-:S05]  /*0510*/  @!P2 IMAD.WIDE.U32 R10, R8, 0x8, R10 ;  /* 0x00000008080aa825 */ /* 0x000fca00078e000a */
[----:B------:R0:W5:Y:S01]  /*0520*/  @!P2 LDG.E.64 R40, desc[UR12][R10.64] ;  /* 0x0000000c0a28a981 */ /* 0x000162000c1e1b00 */
        /* <DEDUP_REMOVED lines=49> */
[----:B------:R-:W-:-:S07]  /*0840*/  IMAD.MOV.U32 R21, RZ, RZ, R39 ;  /* 0x000000ffff157224 */ /* 0x000fce00078e0027 */
[----:B-----5:R-:W-:Y:S05]  /*0850*/  CALL.REL.NOINC `($__internal_21_$__cuda_sm20_div_rn_f64_full) ;  /* 0x0000003800d87944 */ /* 0x020fea0003c00000 */
[----:B------:R-:W-:Y:S02]  /*0860*/  IMAD.MOV.U32 R30, RZ, RZ, R10 ;  /* 0x000000ffff1e7224 */ /* 0x000fe400078e000a */
[----:B------:R-:W-:-:S07]  /*0870*/  IMAD.MOV.U32 R31, RZ, RZ, R11 ;  /* 0x000000ffff1f7224 */ /* 0x000fce00078e000b */
.L_x_360:
[----:B------:R-:W-:Y:S05]  /*0880*/  BSYNC.RECONVERGENT B1 ;  /* 0x0000000000017941 */ /* 0x000fea0003800200 */
.L_x_359:
        /* <DEDUP_REMOVED lines=48> */
[----:B------:R-:W-:Y:S05]  /*0b90*/  CALL.REL.NOINC `($__internal_21_$__cuda_sm20_div_rn_f64_full) ;  /* 0x0000003800087944 */ /* 0x000fea0003c00000 */
[----:B------:R-:W-:Y:S02]  /*0ba0*/  IMAD.MOV.U32 R26, RZ, RZ, R10 ;  /* 0x000000ffff1a7224 */ /* 0x000fe400078e000a */
[----:B------:R-:W-:-:S07]  /*0bb0*/  IMAD.MOV.U32 R27, RZ, RZ, R11 ;  /* 0x000000ffff1b7224 */ /* 0x000fce00078e000b */
.L_x_362:
[----:B------:R-:W-:Y:S05]  /*0bc0*/  BSYNC.RECONVERGENT B1 ;  /* 0x0000000000017941 */ /* 0x000fea0003800200 */
.L_x_361:
        /* <DEDUP_REMOVED lines=51> */
.L_x_364:
[----:B------:R-:W-:Y:S05]  /*0f00*/  BSYNC.RECONVERGENT B1 ;  /* 0x0000000000017941 */ /* 0x000fea0003800200 */
.L_x_363:
        /* <DEDUP_REMOVED lines=49> */
.L_x_366:
[----:B------:R-:W-:Y:S05]  /*1220*/  BSYNC.RECONVERGENT B1 ;  /* 0x0000000000017941 */ /* 0x000fea0003800200 */
.L_x_365:
[----:B------:R-:W-:Y:S01]  /*1230*/  ISETP.GE.U32.AND P2, PT, R24, UR14, PT ;  /* 0x0000000e18007c0c */ /* 0x000fe2000bf46070 */
[C---:B------:R-:W-:Y:S01]  /*1240*/  @!P0 IMAD.SHL.U32 R19, R8.reuse, 0x8, RZ ;  /* 0x0000000808138824 */ /* 0x040fe200078e00ff */
[----:B------:R-:W0:Y:S01]  /*1250*/  LDC.64 R40, c[0x0][0x10b0] ;  /* 0x00042c00ff287b82 */ /* 0x000e220000000a00 */
[----:B------:R-:W-:Y:S01]  /*1260*/  @!P0 SHF.R.U32.HI R13, RZ, 0x1d, R8 ;  /* 0x0000001dff0d8819 */ /* 0x000fe20000011608 */
[----:B------:R1:W-:Y:S01]  /*1270*/  @!P6 STG.E.64 desc[UR12][R4.64], R30 ;  /* 0x0000001e0400e986 */ /* 0x0003e2000c101b0c */
[----:B------:R-:W-:Y:S02]  /*1280*/  ISETP.GE.AND.EX P2, PT, R25, UR15, PT, P2 ;  /* 0x0000000f19007c0c */ /* 0x000fe4000bf46320 */
[-C--:B------:R-:W-:Y:S02]  /*1290*/  @!P0 IADD3 R18, P4, P5, R19, R4.reuse, R19 ;  /* 0x0000000413128210 */ /* 0x080fe40007d9e013 */
[----:B------:R-:W-:Y:S02]  /*12a0*/  @!P1 LEA R12, P3, R8, R4, 0x3 ;  /* 0x00000004080c9211 */ /* 0x000fe400078618ff */
[----:B------:R-:W-:-:S02]  /*12b0*/  @!P0 IADD3.X R19, PT, PT, R13, R5, R13, P4, P5 ;  /* 0x000000050d138210 */ /* 0x000fc400027ea40d */
[----:B------:R-:W-:-:S05]  /*12c0*/  @!P1 LEA.HI.X R13, R8, R5, RZ, 0x3, P3 ;  /* 0x00000005080d9211 */ /* 0x000fca00018f1cff */
[----:B------:R-:W-:Y:S01]  /*12d0*/  @!P2 IMAD.SHL.U32 R21, R8, 0x8, RZ ;  /* 0x000000080815a824 */ /* 0x000fe200078e00ff */
[----:B------:R-:W-:Y:S01]  /*12e0*/  @!P2 SHF.R.U32.HI R23, RZ, 0x1d, R8 ;  /* 0x0000001dff17a819 */ /* 0x000fe20000011608 */
[----:B------:R-:W-:Y:S01]  /*12f0*/  @!P1 STG.E.64 desc[UR12][R12.64], R26 ;  /* 0x0000001a0c009986 */ /* 0x000fe2000c101b0c */
[----:B------:R-:W-:Y:S02]  /*1300*/  IADD3 R7, P1, PT, R7, UR10, RZ ;  /* 0x0000000a07077c10 */ /* 0x000fe4000ff3e0ff */
[C---:B------:R-:W-:Y:S01]  /*1310*/  @!P2 IADD3 R20, P4, P5, R21.reuse, R4, R21 ;  /* 0x000000041514a210 */ /* 0x040fe20007d9e015 */
[----:B------:R-:W-:Y:S03]  /*1320*/  @!P0 STG.E.64 desc[UR12][R18.64], R2 ;  /* 0x0000000212008986 */ /* 0x000fe6000c101b0c */
[----:B------:R-:W-:Y:S02]  /*1330*/  @!P2 IADD3 R20, P3, PT, R21, R20, RZ ;  /* 0x000000141514a210 */ /* 0x000fe40007f7e0ff */
[----:B------:R-:W-:-:S05]  /*1340*/  @!P2 IADD3.X R0, PT, PT, R23, R5, R23, P4, P5 ;  /* 0x000000051700a210 */ /* 0x000fca00027ea417 */
[----:B------:R-:W-:-:S05]  /*1350*/  @!P2 IMAD.X R21, R23, 0x1, R0, P3 ;  /* 0x000000011715a824 */ /* 0x000fca00018e0600 */
[----:B------:R2:W-:Y:S04]  /*1360*/  @!P2 STG.E.64 desc[UR12][R20.64], R10 ;  /* 0x0000000a1400a986 */ /* 0x0005e8000c101b0c */
[----:B0-----:R-:W3:Y:S01]  /*1370*/  LDG.E.64 R40, desc[UR12][R40.64] ;  /* 0x0000000c28287981 */ /* 0x001ee2000c1e1b00 */
[----:B------:R-:W-:Y:S01]  /*1380*/  IMAD.X R6, RZ, RZ, R6, P1 ;  /* 0x000000ffff067224 */ /* 0x000fe200008e0606 */
[----:B------:R-:W-:Y:S01]  /*1390*/  ISETP.GE.U32.AND P0, PT, R7, UR14, PT ;  /* 0x0000000e07007c0c */ /* 0x000fe2000bf06070 */
[----:B------:R-:W-:Y:S01]  /*13a0*/  IMAD.U32 R7, RZ, RZ, UR10 ;  /* 0x0000000aff077e24 */ /* 0x000fe2000f8e00ff */
[----:B------:R-:W-:Y:S02]  /*13b0*/  CS2R R22, SRZ ;  /* 0x0000000000167805 */ /* 0x000fe4000001ff00 */
[----:B------:R-:W-:-:S02]  /*13c0*/  ISETP.GE.AND.EX P0, PT, R6, UR15, PT, P0 ;  /* 0x0000000f06007c0c */ /* 0x000fc4000bf06300 */
[----:B-1----:R-:W-:-:S04]  /*13d0*/  LEA R4, P1, R7, R4, 0x3 ;  /* 0x0000000407047211 */ /* 0x002fc800078218ff */
[----:B------:R-:W-:Y:S02]  /*13e0*/  LEA.HI.X R5, R7, R5, RZ, 0x3, P1 ;  /* 0x0000000507057211 */ /* 0x000fe400008f1cff */
[----:B------:R-:W-:-:S04]  /*13f0*/  IADD3 R17, P1, PT, R17, UR10, RZ ;  /* 0x0000000a11117c10 */ /* 0x000fc8000ff3e0ff */
[C---:B------:R-:W-:Y:S01]  /*1400*/  IADD3 R43, P2, PT, R8.reuse, R17, RZ ;  /* 0x00000011082b7210 */ /* 0x040fe20007f5e0ff */
[----:B------:R-:W4:Y:S01]  /*1410*/  @!P0 LDG.E.64 R22, desc[UR12][R4.64] ;  /* 0x0000000c04168981 */ /* 0x000f22000c1e1b00 */
[----:B------:R-:W-:Y:S01]  /*1420*/  IMAD.X R42, RZ, RZ, R42, P1 ;  /* 0x000000ffff2a7224 */ /* 0x000fe200008e062a */
[----:B--2---:R-:W-:Y:S02]  /*1430*/  LEA R10, P4, R17, UR6, 0x3 ;  /* 0x00000006110a7c11 */ /* 0x004fe4000f8818ff */
[----:B------:R-:W-:Y:S02]  /*1440*/  CS2R R26, SRZ ;  /* 0x00000000001a7805 */ /* 0x000fe4000001ff00 */
[----:B------:R-:W-:Y:S01]  /*1450*/  ISETP.GE.U32.AND P3, PT, R43, UR14, PT ;  /* 0x0000000e2b007c0c */ /* 0x000fe2000bf66070 */
[--C-:B------:R-:W-:Y:S01]  /*1460*/  IMAD.X R45, RZ, RZ, R42.reuse, P2 ;  /* 0x000000ffff2d7224 */ /* 0x100fe200010e062a */
[----:B------:R-:W-:Y:S01]  /*1470*/  LEA.HI.X R11, R17, UR7, R42, 0x3, P4 ;  /* 0x00000007110b7c11 */ /* 0x000fe2000a0f1c2a */
[----:B------:R-:W-:Y:S01]  /*1480*/  IMAD.MOV.U32 R2, RZ, RZ, 0x1 ;  /* 0x00000001ff027424 */ /* 0x000fe200078e00ff */
[----:B------:R-:W-:-:S02]  /*1490*/  LEA R24, P4, R8, R10, 0x3 ;  /* 0x0000000a08187211 */ /* 0x000fc400078818ff */
[----:B------:R-:W-:Y:S02]  /*14a0*/  CS2R R6, SRZ ;  /* 0x0000000000067805 */ /* 0x000fe4000001ff00 */
[----:B------:R-:W-:Y:S02]  /*14b0*/  ISETP.GE.AND.EX P3, PT, R45, UR15, PT, P3 ;  /* 0x0000000f2d007c0c */ /* 0x000fe4000bf66330 */
[----:B------:R-:W-:Y:S02]  /*14c0*/  CS2R R30, SRZ ;  /* 0x00000000001e7805 */ /* 0x000fe4000001ff00 */
[C---:B------:R-:W-:Y:S02]  /*14d0*/  LEA.HI.X R25, R8.reuse, R11, RZ, 0x3, P4 ;  /* 0x0000000b08197211 */ /* 0x040fe400020f1cff */
[----:B------:R-:W-:Y:S02]  /*14e0*/  ISETP.GE.U32.AND P1, PT, R17, UR14, PT ;  /* 0x0000000e11007c0c */ /* 0x000fe4000bf26070 */
[C---:B------:R-:W-:Y:S01]  /*14f0*/  IADD3 R44, P5, PT, R8.reuse, R43, RZ ;  /* 0x0000002b082c7210 */ /* 0x040fe20007fbe0ff */
[----:B------:R-:W-:Y:S01]  /*1500*/  IMAD.WIDE.U32 R38, R8, 0x8, R24 ;  /* 0x0000000808267825 */ /* 0x000fe200078e0018 */
[----:B------:R-:W-:-:S02]  /*1510*/  ISETP.GE.AND.EX P1, PT, R42, UR15, PT, P1 ;  /* 0x0000000f2a007c0c */ /* 0x000fc4000bf26310 */
[----:B------:R-:W-:Y:S01]  /*1520*/  ISETP.GE.U32.AND P2, PT, R44, UR14, PT ;  /* 0x0000000e2c007c0c */ /* 0x000fe2000bf46070 */
[----:B------:R-:W-:Y:S01]  /*1530*/  IMAD.X R46, RZ, RZ, R45, P5 ;  /* 0x000000ffff2e7224 */ /* 0x000fe200028e062d */
[----:B------:R-:W5:Y:S04]  /*1540*/  @!P3 LDG.E.64 R26, desc[UR12][R24.64] ;  /* 0x0000000c181ab981 */ /* 0x000f68000c1e1b00 */
[----:B------:R-:W-:-:S05]  /*1550*/  ISETP.GE.AND.EX P2, PT, R46, UR15, PT, P2 ;  /* 0x0000000f2e007c0c */ /* 0x000fca000bf46320 */
[----:B------:R0:W5:Y:S08]  /*1560*/  @!P1 LDG.E.64 R6, desc[UR12][R10.64] ;  /* 0x0000000c0a069981 */ /* 0x000170000c1e1b00 */
[----:B------:R1:W5:Y:S01]  /*1570*/  @!P2 LDG.E.64 R30, desc[UR12][R38.64] ;  /* 0x0000000c261ea981 */ /* 0x000362000c1e1b00 */
[----:B------:R-:W-:Y:S01]  /*1580*/  BSSY.RECONVERGENT B1, `(.L_x_367) ;  /* 0x0000035000017945 */ /* 0x000fe20003800200 */
[----:B---3--:R-:W2:Y:S02]  /*1590*/  DMUL R40, R40, UR16 ;  /* 0x0000001028287c28 */ /* 0x008ea40008000000 */
[----:B--2---:R-:W2:Y:S01]  /*15a0*/  MUFU.RCP64H R3, R41 ;  /* 0x0000002900037308 */ /* 0x004ea20000001800 */
[----:B----4-:R-:W-:-:S15]  /*15b0*/  FSETP.GEU.AND P2, PT, |R23|, 6.5827683646048100446e-37, PT ;  /* 0x036000001700780b */ /* 0x010fde0003f4e200 */
[----:B------:R-:W-:-:S15]  /*15c0*/  NOP ;  /* 0x0000000000007918 */ /* 0x000fde0000000000 */
[----:B------:R-:W-:-:S15]  /*15d0*/  NOP ;  /* 0x0000000000007918 */ /* 0x000fde0000000000 */
[----:B------:R-:W-:-:S15]  /*15e0*/  NOP ;  /* 0x0000000000007918 */ /* 0x000fde0000000000 */
[----:B------:R-:W-:-:S01]  /*15f0*/  NOP ;  /* 0x0000000000007918 */ /* 0x000fc20000000000 */
        /* <DEDUP_REMOVED lines=25> */
[----:B--2---:R-:W0:-:S15]  /*1790*/  DMUL R4, R2, R22 ;  /* 0x0000001602047228 */ /* 0x004e1e0000000000 */
        /* <DEDUP_REMOVED lines=12> */
[----:B-1----:R-:W-:Y:S05]  /*1860*/  @P1 BRA P2, `(.L_x_368) ;  /* 0x0000000000181947 */ /* 0x002fea0001000000 */
[----:B------:R-:W-:Y:S01]  /*1870*/  IMAD.MOV.U32 R20, RZ, RZ, R40 ;  /* 0x000000ffff147224 */ /* 0x000fe200078e0028 */
[----:B------:R-:W-:Y:S01]  /*1880*/  MOV R12, 0x18b0 ;  /* 0x000018b0000c7802 */ /* 0x000fe20000000f00 */
[----:B------:R-:W-:-:S07]  /*1890*/  IMAD.MOV.U32 R21, RZ, RZ, R41 ;  /* 0x000000ffff157224 */ /* 0x000fce00078e0029 */
[----:B-----5:R-:W-:Y:S05]  /*18a0*/  CALL.REL.NOINC `($__internal_21_$__cuda_sm20_div_rn_f64_full) ;  /* 0x0000002800c47944 */ /* 0x020fea0003c00000 */
[----:B------:R-:W-:Y:S02]  /*18b0*/  IMAD.MOV.U32 R2, RZ, RZ, R10 ;  /* 0x000000ffff027224 */ /* 0x000fe400078e000a */
[----:B------:R-:W-:-:S07]  /*18c0*/  IMAD.MOV.U32 R3, RZ, RZ, R11 ;  /* 0x000000ffff037224 */ /* 0x000fce00078e000b */
.L_x_368:
[----:B------:R-:W-:Y:S05]  /*18d0*/  BSYNC.RECONVERGENT B1 ;  /* 0x0000000000017941 */ /* 0x000fea0003800200 */
.L_x_367:
        /* <DEDUP_REMOVED lines=51> */
.L_x_370:
[----:B------:R-:W-:Y:S05]  /*1c10*/  BSYNC.RECONVERGENT B1 ;  /* 0x0000000000017941 */ /* 0x000fea0003800200 */
.L_x_369:
        /* <DEDUP_REMOVED lines=51> */
.L_x_372:
[----:B------:R-:W-:Y:S05]  /*1f50*/  BSYNC.RECONVERGENT B1 ;  /* 0x0000000000017941 */ /* 0x000fea0003800200 */
.L_x_371:
        /* <DEDUP_REMOVED lines=49> */
.L_x_374:
[----:B------:R-:W-:Y:S05]  /*2270*/  BSYNC.RECONVERGENT B1 ;  /* 0x0000000000017941 */ /* 0x000fea0003800200 */
.L_x_373:
[----:B------:R-:W-:Y:S01]  /*2280*/  ISETP.GE.U32.AND P1, PT, R17, UR14, PT ;  /* 0x0000000e11007c0c */ /* 0x000fe2000bf26070 */
[----:B------:R-:W-:Y:S01]  /*2290*/  IMAD.U32 R19, RZ, RZ, UR10 ;  /* 0x0000000aff137e24 */ /* 0x000fe2000f8e00ff */
[----:B------:R-:W-:Y:S01]  /*22a0*/  @!P0 IADD3 R13, P4, PT, R9, R16, RZ ;  /* 0x00000010090d8210 */ /* 0x000fe20007f9e0ff */
[----:B------:R-:W-:Y:S01]  /*22b0*/  ULOP3.LUT UR9, UR8, 0xffff, URZ, 0xc0, !UPT ;  /* 0x0000ffff08097892 */ /* 0x000fe2000f8ec0ff */
[----:B------:R-:W-:Y:S01]  /*22c0*/  ISETP.GE.AND.EX P1, PT, R42, UR15, PT, P1 ;  /* 0x0000000f2a007c0c */ /* 0x000fe2000bf26310 */
[----:B------:R-:W-:Y:S01]  /*22d0*/  UIADD3 UR4, UP0, UPT, UR4, 0x2, URZ ;  /* 0x0000000204047890 */ /* 0x000fe2000ff1e0ff */
[----:B------:R-:W-:Y:S01]  /*22e0*/  ISETP.GE.U32.AND P3, PT, R43, UR14, PT ;  /* 0x0000000e2b007c0c */ /* 0x000fe2000bf66070 */
[----:B------:R-:W-:Y:S01]  /*22f0*/  @!P0 IMAD.X R14, RZ, RZ, R15, P4 ;  /* 0x000000ffff0e8224 */ /* 0x000fe200020e060f */
[C---:B------:R-:W-:Y:S01]  /*2300*/  @!P0 LEA R12, P4, R13.reuse, UR6, 0x3 ;  /* 0x000000060d0c8c11 */ /* 0x040fe2000f8818ff */
[----:B------:R-:W-:Y:S01]  /*2310*/  UIADD3 UR9, UPT, UPT, UR9, 0x1, URZ ;  /* 0x0000000109097890 */ /* 0x000fe2000fffe0ff */
[----:B------:R-:W-:Y:S01]  /*2320*/  ISETP.GE.U32.AND P2, PT, R44, UR14, PT ;  /* 0x0000000e2c007c0c */ /* 0x000fe2000bf46070 */
[----:B------:R-:W-:Y:S01]  /*2330*/  UIADD3.X UR5, UPT, UPT, URZ, UR5, URZ, UP0, !UPT ;  /* 0x00000005ff057290 */ /* 0x000fe200087fe4ff */
[----:B------:R-:W-:Y:S01]  /*2340*/  @!P0 LEA.HI.X R13, R13, UR7, R14, 0x3, P4 ;  /* 0x000000070d0d8c11 */ /* 0x000fe2000a0f1c0e */
[----:B------:R-:W-:Y:S01]  /*2350*/  IMAD.U32 R14, RZ, RZ, UR10 ;  /* 0x0000000aff0e7e24 */ /* 0x000fe2000f8e00ff */
[----:B------:R-:W-:Y:S01]  /*2360*/  ISETP.GE.AND.EX P3, PT, R45, UR15, PT, P3 ;  /* 0x0000000f2d007c0c */ /* 0x000fe2000bf66330 */
[----:B------:R-:W-:Y:S01]  /*2370*/  ULOP3.LUT UR9, UR9, 0x1fffe, URZ, 0xc0, !UPT ;  /* 0x0001fffe09097892 */ /* 0x000fe2000f8ec0ff */
[----:B------:R-:W-:-:S02]  /*2380*/  ISETP.GE.AND.EX P2, PT, R46, UR15, PT, P2 ;  /* 0x0000000f2e007c0c */ /* 0x000fc4000bf46320 */
[----:B------:R-:W-:Y:S01]  /*2390*/  @!P1 IADD3 R0, P5, P6, R8, R16, R9 ;  /* 0x0000001008009210 */ /* 0x000fe20007ebe009 */
[----:B------:R-:W-:-:S03]  /*23a0*/  UISETP.NE.U32.AND UP0, UPT, UR4, UR9, UPT ;  /* 0x000000090400728c */ /* 0x000fc6000bf05070 */
[----:B------:R-:W-:Y:S01]  /*23b0*/  @!P1 IADD3 R0, P4, PT, R0, UR10, RZ ;  /* 0x0000000a00009c10 */ /* 0x000fe2000ff9e0ff */
[----:B------:R-:W-:Y:S01]  /*23c0*/  UISETP.NE.AND.EX UP0, UPT, UR5, URZ, UPT, UP0 ;  /* 0x000000ff0500728c */ /* 0x000fe2000bf05300 */
[----:B------:R-:W-:Y:S02]  /*23d0*/  @!P1 IADD3.X R17, PT, PT, RZ, R15, RZ, P5, P6 ;  /* 0x0000000fff119210 */ /* 0x000fe40002fec4ff */
[----:B------:R-:W-:-:S03]  /*23e0*/  @!P0 LEA R12, P5, R19, R12, 0x3 ;  /* 0x0000000c130c8211 */ /* 0x000fc600078a18ff */
[----:B------:R-:W-:Y:S01]  /*23f0*/  @!P1 IMAD.X R17, RZ, RZ, R17, P4 ;  /* 0x000000ffff119224 */ /* 0x000fe200020e0611 */
[----:B------:R-:W-:Y:S02]  /*2400*/  @!P1 LEA R18, P4, R0, UR6, 0x3 ;  /* 0x0000000600129c11 */ /* 0x000fe4000f8818ff */
[----:B------:R-:W-:Y:S02]  /*2410*/  @!P0 LEA.HI.X R13, R14, R13, RZ, 0x3, P5 ;  /* 0x0000000d0e0d8211 */ /* 0x000fe400028f1cff */
[----:B------:R-:W-:Y:S01]  /*2420*/  @!P1 LEA.HI.X R19, R0, UR7, R17, 0x3, P4 ;  /* 0x0000000700139c11 */ /* 0x000fe2000a0f1c11 */
[----:B------:R-:W-:Y:S02]  /*2430*/  IMAD.U32 R17, RZ, RZ, UR10 ;  /* 0x0000000aff117e24 */ /* 0x000fe4000f8e00ff */
[----:B------:R2:W-:Y:S01]  /*2440*/  @!P0 STG.E.64 desc[UR12][R12.64], R2 ;  /* 0x000000020c008986 */ /* 0x0005e2000c101b0c */
[----:B------:R-:W-:Y:S02]  /*2450*/  IMAD.U32 R0, RZ, RZ, UR10 ;  /* 0x0000000aff007e24 */ /* 0x000fe4000f8e00ff */
[----:B------:R-:W-:Y:S01]  /*2460*/  LEA R16, P0, R17, R16, 0x1 ;  /* 0x0000001011107211 */ /* 0x000fe200078008ff */
[----:B------:R2:W-:Y:S03]  /*2470*/  @!P1 STG.E.64 desc[UR12][R18.64], R4 ;  /* 0x0000000412009986 */ /* 0x0005e6000c101b0c */
[----:B------:R-:W-:Y:S01]  /*2480*/  LEA.HI.X R15, R0, R15, RZ, 0x1, P0 ;  /* 0x0000000f000f7211 */ /* 0x000fe200000f0cff */
[----:B------:R2:W-:Y:S04]  /*2490*/  @!P3 STG.E.64 desc[UR12][R24.64], R6 ;  /* 0x000000061800b986 */ /* 0x0005e8000c101b0c */
[----:B------:R2:W-:Y:S01]  /*24a0*/  @!P2 STG.E.64 desc[UR12][R38.64], R10 ;  /* 0x0000000a2600a986 */ /* 0x0005e2000c101b0c */
[----:B------:R-:W-:Y:S05]  /*24b0*/  BRA.U UP0, `(.L_x_375) ;  /* 0xffffffdd00947547 */ /* 0x000fea000b83ffff */
.L_x_358:
[----:B------:R-:W-:-:S04]  /*24c0*/  ULOP3.LUT UR9, UR8, 0x1, URZ, 0xc0, !UPT ;  /* 0x0000000108097892 */ /* 0x000fc8000f8ec0ff */
[----:B------:R-:W-:-:S06]  /*24d0*/  UISETP.NE.U32.AND UP0, UPT, UR9, 0x1, UPT ;  /* 0x000000010900788c */ /* 0x000fcc000bf05070 */
[----:B------:R-:W-:-:S13]  /*24e0*/  PLOP3.LUT P0, PT, PT, PT, UP0, 0x80, 0x8 ;  /* 0x000000000008781c */ /* 0x000fda0003f0f008 */
[----:B------:R-:W-:Y:S05]  /*24f0*/  @!P0 EXIT ;  /* 0x000000000000894d */ /* 0x000fea0003800000 */
[----:B------:R-:W1:Y:S01]  /*2500*/  LDC.64 R42, c[0x0][0x10b0] ;  /* 0x00042c00ff2a7b82 */ /* 0x000e620000000a00 */
[----:B0-----:R-:W-:Y:S02]  /*2510*/  IADD3 R9, P0, PT, R9, R16, RZ ;  /* 0x0000001009097210 */ /* 0x001fe40007f1e0ff */
[----:B------:R-:W-:Y:S02]  /*2520*/  CS2R R22, SRZ ;  /* 0x0000000000167805 */ /* 0x000fe4000001ff00 */
[----:B--2---:R-:W-:Y:S02]  /*2530*/  SHF.R.U32.HI R11, RZ, 0x1d, R8 ;  /* 0x0000001dff0b7819 */ /* 0x004fe40000011608 */
[----:B------:R-:W-:Y:S01]  /*2540*/  CS2R R44, SRZ ;  /* 0x00000000002c7805 */ /* 0x000fe2000001ff00 */
[----:B------:R-:W0:Y:S01]  /*2550*/  LDCU.64 UR4, c[0x0][0x10b8] ;  /* 0x00021700ff0477ac */ /* 0x000e220008000a00 */
[----:B------:R-:W-:Y:S01]  /*2560*/  IMAD.X R2, RZ, RZ, R15, P0 ;  /* 0x000000ffff027224 */ /* 0x000fe200000e060f */
[----:B------:R-:W-:-:S04]  /*2570*/  ISETP.GE.U32.AND P0, PT, R9, UR14, PT ;  /* 0x0000000e09007c0c */ /* 0x000fc8000bf06070 */
[----:B------:R-:W-:Y:S01]  /*2580*/  ISETP.GE.AND.EX P0, PT, R2, UR15, PT, P0 ;  /* 0x0000000f02007c0c */ /* 0x000fe2000bf06300 */
[----:B-1----:R-:W0:Y:S01]  /*2590*/  LDG.E.64 R42, desc[UR12][R42.64] ;  /* 0x0000000c2a2a7981 */ /* 0x002e22000c1e1b00 */
[C---:B------:R-:W-:Y:S02]  /*25a0*/  LEA R24, P1, R9.reuse, UR6, 0x3 ;  /* 0x0000000609187c11 */ /* 0x040fe4000f8218ff */
[C---:B------:R-:W-:Y:S02]  /*25b0*/  IADD3 R3, P2, PT, R8.reuse, R9, RZ ;  /* 0x0000000908037210 */ /* 0x040fe40007f5e0ff */
[--C-:B------:R-:W-:Y:S01]  /*25c0*/  LEA.HI.X R25, R9, UR7, R2.reuse, 0x3, P1 ;  /* 0x0000000709197c11 */ /* 0x100fe200088f1c02 */
[C---:B------:R-:W-:Y:S01]  /*25d0*/  IMAD.SHL.U32 R9, R8.reuse, 0x8, RZ ;  /* 0x0000000808097824 */ /* 0x040fe200078e00ff */
[----:B------:R-:W-:Y:S01]  /*25e0*/  IADD3 R5, P3, PT, R8, R3, RZ ;  /* 0x0000000308057210 */ /* 0x000fe20007f7e0ff */
[----:B------:R-:W-:-:S04]  /*25f0*/  IMAD.X R2, RZ, RZ, R2, P2 ;  /* 0x000000ffff027224 */ /* 0x000fc800010e0602 */
[----:B------:R-:W2:Y:S01]  /*2600*/  @!P0 LDG.E.64 R22, desc[UR12][R24.64] ;  /* 0x0000000c18168981 */ /* 0x000ea2000c1e1b00 */
[C---:B------:R-:W-:Y:S01]  /*2610*/  IADD3 R6, P4, PT, R8.reuse, R5, RZ ;  /* 0x0000000508067210 */ /* 0x040fe20007f9e0ff */
[----:B------:R-:W-:Y:S01]  /*2620*/  IMAD.X R4, RZ, RZ, R2, P3 ;  /* 0x000000ffff047224 */ /* 0x000fe200018e0602 */
[----:B------:R-:W-:Y:S01]  /*2630*/  ISETP.GE.U32.AND P1, PT, R5, UR14, PT ;  /* 0x0000000e05007c0c */ /* 0x000fe2000bf26070 */
[----:B------:R-:W-:Y:S01]  /*2640*/  IMAD.WIDE.U32 R16, R8, 0x8, R24 ;  /* 0x0000000808107825 */ /* 0x000fe200078e0018 */
[----:B------:R-:W-:-:S03]  /*2650*/  ISETP.GE.U32.AND P3, PT, R6, UR14, PT ;  /* 0x0000000e06007c0c */ /* 0x000fc6000bf66070 */
[----:B------:R-:W-:Y:S01]  /*2660*/  IMAD.X R7, RZ, RZ, R4, P4 ;  /* 0x000000ffff077224 */ /* 0x000fe200020e0604 */
[----:B------:R-:W-:-:S04]  /*2670*/  IADD3 R26, P4, PT, R16, R9, RZ ;  /* 0x00000009101a7210 */ /* 0x000fc80007f9e0ff */
[----:B------:R-:W-:Y:S01]  /*2680*/  ISETP.GE.AND.EX P3, PT, R7, UR15, PT, P3 ;  /* 0x0000000f07007c0c */ /* 0x000fe2000bf66330 */
[----:B------:R-:W-:Y:S01]  /*2690*/  IMAD.X R27, R17, 0x1, R11, P4 ;  /* 0x00000001111b7824 */ /* 0x000fe200020e060b */
[----:B------:R-:W-:-:S05]  /*26a0*/  IADD3 R8, P5, PT, R9, R26, RZ ;  /* 0x0000001a09087210 */ /* 0x000fca0007fbe0ff */
[----:B------:R-:W-:-:S06]  /*26b0*/  IMAD.X R9, R11, 0x1, R27, P5 ;  /* 0x000000010b097824 */ /* 0x000fcc00028e061b */
[----:B------:R1:W5:Y:S01]  /*26c0*/  @!P3 LDG.E.64 R44, desc[UR12][R8.64] ;  /* 0x0000000c082cb981 */ /* 0x000362000c1e1b00 */
[----:B------:R-:W-:Y:S01]  /*26d0*/  IMAD.MOV.U32 R10, RZ, RZ, 0x1 ;  /* 0x00000001ff0a7424 */ /* 0x000fe200078e00ff */
[----:B------:R-:W-:Y:S02]  /*26e0*/  ISETP.GE.U32.AND P2, PT, R3, UR14, PT ;  /* 0x0000000e03007c0c */ /* 0x000fe4000bf46070 */
[----:B------:R-:W-:Y:S02]  /*26f0*/  ISETP.GE.AND.EX P1, PT, R4, UR15, PT, P1 ;  /* 0x0000000f04007c0c */ /* 0x000fe4000bf26310 */
[----:B------:R-:W-:Y:S02]  /*2700*/  ISETP.GE.AND.EX P2, PT, R2, UR15, PT, P2 ;  /* 0x0000000f02007c0c */ /* 0x000fe4000bf46320 */
[----:B------:R-:W-:Y:S02]  /*2710*/  CS2R R46, SRZ ;  /* 0x00000000002e7805 */ /* 0x000fe4000001ff00 */
[----:B------:R-:W-:-:S07]  /*2720*/  CS2R R30, SRZ ;  /* 0x00000000001e7805 */ /* 0x000fce000001ff00 */
        /* <DEDUP_REMOVED lines=55> */
.L_x_377:
[----:B------:R-:W-:Y:S05]  /*2aa0*/  BSYNC.RECONVERGENT B1 ;  /* 0x0000000000017941 */ /* 0x000fea0003800200 */
.L_x_376:
        /* <DEDUP_REMOVED lines=51> */
.L_x_379:
[----:B------:R-:W-:Y:S05]  /*2de0*/  BSYNC.RECONVERGENT B1 ;  /* 0x0000000000017941 */ /* 0x000fea0003800200 */
.L_x_378:
        /* <DEDUP_REMOVED lines=51> */
.L_x_381:
[----:B------:R-:W-:Y:S05]  /*3120*/  BSYNC.RECONVERGENT B1 ;  /* 0x0000000000017941 */ /* 0x000fea0003800200 */
.L_x_380:
        /* <DEDUP_REMOVED lines=49> */
.L_x_383:
[----:B------:R-:W-:Y:S05]  /*3440*/  BSYNC.RECONVERGENT B1 ;  /* 0x0000000000017941 */ /* 0x000fea0003800200 */
.L_x_382:
[----:B------:R-:W-:Y:S01]  /*3450*/  ISETP.GE.U32.AND P1, PT, R3, UR14, PT ;  /* 0x0000000e03007c0c */ /* 0x000fe2000bf26070 */
[----:B------:R0:W-:Y:S01]  /*3460*/  @!P0 STG.E.64 desc[UR12][R24.64], R40 ;  /* 0x0000002818008986 */ /* 0x0001e2000c101b0c */
[----:B------:R-:W-:Y:S02]  /*3470*/  ISETP.GE.U32.AND P2, PT, R5, UR14, PT ;  /* 0x0000000e05007c0c */ /* 0x000fe4000bf46070 */
[----:B------:R-:W-:Y:S02]  /*3480*/  ISETP.GE.U32.AND P3, PT, R6, UR14, PT ;  /* 0x0000000e06007c0c */ /* 0x000fe4000bf66070 */
[----:B------:R-:W-:Y:S02]  /*3490*/  ISETP.GE.AND.EX P1, PT, R2, UR15, PT, P1 ;  /* 0x0000000f02007c0c */ /* 0x000fe4000bf26310 */
[----:B------:R-:W-:Y:S02]  /*34a0*/  ISETP.GE.AND.EX P2, PT, R4, UR15, PT, P2 ;  /* 0x0000000f04007c0c */ /* 0x000fe4000bf46320 */
[----:B------:R-:W-:-:S09]  /*34b0*/  ISETP.GE.AND.EX P3, PT, R7, UR15, PT, P3 ;  /* 0x0000000f07007c0c */ /* 0x000fd2000bf66330 */
[----:B------:R0:W-:Y:S04]  /*34c0*/  @!P1 STG.E.64 desc[UR12][R16.64], R38 ;  /* 0x0000002610009986 */ /* 0x0001e8000c101b0c */
[----:B------:R0:W-:Y:S01]  /*34d0*/  @!P2 STG.E.64 desc[UR12][R26.64], R30 ;  /* 0x0000001e1a00a986 */ /* 0x0001e2000c101b0c */
[----:B------:R-:W-:Y:S05]  /*34e0*/  @P3 EXIT ;  /* 0x000000000000394d */ /* 0x000fea0003800000 */
[----:B------:R-:W-:Y:S01]  /*34f0*/  STG.E.64 desc[UR12][R8.64], R10 ;  /* 0x0000000a08007986 */ /* 0x000fe2000c101b0c */
[----:B------:R-:W-:Y:S05]  /*3500*/  EXIT ;  /* 0x000000000000794d */ /* 0x000fea0003800000 */
.L_x_357:
        /* <DEDUP_REMOVED lines=8> */
.L_x_392:
[----:B------:R-:W2:Y:S01]  /*3590*/  LDC.64 R8, c[0x0][0x10b0] ;  /* 0x00042c00ff087b82 */ /* 0x000ea20000000a00 */
[C---:B------:R-:W-:Y:S01]  /*35a0*/  LEA R16, P0, R3.reuse, UR6, 0x5 ;  /* 0x0000000603107c11 */ /* 0x040fe2000f8028ff */
[----:B--2---:R-:W1:Y:S03]  /*35b0*/  LDG.E.64 R38, desc[UR12][R8.64] ;  /* 0x0000000c08267981 */ /* 0x004e66000c1e1b00 */
[----:B------:R-:W-:-:S05]  /*35c0*/  LEA.HI.X R17, R3, UR7, R2, 0x5, P0 ;  /* 0x0000000703117c11 */ /* 0x000fca00080f2c02 */
        /* <DEDUP_REMOVED lines=54> */
[----:B0-----:R-:W-:Y:S05]  /*3930*/  CALL.REL.NOINC `($__internal_21_$__cuda_sm20_div_rn_f64_full) ;  /* 0x0000000800a07944 */ /* 0x001fea0003c00000 */
[----:B------:R-:W-:Y:S02]  /*3940*/  IMAD.MOV.U32 R4, RZ, RZ, R10 ;  /* 0x000000ffff047224 */ /* 0x000fe400078e000a */
[----:B------:R-:W-:-:S07]  /*3950*/  IMAD.MOV.U32 R5, RZ, RZ, R11 ;  /* 0x000000ffff057224 */ /* 0x000fce00078e000b */
.L_x_385:
[----:B0-----:R-:W-:Y:S05]  /*3960*/  BSYNC.RECONVERGENT B1 ;  /* 0x0000000000017941 */ /* 0x001fea0003800200 */
.L_x_384:
        /* <DEDUP_REMOVED lines=51> */
.L_x_387:
[----:B------:R-:W-:Y:S05]  /*3ca0*/  BSYNC.RECONVERGENT B1 ;  /* 0x0000000000017941 */ /* 0x000fea0003800200 */
.L_x_386:
        /* <DEDUP_REMOVED lines=51> */
.L_x_389:
[----:B------:R-:W-:Y:S05]  /*3fe0*/  BSYNC.RECONVERGENT B1 ;  /* 0x0000000000017941 */ /* 0x000fea0003800200 */
.L_x_388:
        /* <DEDUP_REMOVED lines=49> */
.L_x_391:
[----:B------:R-:W-:Y:S05]  /*4300*/  BSYNC.RECONVERGENT B1 ;  /* 0x0000000000017941 */ /* 0x000fea0003800200 */
.L_x_390:
[----:B------:R-:W-:Y:S01]  /*4310*/  IADD3 R3, P0, PT, R3, UR5, RZ ;  /* 0x0000000503037c10 */ /* 0x000fe2000ff1e0ff */
[----:B------:R2:W-:Y:S04]  /*4320*/  STG.E.ENL2.256 desc[UR12][R16.64], R4, R8 ;  /* 0xf80000041008797f */ /* 0x0005e8000f12180c */
[C---:B------:R-:W-:Y:S02]  /*4330*/  IMAD.SHL.U32 R0, R3.reuse, 0x4, RZ ;  /* 0x0000000403007824 */ /* 0x040fe400078e00ff */
[----:B------:R-:W-:Y:S01]  /*4340*/  IMAD.X R2, RZ, RZ, R2, P0 ;  /* 0x000000ffff027224 */ /* 0x000fe200000e0602 */
[----:B------:R-:W-:Y:S02]  /*4350*/  LOP3.LUT P0, RZ, R3, 0xffffc000, RZ, 0xc0, !PT ;  /* 0xffffc00003ff7812 */ /* 0x000fe4000780c0ff */
[----:B------:R-:W-:-:S02]  /*4360*/  ISETP.LT.U32.AND P1, PT, R0, UR16, PT ;  /* 0x0000001000007c0c */ /* 0x000fc4000bf21070 */
[----:B------:R-:W-:Y:S02]  /*4370*/  SHF.L.U64.HI R0, R3, 0x2, R2 ;  /* 0x0000000203007819 */ /* 0x000fe40000010202 */
[----:B------:R-:W-:Y:S02]  /*4380*/  LOP3.LUT P0, RZ, R2, 0x3fffffff, RZ, 0xc0, P0 ;  /* 0x3fffffff02ff7812 */ /* 0x000fe4000000c0ff */
[----:B------:R-:W-:-:S13]  /*4390*/  ISETP.LT.AND.EX P1, PT, R0, UR4, PT, P1 ;  /* 0x0000000400007c0c */ /* 0x000fda000bf21310 */
[----:B--2---:R-:W-:Y:S05]  /*43a0*/  @!P0 BRA P1, `(.L_x_392) ;  /* 0xfffffff000788947 */ /* 0x004fea000083ffff */
[----:B------:R-:W-:Y:S05]  /*43b0*/  EXIT ;  /* 0x000000000000794d */ /* 0x000fea0003800000 */
        .weak           $__internal_21_$__cuda_sm20_div_rn_f64_full
        .type           $__internal_21_$__cuda_sm20_div_rn_f64_full,@function
        .size           $__internal_21_$__cuda_sm20_div_rn_f64_full,($__internal_22_$__cuda_sm20_div_u16 - $__internal_21_$__cuda_sm20_div_rn_f64_full)
$__internal_21_$__cuda_sm20_div_rn_f64_full:
[C---:B------:R-:W-:Y:S01]  /*43c0*/  FSETP.GEU.AND P3, PT, |R23|.reuse, 1.469367938527859385e-39, PT ;  /* 0x001000001700780b */ /* 0x040fe20003f6e200 */
[----:B------:R-:W-:Y:S01]  /*43d0*/  IMAD.MOV.U32 R0, RZ, RZ, 0x1ca00000 ;  /* 0x1ca00000ff007424 */ /* 0x000fe200078e00ff */
[----:B------:R-:W-:Y:S01]  /*43e0*/  LOP3.LUT R10, R23, 0x7ff00000, RZ, 0xc0, !PT ;  /* 0x7ff00000170a7812 */ /* 0x000fe200078ec0ff */
[----:B------:R-:W-:Y:S01]  /*43f0*/  IMAD.MOV.U32 R28, RZ, RZ, R22 ;  /* 0x000000ffff1c7224 */ /* 0x000fe200078e0016 */
[C---:B------:R-:W-:Y:S01]  /*4400*/  LOP3.LUT R11, R21.reuse, 0x7ff00000, RZ, 0xc0, !PT ;  /* 0x7ff00000150b7812 */ /* 0x040fe200078ec0ff */
[----:B------:R-:W-:Y:S01]  /*4410*/  IMAD.MOV.U32 R32, RZ, RZ, 0x1 ;  /* 0x00000001ff207424 */ /* 0x000fe200078e00ff */
[C---:B------:R-:W-:Y:S01]  /*4420*/  FSETP.GEU.AND P2, PT, |R21|.reuse, 1.469367938527859385e-39, PT ;  /* 0x001000001500780b */ /* 0x040fe20003f4e200 */
[----:B------:R-:W-:Y:S01]  /*4430*/  IMAD.MOV.U32 R14, RZ, RZ, R10 ;  /* 0x000000ffff0e7224 */ /* 0x000fe200078e000a */
[----:B------:R-:W-:Y:S01]  /*4440*/  ISETP.GE.U32.AND P5, PT, R10, R11, PT ;  /* 0x0000000b0a00720c */ /* 0x000fe20003fa6070 */
[----:B------:R-:W-:Y:S01]  /*4450*/  BSSY.RECONVERGENT B0, `(.L_x_393) ;  /* 0x0000074000007945 */ /* 0x000fe20003800200 */
[----:B------:R-:W-:-:S02]  /*4460*/  LOP3.LUT R18, R21, 0x800fffff, RZ, 0xc0, !PT ;  /* 0x800fffff15127812 */ /* 0x000fc400078ec0ff */
[----:B------:R-:W-:Y:S01]  /*4470*/  SEL R29, R0, 0x63400000, !P5 ;  /* 0x63400000001d7807 */ /* 0x000fe20006800000 */
[----:B------:R-:W-:Y:S01]  /*4480*/  @!P3 IMAD.MOV.U32 R36, RZ, RZ, RZ ;  /* 0x000000ffff24b224 */ /* 0x000fe200078e00ff */
[----:B------:R-:W-:Y:S02]  /*4490*/  @!P3 LOP3.LUT R13, R21, 0x7ff00000, RZ, 0xc0, !PT ;  /* 0x7ff00000150db812 */ /* 0x000fe400078ec0ff */
[----:B------:R-:W-:Y:S02]  /*44a0*/  LOP3.LUT R29, R29, 0x800fffff, R23, 0xf8, !PT ;  /* 0x800fffff1d1d7812 */ /* 0x000fe400078ef817 */
[----:B------:R-:W-:Y:S02]  /*44b0*/  @!P3 ISETP.GE.U32.AND P4, PT, R10, R13, PT ;  /* 0x0000000d0a00b20c */ /* 0x000fe40003f86070 */
[----:B------:R-:W-:Y:S01]  /*44c0*/  LOP3.LUT R19, R18, 0x3ff00000, RZ, 0xfc, !PT ;  /* 0x3ff0000012137812 */ /* 0x000fe200078efcff */
[----:B------:R-:W-:Y:S01]  /*44d0*/  IMAD.MOV.U32 R18, RZ, RZ, R20 ;  /* 0x000000ffff127224 */ /* 0x000fe200078e0014 */
[----:B------:R-:W-:-:S04]  /*44e0*/  @!P3 SEL R13, R0, 0x63400000, !P4 ;  /* 0x63400000000db807 */ /* 0x000fc80006000000 */
[----:B------:R-:W-:Y:S01]  /*44f0*/  @!P3 LOP3.LUT R13, R13, 0x80000000, R23, 0xf8, !PT ;  /* 0x800000000d0db812 */ /* 0x000fe200078ef817 */
[----:B------:R-:W0:Y:S02]  /*4500*/  @!P2 DMUL R18, R20, 8.98846567431157953865e+307 ;  /* 0x7fe000001412a828 */ /* 0x000e240000000000 */
[----:B0-----:R-:W0:Y:S01]  /*4510*/  MUFU.RCP64H R33, R19 ;  /* 0x0000001300217308 */ /* 0x001e220000001800 */
[----:B------:R-:W-:Y:S02]  /*4520*/  @!P3 LOP3.LUT R37, R13, 0x100000, RZ, 0xfc, !PT ;  /* 0x001000000d25b812 */ /* 0x000fe400078efcff */
[----:B------:R-:W-:-:S15]  /*4530*/  @!P2 LOP3.LUT R11, R19, 0x7ff00000, RZ, 0xc0, !PT ;  /* 0x7ff00000130ba812 */ /* 0x000fde00078ec0ff */
[----:B------:R-:W-:-:S15]  /*4540*/  NOP ;  /* 0x0000000000007918 */ /* 0x000fde0000000000 */
[----:B------:R-:W-:-:S15]  /*4550*/  NOP ;  /* 0x0000000000007918 */ /* 0x000fde0000000000 */
[----:B------:R-:W-:-:S14]  /*4560*/  NOP ;  /* 0x0000000000007918 */ /* 0x000fdc0000000000 */
[----:B------:R-:W1:Y:S02]  /*4570*/  @!P3 DFMA R28, R28, 2, -R36 ;  /* 0x400000001c1cb82b */ /* 0x000e640000000824 */
[----:B-1----:R-:W-:-:S05]  /*4580*/  @!P3 LOP3.LUT R14, R29, 0x7ff00000, RZ, 0xc0, !PT ;  /* 0x7ff000001d0eb812 */ /* 0x002fca00078ec0ff */
        /* <DEDUP_REMOVED lines=64> */
[----:B------:R-:W-:-:S15]  /*4990*/  DMUL.RP R18, R36, R18 ;  /* 0x0000001224127228 */ /* 0x000fde0000008000 */
[----:B------:R-:W-:-:S15]  /*49a0*/  NOP ;  /* 0x0000000000007918 */ /* 0x000fde0000000000 */
[----:B------:R-:W-:-:S15]  /*49b0*/  NOP ;  /* 0x0000000000007918 */ /* 0x000fde0000000000 */
[----:B------:R-:W-:-:S15]  /*49c0*/  NOP ;  /* 0x0000000000007918 */ /* 0x000fde0000000000 */
[----:B------:R-:W-:-:S04]  /*49d0*/  NOP ;  /* 0x0000000000007918 */ /* 0x000fc80000000000 */
[----:B------:R-:W0:Y:S02]  /*49e0*/  DFMA R10, R32, -R10, R36 ;  /* 0x8000000a200a722b */ /* 0x000e240000000024 */
[----:B0-----:R-:W-:Y:S02]  /*49f0*/  FSETP.NEU.AND P2, PT, |R11|, R0, PT ;  /* 0x000000000b00720b */ /* 0x001fe40003f4d200 */
[----:B------:R-:W-:Y:S02]  /*4a00*/  LOP3.LUT R11, R19, R20, RZ, 0x3c, !PT ;  /* 0x00000014130b7212 */ /* 0x000fe400078e3cff */
[----:B------:R-:W-:Y:S02]  /*4a10*/  FSEL R32, R18, R32, !P2 ;  /* 0x0000002012207208 */ /* 0x000fe40005000000 */
[----:B------:R-:W-:Y:S01]  /*4a20*/  FSEL R33, R11, R33, !P2 ;  /* 0x000000210b217208 */ /* 0x000fe20005000000 */
[----:B------:R-:W-:Y:S06]  /*4a30*/  BRA `(.L_x_395) ;  /* 0x0000000000547947 */ /* 0x000fec0003800000 */
.L_x_394:
        /* <DEDUP_REMOVED lines=16> */
.L_x_397:
[----:B------:R-:W-:Y:S01]  /*4b40*/  LOP3.LUT R33, R21, 0x80000, RZ, 0xfc, !PT ;  /* 0x0008000015217812 */ /* 0x000fe200078efcff */
[----:B------:R-:W-:Y:S01]  /*4b50*/  IMAD.MOV.U32 R32, RZ, RZ, R20 ;  /* 0x000000ffff207224 */ /* 0x000fe200078e0014 */
[----:B------:R-:W-:Y:S06]  /*4b60*/  BRA `(.L_x_395) ;  /* 0x0000000000087947 */ /* 0x000fec0003800000 */
.L_x_396:
[----:B------:R-:W-:Y:S01]  /*4b70*/  LOP3.LUT R33, R23, 0x80000, RZ, 0xfc, !PT ;  /* 0x0008000017217812 */ /* 0x000fe200078efcff */
[----:B------:R-:W-:-:S07]  /*4b80*/  IMAD.MOV.U32 R32, RZ, RZ, R22 ;  /* 0x000000ffff207224 */ /* 0x000fce00078e0016 */
.L_x_395:
[----:B------:R-:W-:Y:S05]  /*4b90*/  BSYNC.RECONVERGENT B0 ;  /* 0x0000000000007941 */ /* 0x000fea0003800200 */
.L_x_393:
[----:B------:R-:W-:Y:S02]  /*4ba0*/  IMAD.MOV.U32 R13, RZ, RZ, 0x0 ;  /* 0x00000000ff0d7424 */ /* 0x000fe400078e00ff */
[----:B------:R-:W-:Y:S02]  /*4bb0*/  IMAD.MOV.U32 R10, RZ, RZ, R32 ;  /* 0x000000ffff0a7224 */ /* 0x000fe400078e0020 */
[----:B------:R-:W-:Y:S01]  /*4bc0*/  IMAD.MOV.U32 R11, RZ, RZ, R33 ;  /* 0x000000ffff0b7224 */ /* 0x000fe200078e0021 */
[----:B------:R-:W-:Y:S06]  /*4bd0*/  RET.REL.NODEC R12 `(_ZN2at6native63_GLOBAL__N__862fb238_30_ForeachBinaryOpScalarTensor_cu_64fe0ca525multi_tensor_apply_kernelINS1_18TensorListMetadataILi1EEENS1_27BinaryOpScalarTensorFunctorIdLi1ELi1ELi0EEEJSt7dividesIdEPddEEEvT_T0_DpT1_) ;  /* 0xffffffb40c087950 */ /* 0x000fec0003c3ffff */
        .weak           $__internal_22_$__cuda_sm20_div_u16
        .type           $__internal_22_$__cuda_sm20_div_u16,@function
        .size           $__internal_22_$__cuda_sm20_div_u16,(.L_x_753 - $__internal_22_$__cuda_sm20_div_u16)
$__internal_22_$__cuda_sm20_div_u16:
        /* <DEDUP_REMOVED lines=19> */
[----:B------:R-:W-:Y:S05]  /*4d10*/  RET.REL.NODEC R2 `(_ZN2at6native63_GLOBAL__N__862fb238_30_ForeachBinaryOpScalarTensor_cu_64fe0ca525multi_tensor_apply_kernelINS1_18TensorListMetadataILi1EEENS1_27BinaryOpScalarTensorFunctorIdLi1ELi1ELi0EEEJSt7dividesIdEPddEEEvT_T0_DpT1_) ;  /* 0xffffffb002b87950 */ /* 0x000fea0003c3ffff */
.L_x_398:
        /* <DEDUP_REMOVED lines=14> */
.L_x_753:


//--------------------- .text._ZN2at6native63_GLOBAL__N__862fb238_30_ForeachBinaryOpScalarTensor_cu_64fe0ca525multi_tensor_apply_kernelINS1_18TensorListMetadataILi1EEENS1_27BinaryOpScalarTensorFunctorIsLi1ELi1ELi0EEEJSt7dividesIsEPssEEEvT_T0_DpT1_ --------------------------
	.section	.text._ZN2at6native63_GLOBAL__N__862fb238_30_ForeachBinaryOpScalarTensor_cu_64fe0ca525multi_tensor_apply_kernelINS1_18TensorListMetadataILi1EEENS1_27BinaryOpScalarTensorFunctorIsLi1ELi1ELi0EEEJSt7dividesIsEPssEEEvT_T0_DpT1_,"ax",@progbits
	.align	128
.text._ZN2at6native63_GLOBAL__N__862fb238_30_ForeachBinaryOpScalarTensor_cu_64fe0ca525multi_tensor_apply_kernelINS1_18TensorListMetadataILi1EEENS1_27BinaryOpScalarTensorFunctorIsLi1ELi1ELi0EEEJSt7dividesIsEPssEEEvT_T0_DpT1_:
        .type           _ZN2at6native63_GLOBAL__N__862fb238_30_ForeachBinaryOpScalarTensor_cu_64fe0ca525multi_tensor_apply_kernelINS1_18TensorListMetadataILi1EEENS1_27BinaryOpScalarTensorFunctorIsLi1ELi1ELi0EEEJSt7dividesIsEPssEEEvT_T0_DpT1_,@function
        .size           _ZN2at6native63_GLOBAL__N__862fb238_30_ForeachBinaryOpScalarTensor_cu_64fe0ca525multi_tensor_apply_kernelINS1_18TensorListMetadataILi1EEENS1_27BinaryOpScalarTensorFunctorIsLi1ELi1ELi0EEEJSt7dividesIsEPssEEEvT_T0_DpT1_,(.L_x_756 - _ZN2at6native63_GLOBAL__N__862fb238_30_ForeachBinaryOpScalarTensor_cu_64fe0ca525multi_tensor_apply_kernelINS1_18TensorListMetadataILi1EEENS1_27BinaryOpScalarTensorFunctorIsLi1ELi1ELi0EEEJSt7dividesIsEPssEEEvT_T0_DpT1_)
        .other          _ZN2at6native63_GLOBAL__N__862fb238_30_ForeachBinaryOpScalarTensor_cu_64fe0ca525multi_tensor_apply_kernelINS1_18TensorListMetadataILi1EEENS1_27BinaryOpScalarTensorFunctorIsLi1ELi1ELi0EEEJSt7dividesIsEPssEEEvT_T0_DpT1_,@"STO_CUDA_ENTRY STV_DEFAULT"
_ZN2at6native63_GLOBAL__N__862fb238_30_ForeachBinaryOpScalarTensor_cu_64fe0ca525multi_tensor_apply_kernelINS1_18TensorListMetadataILi1EEENS1_27BinaryOpScalarTensorFunctorIsLi1ELi1ELi0EEEJSt7dividesIsEPssEEEvT_T0_DpT1_:
        /* <DEDUP_REMOVED lines=36> */
[----:B------:R-:W-:Y:S05]  /*0240*/  CALL.REL.NOINC `($__internal_23_$__cuda_sm20_div_u16) ;  /* 0x0000001800e47944 */ /* 0x000fea0003c00000 */
[----:B------:R-:W0:Y:S01]  /*0250*/  S2R R0, SR_TID.X ;  /* 0x0000000000007919 */ /* 0x000e220000002100 */
[----:B------:R-:W-:Y:S01]  /*0260*/  UISETP.GE.U32.AND UP0, UPT, UR5, UR13, UPT ;  /* 0x0000000d0500728c */ /* 0x000fe2000bf06070 */
[----:B------:R-:W-:-:S03]  /*0270*/  UMOV UR7, URZ ;  /* 0x000000ff00077c82 */ /* 0x000fc60008000000 */
[----:B------:R-:W-:-:S03]  /*0280*/  UISETP.GE.U32.AND.EX UP0, UPT, UR6, URZ, UPT, UP0 ;  /* 0x000000ff0600728c */ /* 0x000fc6000bf06100 */
[----:B------:R-:W-:-:S06]  /*0290*/  UMOV UR6, URZ ;  /* 0x000000ff00067c82 */ /* 0x000fcc0008000000 */
[----:B------:R-:W-:Y:S05]  /*02a0*/  BRA.U !UP0, `(.L_x_400) ;  /* 0x0000000d08907547 */ /* 0x000fea000b800000 */
[----:B------:R-:W-:Y:S01]  /*02b0*/  ULOP3.LUT UR4, UR11, 0xffff, URZ, 0xc0, !UPT ;  /* 0x0000ffff0b047892 */ /* 0x000fe2000f8ec0ff */
[----:B------:R-:W1:Y:S03]  /*02c0*/  LDCU.U16 UR21, c[0x0][0x10b8] ;  /* 0x00021700ff1577ac */ /* 0x000e660008000400 */
[----:B------:R-:W-:Y:S01]  /*02d0*/  UIADD3 UR4, UPT, UPT, UR4, 0x1, URZ ;  /* 0x0000000104047890 */ /* 0x000fe2000fffe0ff */
[----:B------:R-:W-:Y:S01]  /*02e0*/  UMOV UR6, URZ ;  /* 0x000000ff00067c82 */ /* 0x000fe20008000000 */
[----:B------:R-:W-:Y:S02]  /*02f0*/  UMOV UR7, URZ ;  /* 0x000000ff00077c82 */ /* 0x000fe40008000000 */
[----:B------:R-:W-:Y:S01]  /*0300*/  ULOP3.LUT UR12, UR4, 0x1fffe, URZ, 0xc0, !UPT ;  /* 0x0001fffe040c7892 */ /* 0x000fe2000f8ec0ff */
[----:B------:R-:W-:Y:S02]  /*0310*/  UMOV UR5, URZ ;  /* 0x000000ff00057c82 */ /* 0x000fe40008000000 */
[----:B------:R-:W-:-:S09]  /*0320*/  UMOV UR4, URZ ;  /* 0x000000ff00047c82 */ /* 0x000fd20008000000 */
.L_x_401:
[----:B--2---:R-:W2:Y:S02]  /*0330*/  LDC.64 R2, c[0x0][0x10b0] ;  /* 0x00042c00ff027b82 */ /* 0x004ea40000000a00 */
[----:B--2---:R-:W2:Y:S01]  /*0340*/  LDG.E.U16 R12, desc[UR14][R2.64] ;  /* 0x0000000e020c7981 */ /* 0x004ea2000c1e1500 */
[----:B0-----:R-:W-:Y:S01]  /*0350*/  IADD3 R16, P1, PT, R0, UR6, RZ ;  /* 0x0000000600107c10 */ /* 0x001fe2000ff3e0ff */
[----:B------:R-:W-:-:S03]  /*0360*/  IMAD.MOV.U32 R24, RZ, RZ, RZ ;  /* 0x000000ffff187224 */ /* 0x000fc600078e00ff */
[C---:B------:R-:W-:Y:S01]  /*0370*/  ISETP.GE.U32.AND P0, PT, R16.reuse, UR19, PT ;  /* 0x0000001310007c0c */ /* 0x040fe2000bf06070 */
[----:B------:R-:W-:Y:S01]  /*0380*/  IMAD.X R17, RZ, RZ, UR7, P1 ;  /* 0x00000007ff117e24 */ /* 0x000fe200088e06ff */
[----:B------:R-:W-:-:S04]  /*0390*/  LEA R10, P1, R16, UR8, 0x1 ;  /* 0x00000008100a7c11 */ /* 0x000fc8000f8208ff */
[----:B------:R-:W-:Y:S02]  /*03a0*/  ISETP.GE.AND.EX P0, PT, R17, UR20, PT, P0 ;  /* 0x0000001411007c0c */ /* 0x000fe4000bf06300 */
[----:B------:R-:W-:-:S11]  /*03b0*/  LEA.HI.X R11, R16, UR9, R17, 0x1, P1 ;  /* 0x00000009100b7c11 */ /* 0x000fd600088f0c11 */
[----:B------:R-:W3:Y:S01]  /*03c0*/  @!P0 LDG.E.S16 R24, desc[UR14][R10.64] ;  /* 0x0000000e0a188981 */ /* 0x000ee2000c1e1700 */
[----:B------:R-:W-:Y:S01]  /*03d0*/  IADD3 R15, P2, PT, R16, UR16, RZ ;  /* 0x00000010100f7c10 */ /* 0x000fe2000ff5e0ff */
[----:B------:R-:W-:Y:S01]  /*03e0*/  USHF.L.U32 UR17, UR16, 0x1, URZ ;  /* 0x0000000110117899 */ /* 0x000fe200080006ff */
[----:B------:R-:W-:Y:S01]  /*03f0*/  CS2R R18, SRZ ;  /* 0x0000000000127805 */ /* 0x000fe2000001ff00 */
[----:B------:R-:W-:Y:S01]  /*0400*/  USHF.R.U32.HI UR18, URZ, 0x1f, UR16 ;  /* 0x0000001fff127899 */ /* 0x000fe20008011610 */
[----:B------:R-:W-:Y:S01]  /*0410*/  ISETP.GE.U32.AND P1, PT, R15, UR19, PT ;  /* 0x000000130f007c0c */ /* 0x000fe2000bf26070 */
[----:B------:R-:W-:Y:S02]  /*0420*/  IMAD.X R14, RZ, RZ, R17, P2 ;  /* 0x000000ffff0e7224 */ /* 0x000fe400010e0611 */
[----:B------:R-:W-:-:S03]  /*0430*/  IADD3 R4, P2, PT, R10, UR17, RZ ;  /* 0x000000110a047c10 */ /* 0x000fc6000ff5e0ff */
[----:B------:R-:W-:Y:S02]  /*0440*/  ISETP.GE.AND.EX P1, PT, R14, UR20, PT, P1 ;  /* 0x000000140e007c0c */ /* 0x000fe4000bf26310 */
[----:B------:R-:W-:Y:S02]  /*0450*/  IADD3.X R5, PT, PT, R11, UR18, RZ, P2, !PT ;  /* 0x000000120b057c10 */ /* 0x000fe400097fe4ff */
[----:B------:R-:W-:-:S09]  /*0460*/  IADD3 R6, P3, PT, R15, UR16, RZ ;  /* 0x000000100f067c10 */ /* 0x000fd2000ff7e0ff */
[----:B------:R-:W4:Y:S01]  /*0470*/  @!P1 LDG.E.S16 R18, desc[UR14][R4.64] ;  /* 0x0000000e04129981 */ /* 0x000f22000c1e1700 */
[----:B------:R-:W-:Y:S01]  /*0480*/  IMAD.X R7, RZ, RZ, R14, P3 ;  /* 0x000000ffff077224 */ /* 0x000fe200018e060e */
[----:B------:R-:W-:Y:S02]  /*0490*/  ISETP.GE.U32.AND P2, PT, R6, UR19, PT ;  /* 0x0000001306007c0c */ /* 0x000fe4000bf46070 */
[----:B------:R-:W-:Y:S02]  /*04a0*/  IADD3 R8, P3, PT, R4, UR17, RZ ;  /* 0x0000001104087c10 */ /* 0x000fe4000ff7e0ff */
[----:B------:R-:W-:Y:S02]  /*04b0*/  ISETP.GE.AND.EX P2, PT, R7, UR20, PT, P2 ;  /* 0x0000001407007c0c */ /* 0x000fe4000bf46320 */
[----:B------:R-:W-:Y:S02]  /*04c0*/  IADD3.X R9, PT, PT, R5, UR18, RZ, P3, !PT ;  /* 0x0000001205097c10 */ /* 0x000fe40009ffe4ff */
[----:B------:R-:W-:-:S09]  /*04d0*/  IADD3 R6, P4, PT, R6, UR16, RZ ;  /* 0x0000001006067c10 */ /* 0x000fd2000ff9e0ff */
[----:B------:R-:W5:Y:S01]  /*04e0*/  @!P2 LDG.E.S16 R19, desc[UR14][R8.64] ;  /* 0x0000000e0813a981 */ /* 0x000f62000c1e1700 */
[----:B------:R-:W-:Y:S01]  /*04f0*/  IMAD.X R7, RZ, RZ, R7, P4 ;  /* 0x000000ffff077224 */ /* 0x000fe200020e0607 */
[----:B------:R-:W-:Y:S01]  /*0500*/  ISETP.GE.U32.AND P3, PT, R6, UR19, PT ;  /* 0x0000001306007c0c */ /* 0x000fe2000bf66070 */
[----:B------:R-:W-:Y:S01]  /*0510*/  IMAD.MOV.U32 R20, RZ, RZ, RZ ;  /* 0x000000ffff147224 */ /* 0x000fe200078e00ff */
[----:B------:R-:W-:Y:S02]  /*0520*/  IADD3 R6, P4, PT, R8, UR17, RZ ;  /* 0x0000001108067c10 */ /* 0x000fe4000ff9e0ff */
[----:B------:R-:W-:Y:S02]  /*0530*/  ISETP.GE.AND.EX P3, PT, R7, UR20, PT, P3 ;  /* 0x0000001407007c0c */ /* 0x000fe4000bf66330 */
[----:B------:R-:W-:-:S11]  /*0540*/  IADD3.X R7, PT, PT, R9, UR18, RZ, P4, !PT ;  /* 0x0000001209077c10 */ /* 0x000fd6000a7fe4ff */
[----:B------:R-:W5:Y:S01]  /*0550*/  @!P3 LDG.E.S16 R20, desc[UR14][R6.64] ;  /* 0x0000000e0614b981 */ /* 0x000f62000c1e1700 */
[----:B-1----:R-:W-:Y:S01]  /*0560*/  UPRMT UR10, UR21, 0x9910, URZ ;  /* 0x00009910150a7896 */ /* 0x002fe200080000ff */
[----:B--2---:R-:W-:-:S05]  /*0570*/  PRMT R12, R12, 0x9910, RZ ;  /* 0x000099100c0c7816 */ /* 0x004fca00000000ff */
[----:B------:R-:W-:-:S05]  /*0580*/  IMAD R12, R12, UR10, RZ ;  /* 0x0000000a0c0c7c24 */ /* 0x000fca000f8e02ff */
[----:B------:R-:W-:Y:S01]  /*0590*/  PRMT R21, R12, 0x9910, RZ ;  /* 0x000099100c157816 */ /* 0x000fe200000000ff */
[----:B------:R-:W-:-:S03]  /*05a0*/  IMAD.MOV.U32 R12, RZ, RZ, RZ ;  /* 0x000000ffff0c7224 */ /* 0x000fc600078e00ff */
[----:B------:R-:W-:-:S04]  /*05b0*/  IABS R22, R21 ;  /* 0x0000001500167213 */ /* 0x000fc80000000000 */
[----:B------:R-:W0:Y:S01]  /*05c0*/  I2F.RP R23, R22 ;  /* 0x0000001600177306 */ /* 0x000e220000209400 */
[----:B---3--:R-:W-:Y:S02]  /*05d0*/  IABS R26, R24 ;  /* 0x00000018001a7213 */ /* 0x008fe40000000000 */
[----:B------:R-:W-:-:S04]  /*05e0*/  LOP3.LUT R24, R24, R21, RZ, 0x3c, !PT ;  /* 0x0000001518187212 */ /* 0x000fc800078e3cff */
[----:B------:R-:W-:Y:S01]  /*05f0*/  ISETP.GE.AND P5, PT, R24, RZ, PT ;  /* 0x000000ff1800720c */ /* 0x000fe20003fa6270 */
[----:B0-----:R-:W0:Y:S02]  /*0600*/  MUFU.RCP R23, R23 ;  /* 0x0000001700177308 */ /* 0x001e240000001000 */
[----:B0-----:R-:W-:-:S06]  /*0610*/  VIADD R25, R23, 0xffffffe ;  /* 0x0ffffffe17197836 */ /* 0x001fcc0000000000 */
[----:B------:R-:W0:Y:S02]  /*0620*/  F2I.FTZ.U32.TRUNC.NTZ R13, R25 ;  /* 0x00000019000d7305 */ /* 0x000e24000021f000 */
[----:B0-----:R-:W-:-:S04]  /*0630*/  IMAD.MOV R27, RZ, RZ, -R13 ;  /* 0x000000ffff1b7224 */ /* 0x001fc800078e0a0d */
[----:B------:R-:W-:-:S04]  /*0640*/  IMAD R27, R27, R22, RZ ;  /* 0x000000161b1b7224 */ /* 0x000fc800078e02ff */
[----:B------:R-:W-:Y:S01]  /*0650*/  IMAD.HI.U32 R13, R13, R27, R12 ;  /* 0x0000001b0d0d7227 */ /* 0x000fe200078e000c */
[----:B------:R-:W-:-:S05]  /*0660*/  IABS R12, R21 ;  /* 0x00000015000c7213 */ /* 0x000fca0000000000 */
[----:B------:R-:W-:Y:S02]  /*0670*/  IMAD.MOV R12, RZ, RZ, -R12 ;  /* 0x000000ffff0c7224 */ /* 0x000fe400078e0a0c */
[----:B------:R-:W-:-:S04]  /*0680*/  IMAD.HI.U32 R23, R13, R26, RZ ;  /* 0x0000001a0d177227 */ /* 0x000fc800078e00ff */
[----:B------:R-:W-:-:S05]  /*0690*/  IMAD R25, R23, R12, R26 ;  /* 0x0000000c17197224 */ /* 0x000fca00078e021a */
[----:B------:R-:W-:-:S13]  /*06a0*/  ISETP.GT.U32.AND P6, PT, R22, R25, PT ;  /* 0x000000191600720c */ /* 0x000fda0003fc4070 */
[----:B------:R-:W-:Y:S02]  /*06b0*/  @!P6 IMAD.IADD R25, R25, 0x1, -R22 ;  /* 0x000000011919e824 */ /* 0x000fe400078e0a16 */
[----:B------:R-:W-:-:S03]  /*06c0*/  @!P6 VIADD R23, R23, 0x1 ;  /* 0x000000011717e836 */ /* 0x000fc60000000000 */
[----:B------:R-:W-:-:S13]  /*06d0*/  ISETP.GE.U32.AND P4, PT, R25, R22, PT ;  /* 0x000000161900720c */ /* 0x000fda0003f86070 */
[----:B------:R-:W-:Y:S01]  /*06e0*/  @P4 VIADD R23, R23, 0x1 ;  /* 0x0000000117174836 */ /* 0x000fe20000000000 */
[----:B------:R-:W-:-:S03]  /*06f0*/  ISETP.NE.AND P4, PT, R21, RZ, PT ;  /* 0x000000ff1500720c */ /* 0x000fc60003f85270 */
[----:B------:R-:W-:Y:S01]  /*0700*/  IMAD.MOV.U32 R24, RZ, RZ, R23 ;  /* 0x000000ffff187224 */ /* 0x000fe200078e0017 */
[----:B------:R-:W-:-:S03]  /*0710*/  LOP3.LUT R23, RZ, R21, RZ, 0x33, !PT ;  /* 0x00000015ff177212 */ /* 0x000fc600078e33ff */
[----:B------:R-:W-:-:S05]  /*0720*/  @!P5 IMAD.MOV R24, RZ, RZ, -R24 ;  /* 0x000000ffff18d224 */ /* 0x000fca00078e0a18 */
[----:B------:R-:W-:Y:S02]  /*0730*/  SEL R29, R23, R24, !P4 ;  /* 0x00000018171d7207 */ /* 0x000fe40006000000 */
[----:B----4-:R-:W-:Y:S02]  /*0740*/  IABS R24, R18 ;  /* 0x0000001200187213 */ /* 0x010fe40000000000 */
[----:B------:R-:W-:Y:S01]  /*0750*/  LOP3.LUT R18, R18, R21, RZ, 0x3c, !PT ;  /* 0x0000001512127212 */ /* 0x000fe200078e3cff */
[----:B------:R0:W-:Y:S02]  /*0760*/  @!P0 STG.E.U16 desc[UR14][R10.64], R29 ;  /* 0x0000001d0a008986 */ /* 0x0001e4000c10150e */
[----:B------:R-:W-:-:S04]  /*0770*/  IMAD.HI.U32 R27, R13, R24, RZ ;  /* 0x000000180d1b7227 */ /* 0x000fc800078e00ff */
[----:B------:R-:W-:Y:S01]  /*0780*/  IMAD R25, R27, R12, R24 ;  /* 0x0000000c1b197224 */ /* 0x000fe200078e0218 */
[----:B-----5:R-:W-:Y:S02]  /*0790*/  IABS R24, R19 ;  /* 0x0000001300187213 */ /* 0x020fe40000000000 */
[----:B------:R-:W-:Y:S02]  /*07a0*/  LOP3.LUT R19, R19, R21, RZ, 0x3c, !PT ;  /* 0x0000001513137212 */ /* 0x000fe400078e3cff */
[----:B------:R-:W-:-:S13]  /*07b0*/  ISETP.GT.U32.AND P0, PT, R22, R25, PT ;  /* 0x000000191600720c */ /* 0x000fda0003f04070 */
[----:B------:R-:W-:Y:S02]  /*07c0*/  @!P0 IMAD.IADD R25, R25, 0x1, -R22 ;  /* 0x0000000119198824 */ /* 0x000fe400078e0a16 */
[----:B------:R-:W-:-:S03]  /*07d0*/  @!P0 VIADD R27, R27, 0x1 ;  /* 0x000000011b1b8836 */ /* 0x000fc60000000000 */
[----:B------:R-:W-:Y:S01]  /*07e0*/  ISETP.GE.U32.AND P5, PT, R25, R22, PT ;  /* 0x000000161900720c */ /* 0x000fe20003fa6070 */
[----:B------:R-:W-:-:S04]  /*07f0*/  IMAD.HI.U32 R25, R13, R24, RZ ;  /* 0x000000180d197227 */ /* 0x000fc800078e00ff */
[----:B0-----:R-:W-:Y:S01]  /*0800*/  IMAD R29, R25, R12, R24 ;  /* 0x0000000c191d7224 */ /* 0x001fe200078e0218 */
[----:B------:R-:W-:Y:S02]  /*0810*/  IABS R24, R20 ;  /* 0x0000001400187213 */ /* 0x000fe40000000000 */
[----:B------:R-:W-:Y:S02]  /*0820*/  LOP3.LUT R20, R20, R21, RZ, 0x3c, !PT ;  /* 0x0000001514147212 */ /* 0x000fe400078e3cff */
[----:B------:R-:W-:Y:S01]  /*0830*/  ISETP.GT.U32.AND P6, PT, R22, R29, PT ;  /* 0x0000001d1600720c */ /* 0x000fe20003fc4070 */
[----:B------:R-:W-:-:S04]  /*0840*/  IMAD.HI.U32 R13, R13, R24, RZ ;  /* 0x000000180d0d7227 */ /* 0x000fc800078e00ff */
[----:B------:R-:W-:-:S08]  /*0850*/  @P5 VIADD R27, R27, 0x1 ;  /* 0x000000011b1b5836 */ /* 0x000fd00000000000 */
[----:B------:R-:W-:Y:S02]  /*0860*/  @!P6 IMAD.IADD R29, R29, 0x1, -R22 ;  /* 0x000000011d1de824 */ /* 0x000fe400078e0a16 */
[----:B------:R-:W-:-:S03]  /*0870*/  @!P6 VIADD R25, R25, 0x1 ;  /* 0x000000011919e836 */ /* 0x000fc60000000000 */
[----:B------:R-:W-:Y:S01]  /*0880*/  ISETP.GE.U32.AND P0, PT, R29, R22, PT ;  /* 0x000000161d00720c */ /* 0x000fe20003f06070 */
[----:B------:R-:W-:-:S05]  /*0890*/  IMAD R29, R13, R12, R24 ;  /* 0x0000000c0d1d7224 */ /* 0x000fca00078e0218 */
[----:B------:R-:W-:-:S07]  /*08a0*/  ISETP.GT.U32.AND P5, PT, R22, R29, PT ;  /* 0x0000001d1600720c */ /* 0x000fce0003fa4070 */
[----:B------:R-:W-:Y:S01]  /*08b0*/  @P0 VIADD R25, R25, 0x1 ;  /* 0x0000000119190836 */ /* 0x000fe20000000000 */
[----:B------:R-:W-:Y:S01]  /*08c0*/  ISETP.GE.AND P0, PT, R19, RZ, PT ;  /* 0x000000ff1300720c */ /* 0x000fe20003f06270 */
[----:B------:R-:W-:-:S04]  /*08d0*/  @!P1 IMAD.MOV.U32 R19, RZ, RZ, R5 ;  /* 0x000000ffff139224 */ /* 0x000fc800078e0005 */
[----:B------:R-:W-:Y:S02]  /*08e0*/  @!P5 IMAD.IADD R29, R29, 0x1, -R22 ;  /* 0x000000011d1dd824 */ /* 0x000fe400078e0a16 */
[----:B------:R-:W-:Y:S01]  /*08f0*/  @!P5 VIADD R13, R13, 0x1 ;  /* 0x000000010d0dd836 */ /* 0x000fe20000000000 */
[----:B------:R-:W-:Y:S01]  /*0900*/  ISETP.GE.AND P5, PT, R18, RZ, PT ;  /* 0x000000ff1200720c */ /* 0x000fe20003fa6270 */
[----:B------:R-:W-:Y:S01]  /*0910*/  @!P1 IMAD.MOV.U32 R18, RZ, RZ, R4 ;  /* 0x000000ffff129224 */ /* 0x000fe200078e0004 */
[----:B------:R-:W-:-:S03]  /*0920*/  ISETP.GE.U32.AND P6, PT, R29, R22, PT ;  /* 0x000000161d00720c */ /* 0x000fc60003fc6070 */
[----:B------:R-:W-:-:S05]  /*0930*/  @!P0 IMAD.MOV R25, RZ, RZ, -R25 ;  /* 0x000000ffff198224 */ /* 0x000fca00078e0a19 */
[----:B------:R-:W-:-:S03]  /*0940*/  SEL R25, R23, R25, !P4 ;  /* 0x0000001917197207 */ /* 0x000fc60006000000 */
[----:B------:R-:W-:Y:S02]  /*0950*/  @!P5 IMAD.MOV R27, RZ, RZ, -R27 ;  /* 0x000000ffff1bd224 */ /* 0x000fe400078e0a1b */
[----:B------:R-:W-:Y:S01]  /*0960*/  @P6 VIADD R13, R13, 0x1 ;  /* 0x000000010d0d6836 */ /* 0x000fe20000000000 */
[----:B------:R-:W-:Y:S02]  /*0970*/  ISETP.GE.AND P6, PT, R20, RZ, PT ;  /* 0x000000ff1400720c */ /* 0x000fe40003fc6270 */
[----:B------:R-:W-:-:S05]  /*0980*/  SEL R27, R23, R27, !P4 ;  /* 0x0000001b171b7207 */ /* 0x000fca0006000000 */
[----:B------:R-:W-:Y:S04]  /*0990*/  @!P1 STG.E.U16 desc[UR14][R18.64], R27 ;  /* 0x0000001b12009986 */ /* 0x000fe8000c10150e */
[----:B------:R-:W-:Y:S02]  /*09a0*/  @!P2 STG.E.U16 desc[UR14][R8.64], R25 ;  /* 0x000000190800a986 */ /* 0x000fe4000c10150e */
[----:B------:R-:W-:-:S05]  /*09b0*/  @!P6 IMAD.MOV R13, RZ, RZ, -R13 ;  /* 0x000000ffff0de224 */ /* 0x000fca00078e0a0d */
[----:B------:R-:W-:-:S05]  /*09c0*/  SEL R23, R23, R13, !P4 ;  /* 0x0000000d17177207 */ /* 0x000fca0006000000 */
[----:B------:R0:W-:Y:S04]  /*09d0*/  @!P3 STG.E.U16 desc[UR14][R6.64], R23 ;  /* 0x000000170600b986 */ /* 0x0001e8000c10150e */
[----:B------:R1:W2:Y:S01]  /*09e0*/  LDG.E.U16 R13, desc[UR14][R2.64] ;  /* 0x0000000e020d7981 */ /* 0x0002a2000c1e1500 */
[----:B------:R-:W-:Y:S01]  /*09f0*/  IADD3 R16, P1, PT, R16, UR13, RZ ;  /* 0x0000000d10107c10 */ /* 0x000fe2000ff3e0ff */
[----:B------:R-:W-:Y:S01]  /*0a00*/  IMAD.U32 R5, RZ, RZ, UR13 ;  /* 0x0000000dff057e24 */ /* 0x000fe2000f8e00ff */
[----:B------:R-:W-:Y:S02]  /*0a10*/  IADD3 R15, P2, PT, R15, UR13, RZ ;  /* 0x0000000d0f0f7c10 */ /* 0x000fe4000ff5e0ff */
[----:B------:R-:W-:Y:S01]  /*0a20*/  ISETP.GE.U32.AND P0, PT, R16, UR19, PT ;  /* 0x0000001310007c0c */ /* 0x000fe2000bf06070 */
[----:B------:R-:W-:Y:S01]  /*0a30*/  IMAD.X R17, RZ, RZ, R17, P1 ;  /* 0x000000ffff117224 */ /* 0x000fe200008e0611 */
[----:B------:R-:W-:Y:S01]  /*0a40*/  LEA R4, P1, R5, R10, 0x1 ;  /* 0x0000000a05047211 */ /* 0x000fe200078208ff */
[----:B------:R-:W-:-:S02]  /*0a50*/  IMAD.MOV.U32 R16, RZ, RZ, RZ ;  /* 0x000000ffff107224 */ /* 0x000fc400078e00ff */
[----:B------:R-:W-:Y:S01]  /*0a60*/  IMAD.X R14, RZ, RZ, R14, P2 ;  /* 0x000000ffff0e7224 */ /* 0x000fe200010e060e */
[----:B------:R-:W-:Y:S02]  /*0a70*/  ISETP.GE.AND.EX P0, PT, R17, UR20, PT, P0 ;  /* 0x0000001411007c0c */ /* 0x000fe4000bf06300 */
[----:B------:R-:W-:Y:S02]  /*0a80*/  LEA.HI.X R5, R5, R11, RZ, 0x1, P1 ;  /* 0x0000000b05057211 */ /* 0x000fe400008f0cff */
[----:B------:R-:W-:-:S04]  /*0a90*/  ISETP.GE.U32.AND P1, PT, R15, UR19, PT ;  /* 0x000000130f007c0c */ /* 0x000fc8000bf26070 */
[----:B------:R-:W-:Y:S02]  /*0aa0*/  ISETP.GE.AND.EX P1, PT, R14, UR20, PT, P1 ;  /* 0x000000140e007c0c */ /* 0x000fe4000bf26310 */
[----:B-1----:R-:W-:-:S03]  /*0ab0*/  LEA R2, P2, R15, UR8, 0x1 ;  /* 0x000000080f027c11 */ /* 0x002fc6000f8408ff */
[----:B------:R-:W3:Y:S01]  /*0ac0*/  @!P0 LDG.E.S16 R16, desc[UR14][R4.64] ;  /* 0x0000000e04108981 */ /* 0x000ee2000c1e1700 */
[----:B------:R-:W-:Y:S01]  /*0ad0*/  IMAD.MOV.U32 R10, RZ, RZ, RZ ;  /* 0x000000ffff0a7224 */ /* 0x000fe200078e00ff */
[----:B------:R-:W-:-:S06]  /*0ae0*/  LEA.HI.X R3, R15, UR9, R14, 0x1, P2 ;  /* 0x000000090f037c11 */ /* 0x000fcc00090f0c0e */
[----:B------:R-:W4:Y:S01]  /*0af0*/  @!P1 LDG.E.S16 R10, desc[UR14][R2.64] ;  /* 0x0000000e020a9981 */ /* 0x000f22000c1e1700 */
[----:B------:R-:W-:Y:S01]  /*0b00*/  IADD3 R15, P2, PT, R15, UR16, RZ ;  /* 0x000000100f0f7c10 */ /* 0x000fe2000ff5e0ff */
[----:B------:R-:W-:Y:S01]  /*0b10*/  IMAD.MOV.U32 R12, RZ, RZ, RZ ;  /* 0x000000ffff0c7224 */ /* 0x000fe200078e00ff */
[----:B0-----:R-:W-:Y:S01]  /*0b20*/  IADD3 R6, P4, PT, R2, UR17, RZ ;  /* 0x0000001102067c10 */ /* 0x001fe2000ff9e0ff */
[----:B------:R-:W-:Y:S02]  /*0b30*/  IMAD.U32 R9, RZ, RZ, UR16 ;  /* 0x00000010ff097e24 */ /* 0x000fe4000f8e00ff */
[----:B------:R-:W-:Y:S01]  /*0b40*/  IMAD.X R14, RZ, RZ, R14, P2 ;  /* 0x000000ffff0e7224 */ /* 0x000fe200010e060e */
[C---:B------:R-:W-:Y:S01]  /*0b50*/  ISETP.GE.U32.AND P2, PT, R15.reuse, UR19, PT ;  /* 0x000000130f007c0c */ /* 0x040fe2000bf46070 */
[----:B------:R-:W-:Y:S01]  /*0b60*/  IMAD.U32 R11, RZ, RZ, UR16 ;  /* 0x00000010ff0b7e24 */ /* 0x000fe2000f8e00ff */
[----:B------:R-:W-:Y:S02]  /*0b70*/  IADD3 R15, P5, PT, R15, UR16, RZ ;  /* 0x000000100f0f7c10 */ /* 0x000fe4000ffbe0ff */
[----:B------:R-:W-:-:S02]  /*0b80*/  ISETP.GE.AND.EX P2, PT, R14, UR20, PT, P2 ;  /* 0x000000140e007c0c */ /* 0x000fc4000bf46320 */
[----:B------:R-:W-:Y:S01]  /*0b90*/  ISETP.GE.U32.AND P3, PT, R15, UR19, PT ;  /* 0x000000130f007c0c */ /* 0x000fe2000bf66070 */
[----:B------:R-:W-:Y:S01]  /*0ba0*/  IMAD.X R14, RZ, RZ, R14, P5 ;  /* 0x000000ffff0e7224 */ /* 0x000fe200028e060e */
[----:B------:R-:W-:Y:S02]  /*0bb0*/  IADD3.X R7, PT, PT, R3, UR18, RZ, P4, !PT ;  /* 0x0000001203077c10 */ /* 0x000fe4000a7fe4ff */
[----:B------:R-:W-:Y:S02]  /*0bc0*/  LEA R8, P4, R9, R6, 0x1 ;  /* 0x0000000609087211 */ /* 0x000fe400078808ff */
[----:B------:R-:W-:-:S05]  /*0bd0*/  ISETP.GE.AND.EX P3, PT, R14, UR20, PT, P3 ;  /* 0x000000140e007c0c */ /* 0x000fca000bf66330 */
[----:B------:R-:W5:Y:S01]  /*0be0*/  @!P2 LDG.E.S16 R12, desc[UR14][R6.64] ;  /* 0x0000000e060ca981 */ /* 0x000f62000c1e1700 */
[----:B------:R-:W-:Y:S01]  /*0bf0*/  LEA.HI.X R9, R11, R7, RZ, 0x1, P4 ;  /* 0x000000070b097211 */ /* 0x000fe200020f0cff */
[----:B------:R-:W-:-:S06]  /*0c00*/  IMAD.MOV.U32 R11, RZ, RZ, RZ ;  /* 0x000000ffff0b7224 */ /* 0x000fcc00078e00ff */
[----:B------:R-:W5:Y:S01]  /*0c10*/  @!P3 LDG.E.S16 R11, desc[UR14][R8.64] ;  /* 0x0000000e080bb981 */ /* 0x000f62000c1e1700 */
[----:B------:R-:W-:Y:S01]  /*0c20*/  IMAD.MOV.U32 R18, RZ, RZ, RZ ;  /* 0x000000ffff127224 */ /* 0x000fe200078e00ff */
[----:B------:R-:W-:Y:S02]  /*0c30*/  UIADD3 UR4, UP0, UPT, UR4, 0x2, URZ ;  /* 0x0000000204047890 */ /* 0x000fe4000ff1e0ff */
[----:B------:R-:W-:Y:S02]  /*0c40*/  ULEA UR6, UP1, UR13, UR6, 0x1 ;  /* 0x000000060d067291 */ /* 0x000fe4000f8208ff */
[----:B------:R-:W-:Y:S02]  /*0c50*/  UIADD3.X UR5, UPT, UPT, URZ, UR5, URZ, UP0, !UPT ;  /* 0x00000005ff057290 */ /* 0x000fe400087fe4ff */
[----:B------:R-:W-:Y:S02]  /*0c60*/  UISETP.NE.U32.AND UP0, UPT, UR4, UR12, UPT ;  /* 0x0000000c0400728c */ /* 0x000fe4000bf05070 */
[----:B------:R-:W-:-:S02]  /*0c70*/  ULEA.HI.X UR7, UR13, UR7, URZ, 0x1, UP1 ;  /* 0x000000070d077291 */ /* 0x000fc400088f0cff */
[----:B------:R-:W-:Y:S01]  /*0c80*/  UISETP.NE.AND.EX UP0, UPT, UR5, URZ, UPT, UP0 ;  /* 0x000000ff0500728c */ /* 0x000fe2000bf05300 */
[----:B--2---:R-:W-:-:S05]  /*0c90*/  PRMT R13, R13, 0x9910, RZ ;  /* 0x000099100d0d7816 */ /* 0x004fca00000000ff */
[----:B------:R-:W-:-:S05]  /*0ca0*/  IMAD R13, R13, UR10, RZ ;  /* 0x0000000a0d0d7c24 */ /* 0x000fca000f8e02ff */
[----:B------:R-:W-:-:S04]  /*0cb0*/  PRMT R13, R13, 0x9910, RZ ;  /* 0x000099100d0d7816 */ /* 0x000fc800000000ff */
[-C--:B------:R-:W-:Y:S02]  /*0cc0*/  IABS R14, R13.reuse ;  /* 0x0000000d000e7213 */ /* 0x080fe40000000000 */
[-C--:B------:R-:W-:Y:S02]  /*0cd0*/  IABS R21, R13.reuse ;  /* 0x0000000d00157213 */ /* 0x080fe40000000000 */
[----:B------:R-:W0:Y:S01]  /*0ce0*/  I2F.RP R15, R14 ;  /* 0x0000000e000f7306 */ /* 0x000e220000209400 */
[----:B---3--:R-:W-:Y:S02]  /*0cf0*/  IABS R20, R16 ;  /* 0x0000001000147213 */ /* 0x008fe40000000000 */
[----:B------:R-:W-:-:S05]  /*0d00*/  LOP3.LUT R16, R16, R13, RZ, 0x3c, !PT ;  /* 0x0000000d10107212 */ /* 0x000fca00078e3cff */
[----:B0-----:R-:W0:Y:S02]  /*0d10*/  MUFU.RCP R15, R15 ;  /* 0x0000000f000f7308 */ /* 0x001e240000001000 */
[----:B0-----:R-:W-:Y:S01]  /*0d20*/  VIADD R19, R15, 0xffffffe ;  /* 0x0ffffffe0f137836 */ /* 0x001fe20000000000 */
[----:B----4-:R-:W-:Y:S02]  /*0d30*/  IABS R15, R10 ;  /* 0x0000000a000f7213 */ /* 0x010fe40000000000 */
[----:B------:R-:W-:-:S03]  /*0d40*/  LOP3.LUT R10, R10, R13, RZ, 0x3c, !PT ;  /* 0x0000000d0a0a7212 */ /* 0x000fc600078e3cff */
[----:B------:R-:W0:Y:S01]  /*0d50*/  F2I.FTZ.U32.TRUNC.NTZ R19, R19 ;  /* 0x0000001300137305 */ /* 0x000e22000021f000 */
[----:B-----5:R-:W-:Y:S02]  /*0d60*/  IABS R22, R11 ;  /* 0x0000000b00167213 */ /* 0x020fe40000000000 */
[----:B------:R-:W-:Y:S01]  /*0d70*/  LOP3.LUT R11, R11, R13, RZ, 0x3c, !PT ;  /* 0x0000000d0b0b7212 */ /* 0x000fe200078e3cff */
[----:B0-----:R-:W-:-:S04]  /*0d80*/  IMAD.MOV R17, RZ, RZ, -R19 ;  /* 0x000000ffff117224 */ /* 0x001fc800078e0a13 */
[----:B------:R-:W-:-:S04]  /*0d90*/  IMAD R17, R17, R14, RZ ;  /* 0x0000000e11117224 */ /* 0x000fc800078e02ff */
[----:B------:R-:W-:-:S04]  /*0da0*/  IMAD.HI.U32 R17, R19, R17, R18 ;  /* 0x0000001113117227 */ /* 0x000fc800078e0012 */
[----:B------:R-:W-:Y:S02]  /*0db0*/  IMAD.MOV R18, RZ, RZ, -R21 ;  /* 0x000000ffff127224 */ /* 0x000fe400078e0a15 */
[----:B------:R-:W-:-:S04]  /*0dc0*/  IMAD.HI.U32 R21, R17, R20, RZ ;  /* 0x0000001411157227 */ /* 0x000fc800078e00ff */
[----:B------:R-:W-:Y:S02]  /*0dd0*/  IMAD R19, R21, R18, R20 ;  /* 0x0000001215137224 */ /* 0x000fe400078e0214 */
[----:B------:R-:W-:-:S03]  /*0de0*/  IMAD.MOV.U32 R20, RZ, RZ, R15 ;  /* 0x000000ffff147224 */ /* 0x000fc600078e000f */
[----:B------:R-:W-:Y:S01]  /*0df0*/  ISETP.GT.U32.AND P5, PT, R14, R19, PT ;  /* 0x000000130e00720c */ /* 0x000fe20003fa4070 */
[----:B------:R-:W-:-:S04]  /*0e00*/  IMAD.HI.U32 R15, R17, R20, RZ ;  /* 0x00000014110f7227 */ /* 0x000fc800078e00ff */
[----:B------:R-:W-:Y:S01]  /*0e10*/  IMAD R23, R15, R18, R20 ;  /* 0x000000120f177224 */ /* 0x000fe200078e0214 */
[----:B------:R-:W-:Y:S02]  /*0e20*/  IABS R20, R12 ;  /* 0x0000000c00147213 */ /* 0x000fe40000000000 */
[----:B------:R-:W-:Y:S02]  /*0e30*/  LOP3.LUT R12, R12, R13, RZ, 0x3c, !PT ;  /* 0x0000000d0c0c7212 */ /* 0x000fe400078e3cff */
[----:B------:R-:W-:-:S03]  /*0e40*/  ISETP.GT.U32.AND P6, PT, R14, R23, PT ;  /* 0x000000170e00720c */ /* 0x000fc60003fc4070 */
[----:B------:R-:W-:Y:S02]  /*0e50*/  @!P5 IMAD.IADD R19, R19, 0x1, -R14 ;  /* 0x000000011313d824 */ /* 0x000fe400078e0a0e */
[----:B------:R-:W-:Y:S01]  /*0e60*/  @!P5 VIADD R21, R21, 0x1 ;  /* 0x000000011515d836 */ /* 0x000fe20000000000 */
[----:B------:R-:W-:Y:S02]  /*0e70*/  ISETP.GE.AND P5, PT, R16, RZ, PT ;  /* 0x000000ff1000720c */ /* 0x000fe40003fa6270 */
[----:B------:R-:W-:Y:S01]  /*0e80*/  ISETP.GE.U32.AND P4, PT, R19, R14, PT ;  /* 0x0000000e1300720c */ /* 0x000fe20003f86070 */
[----:B------:R-:W-:-:S04]  /*0e90*/  IMAD.HI.U32 R19, R17, R20, RZ ;  /* 0x0000001411137227 */ /* 0x000fc800078e00ff */
[----:B------:R-:W-:Y:S02]  /*0ea0*/  @!P6 IMAD.IADD R23, R23, 0x1, -R14 ;  /* 0x000000011717e824 */ /* 0x000fe400078e0a0e */
[----:B------:R-:W-:-:S04]  /*0eb0*/  IMAD.HI.U32 R17, R17, R22, RZ ;  /* 0x0000001611117227 */ /* 0x000fc800078e00ff */
[----:B------:R-:W-:Y:S01]  /*0ec0*/  @!P6 VIADD R15, R15, 0x1 ;  /* 0x000000010f0fe836 */ /* 0x000fe20000000000 */
[----:B------:R-:W-:Y:S01]  /*0ed0*/  ISETP.GE.AND P6, PT, R10, RZ, PT ;  /* 0x000000ff0a00720c */ /* 0x000fe20003fc6270 */
[----:B------:R-:W-:Y:S01]  /*0ee0*/  @P4 VIADD R21, R21, 0x1 ;  /* 0x0000000115154836 */ /* 0x000fe20000000000 */
[----:B------:R-:W-:Y:S01]  /*0ef0*/  ISETP.GE.U32.AND P4, PT, R23, R14, PT ;  /* 0x0000000e1700720c */ /* 0x000fe20003f86070 */
[-C--:B------:R-:W-:Y:S02]  /*0f00*/  IMAD R23, R19, R18.reuse, R20 ;  /* 0x0000001213177224 */ /* 0x080fe400078e0214 */
[----:B------:R-:W-:Y:S02]  /*0f10*/  IMAD.MOV.U32 R16, RZ, RZ, R21 ;  /* 0x000000ffff107224 */ /* 0x000fe400078e0015 */
[----:B------:R-:W-:Y:S02]  /*0f20*/  IMAD R21, R17, R18, R22 ;  /* 0x0000001211157224 */ /* 0x000fe400078e0216 */
[----:B------:R-:W-:Y:S01]  /*0f30*/  @!P5 IMAD.MOV R16, RZ, RZ, -R16 ;  /* 0x000000ffff10d224 */ /* 0x000fe200078e0a10 */
[----:B------:R-:W-:-:S05]  /*0f40*/  ISETP.GT.U32.AND P5, PT, R14, R23, PT ;  /* 0x000000170e00720c */ /* 0x000fca0003fa4070 */
[----:B------:R-:W-:Y:S01]  /*0f50*/  @P4 VIADD R15, R15, 0x1 ;  /* 0x000000010f0f4836 */ /* 0x000fe20000000000 */
[----:B------:R-:W-:-:S03]  /*0f60*/  ISETP.GT.U32.AND P4, PT, R14, R21, PT ;  /* 0x000000150e00720c */ /* 0x000fc60003f84070 */
[----:B------:R-:W-:-:S04]  /*0f70*/  @!P6 IMAD.MOV R15, RZ, RZ, -R15 ;  /* 0x000000ffff0fe224 */ /* 0x000fc800078e0a0f */
[----:B------:R-:W-:Y:S02]  /*0f80*/  @!P5 IMAD.IADD R23, R23, 0x1, -R14 ;  /* 0x000000011717d824 */ /* 0x000fe400078e0a0e */
[----:B------:R-:W-:-:S03]  /*0f90*/  @!P5 VIADD R19, R19, 0x1 ;  /* 0x000000011313d836 */ /* 0x000fc60000000000 */
[-C--:B------:R-:W-:Y:S01]  /*0fa0*/  ISETP.GE.U32.AND P6, PT, R23, R14.reuse, PT ;  /* 0x0000000e1700720c */ /* 0x080fe20003fc6070 */
[----:B------:R-:W-:Y:S02]  /*0fb0*/  @!P4 IMAD.IADD R21, R21, 0x1, -R14 ;  /* 0x000000011515c824 */ /* 0x000fe400078e0a0e */
[----:B------:R-:W-:Y:S01]  /*0fc0*/  @!P4 VIADD R17, R17, 0x1 ;  /* 0x000000011111c836 */ /* 0x000fe20000000000 */
[----:B------:R-:W-:Y:S02]  /*0fd0*/  ISETP.GE.AND P4, PT, R11, RZ, PT ;  /* 0x000000ff0b00720c */ /* 0x000fe40003f86270 */
[----:B------:R-:W-:-:S07]  /*0fe0*/  ISETP.GE.U32.AND P5, PT, R21, R14, PT ;  /* 0x0000000e1500720c */ /* 0x000fce0003fa6070 */
[----:B------:R-:W-:Y:S01]  /*0ff0*/  @P6 VIADD R19, R19, 0x1 ;  /* 0x0000000113136836 */ /* 0x000fe20000000000 */
[----:B------:R-:W-:-:S05]  /*1000*/  ISETP.GE.AND P6, PT, R12, RZ, PT ;  /* 0x000000ff0c00720c */ /* 0x000fca0003fc6270 */
[----:B------:R-:W-:Y:S01]  /*1010*/  @P5 VIADD R17, R17, 0x1 ;  /* 0x0000000111115836 */ /* 0x000fe20000000000 */
[----:B------:R-:W-:Y:S02]  /*1020*/  ISETP.NE.AND P5, PT, R13, RZ, PT ;  /* 0x000000ff0d00720c */ /* 0x000fe40003fa5270 */
[----:B------:R-:W-:Y:S01]  /*1030*/  LOP3.LUT R13, RZ, R13, RZ, 0x33, !PT ;  /* 0x0000000dff0d7212 */ /* 0x000fe200078e33ff */
[----:B------:R-:W-:-:S03]  /*1040*/  @!P4 IMAD.MOV R17, RZ, RZ, -R17 ;  /* 0x000000ffff11c224 */ /* 0x000fc600078e0a11 */
[C---:B------:R-:W-:Y:S01]  /*1050*/  SEL R11, R13.reuse, R16, !P5 ;  /* 0x000000100d0b7207 */ /* 0x040fe20006800000 */
[----:B------:R-:W-:Y:S01]  /*1060*/  @!P6 IMAD.MOV R19, RZ, RZ, -R19 ;  /* 0x000000ffff13e224 */ /* 0x000fe200078e0a13 */
[----:B------:R-:W-:-:S03]  /*1070*/  SEL R15, R13, R15, !P5 ;  /* 0x0000000f0d0f7207 */ /* 0x000fc60006800000 */
[----:B------:R2:W-:Y:S01]  /*1080*/  @!P0 STG.E.U16 desc[UR14][R4.64], R11 ;  /* 0x0000000b04008986 */ /* 0x0005e2000c10150e */
[C---:B------:R-:W-:Y:S02]  /*1090*/  SEL R19, R13.reuse, R19, !P5 ;  /* 0x000000130d137207 */ /* 0x040fe40006800000 */
[----:B------:R-:W-:Y:S01]  /*10a0*/  SEL R13, R13, R17, !P5 ;  /* 0x000000110d0d7207 */ /* 0x000fe20006800000 */
[----:B------:R2:W-:Y:S04]  /*10b0*/  @!P1 STG.E.U16 desc[UR14][R2.64], R15 ;  /* 0x0000000f02009986 */ /* 0x0005e8000c10150e */
[----:B------:R2:W-:Y:S04]  /*10c0*/  @!P2 STG.E.U16 desc[UR14][R6.64], R19 ;  /* 0x000000130600a986 */ /* 0x0005e8000c10150e */
[----:B------:R2:W-:Y:S01]  /*10d0*/  @!P3 STG.E.U16 desc[UR14][R8.64], R13 ;  /* 0x0000000d0800b986 */ /* 0x0005e2000c10150e */
[----:B------:R-:W-:Y:S05]  /*10e0*/  BRA.U UP0, `(.L_x_401) ;  /* 0xfffffff100907547 */ /* 0x000fea000b83ffff */
.L_x_400:
[----:B------:R-:W-:-:S04]  /*10f0*/  ULOP3.LUT UR4, UR11, 0x1, URZ, 0xc0, !UPT ;  /* 0x000000010b047892 */ /* 0x000fc8000f8ec0ff */
[----:B------:R-:W-:-:S06]  /*1100*/  UISETP.NE.U32.AND UP0, UPT, UR4, 0x1, UPT ;  /* 0x000000010400788c */ /* 0x000fcc000bf05070 */
[----:B------:R-:W-:-:S13]  /*1110*/  PLOP3.LUT P0, PT, PT, PT, UP0, 0x80, 0x8 ;  /* 0x000000000008781c */ /* 0x000fda0003f0f008 */
[----:B------:R-:W-:Y:S05]  /*1120*/  @!P0 EXIT ;  /* 0x000000000000894d */ /* 0x000fea0003800000 */
[----:B--2---:R-:W1:Y:S02]  /*1130*/  LDC.64 R2, c[0x0][0x10b0] ;  /* 0x00042c00ff027b82 */ /* 0x004e640000000a00 */
[----:B-1----:R1:W2:Y:S01]  /*1140*/  LDG.E.U16 R12, desc[UR14][R2.64] ;  /* 0x0000000e020c7981 */ /* 0x0022a2000c1e1500 */
[----:B0-----:R-:W-:Y:S01]  /*1150*/  IADD3 R0, P1, PT, R0, UR6, RZ ;  /* 0x0000000600007c10 */ /* 0x001fe2000ff3e0ff */
[----:B------:R-:W-:-:S03]  /*1160*/  IMAD.MOV.U32 R14, RZ, RZ, RZ ;  /* 0x000000ffff0e7224 */ /* 0x000fc600078e00ff */
[C---:B------:R-:W-:Y:S01]  /*1170*/  ISETP.GE.U32.AND P0, PT, R0.reuse, UR19, PT ;  /* 0x0000001300007c0c */ /* 0x040fe2000bf06070 */
[----:B------:R-:W-:Y:S01]  /*1180*/  IMAD.X R7, RZ, RZ, UR7, P1 ;  /* 0x00000007ff077e24 */ /* 0x000fe200088e06ff */
[C---:B------:R-:W-:Y:S02]  /*1190*/  LEA R4, P1, R0.reuse, UR8, 0x1 ;  /* 0x0000000800047c11 */ /* 0x040fe4000f8208ff */
[C---:B------:R-:W-:Y:S02]  /*11a0*/  IADD3 R8, P2, PT, R0.reuse, UR16, RZ ;  /* 0x0000001000087c10 */ /* 0x040fe4000ff5e0ff */
[----:B------:R-:W-:Y:S02]  /*11b0*/  ISETP.GE.AND.EX P0, PT, R7, UR20, PT, P0 ;  /* 0x0000001407007c0c */ /* 0x000fe4000bf06300 */
[--C-:B------:R-:W-:Y:S01]  /*11c0*/  LEA.HI.X R5, R0, UR9, R7.reuse, 0x1, P1 ;  /* 0x0000000900057c11 */ /* 0x100fe200088f0c07 */
[----:B------:R-:W-:Y:S01]  /*11d0*/  IMAD.X R9, RZ, RZ, R7, P2 ;  /* 0x000000ffff097224 */ /* 0x000fe200010e0607 */
[----:B------:R-:W-:-:S04]  /*11e0*/  ISETP.GE.U32.AND P1, PT, R8, UR19, PT ;  /* 0x0000001308007c0c */ /* 0x000fc8000bf26070 */
[----:B------:R-:W-:-:S05]  /*11f0*/  ISETP.GE.AND.EX P1, PT, R9, UR20, PT, P1 ;  /* 0x0000001409007c0c */ /* 0x000fca000bf26310 */
[----:B------:R-:W3:Y:S01]  /*1200*/  @!P0 LDG.E.S16 R14, desc[UR14][R4.64] ;  /* 0x0000000e040e8981 */ /* 0x000ee2000c1e1700 */
[----:B------:R-:W-:Y:S02]  /*1210*/  IMAD.U32 R7, RZ, RZ, UR16 ;  /* 0x00000010ff077e24 */ /* 0x000fe4000f8e00ff */
[----:B------:R-:W-:Y:S02]  /*1220*/  IMAD.MOV.U32 R0, RZ, RZ, RZ ;  /* 0x000000ffff007224 */ /* 0x000fe400078e00ff */
[----:B------:R-:W-:Y:S01]  /*1230*/  IMAD.WIDE.U32 R6, R7, 0x2, R4 ;  /* 0x0000000207067825 */ /* 0x000fe200078e0004 */
[----:B------:R-:W-:-:S04]  /*1240*/  IADD3 R8, P2, PT, R8, UR16, RZ ;  /* 0x0000001008087c10 */ /* 0x000fc8000ff5e0ff */
[----:B------:R-:W4:Y:S01]  /*1250*/  @!P1 LDG.E.S16 R0, desc[UR14][R6.64] ;  /* 0x0000000e06009981 */ /* 0x000f22000c1e1700 */
[----:B------:R-:W-:Y:S01]  /*1260*/  IMAD.X R9, RZ, RZ, R9, P2 ;  /* 0x000000ffff097224 */ /* 0x000fe200010e0609 */
[C---:B------:R-:W-:Y:S01]  /*1270*/  ISETP.GE.U32.AND P2, PT, R8.reuse, UR19, PT ;  /* 0x0000001308007c0c */ /* 0x040fe2000bf46070 */
[----:B------:R-:W-:Y:S02]  /*1280*/  USHF.L.U32 UR4, UR16, 0x1, URZ ;  /* 0x0000000110047899 */ /* 0x000fe400080006ff */
[----:B-1----:R-:W-:Y:S01]  /*1290*/  IADD3 R2, P5, PT, R8, UR16, RZ ;  /* 0x0000001008027c10 */ /* 0x002fe2000ffbe0ff */
[----:B------:R-:W-:Y:S01]  /*12a0*/  USHF.R.U32.HI UR5, URZ, 0x1f, UR16 ;  /* 0x0000001fff057899 */ /* 0x000fe20008011610 */
[----:B------:R-:W-:Y:S02]  /*12b0*/  ISETP.GE.AND.EX P2, PT, R9, UR20, PT, P2 ;  /* 0x0000001409007c0c */ /* 0x000fe4000bf46320 */
[----:B------:R-:W-:Y:S02]  /*12c0*/  CS2R R10, SRZ ;  /* 0x00000000000a7805 */ /* 0x000fe4000001ff00 */
[----:B------:R-:W-:Y:S01]  /*12d0*/  ISETP.GE.U32.AND P3, PT, R2, UR19, PT ;  /* 0x0000001302007c0c */ /* 0x000fe2000bf66070 */
[----:B------:R-:W-:Y:S01]  /*12e0*/  IMAD.X R2, RZ, RZ, R9, P5 ;  /* 0x000000ffff027224 */ /* 0x000fe200028e0609 */
[----:B------:R-:W-:-:S04]  /*12f0*/  IADD3 R8, P4, PT, R6, UR4, RZ ;  /* 0x0000000406087c10 */ /* 0x000fc8000ff9e0ff */
[----:B------:R-:W-:Y:S02]  /*1300*/  IADD3.X R9, PT, PT, R7, UR5, RZ, P4, !PT ;  /* 0x0000000507097c10 */ /* 0x000fe4000a7fe4ff */
[----:B------:R-:W-:Y:S02]  /*1310*/  ISETP.GE.AND.EX P3, PT, R2, UR20, PT, P3 ;  /* 0x0000001402007c0c */ /* 0x000fe4000bf66330 */
[----:B------:R-:W-:Y:S01]  /*1320*/  IADD3 R2, P4, PT, R8, UR4, RZ ;  /* 0x0000000408027c10 */ /* 0x000fe2000ff9e0ff */
[----:B------:R-:W5:Y:S01]  /*1330*/  @!P2 LDG.E.S16 R11, desc[UR14][R8.64] ;  /* 0x0000000e080ba981 */ /* 0x000f62000c1e1700 */
[----:B------:R-:W0:Y:S02]  /*1340*/  LDCU.U16 UR4, c[0x0][0x10b8] ;  /* 0x00021700ff0477ac */ /* 0x000e240008000400 */
[----:B------:R-:W-:-:S07]  /*1350*/  IADD3.X R3, PT, PT, R9, UR5, RZ, P4, !PT ;  /* 0x0000000509037c10 */ /* 0x000fce000a7fe4ff */
[----:B------:R-:W5:Y:S01]  /*1360*/  @!P3 LDG.E.S16 R10, desc[UR14][R2.64] ;  /* 0x0000000e020ab981 */ /* 0x000f62000c1e1700 */
[----:B------:R-:W-:Y:S01]  /*1370*/  IMAD.MOV.U32 R16, RZ, RZ, RZ ;  /* 0x000000ffff107224 */ /* 0x000fe200078e00ff */
[----:B0-----:R-:W-:Y:S01]  /*1380*/  UPRMT UR4, UR4, 0x9910, URZ ;  /* 0x0000991004047896 */ /* 0x001fe200080000ff */
        /* <DEDUP_REMOVED lines=9> */
[----:B0-----:R-:W-:-:S06]  /*1420*/  VIADD R18, R15, 0xffffffe ;  /* 0x0ffffffe0f127836 */ /* 0x001fcc0000000000 */
[----:B------:R4:W0:Y:S02]  /*1430*/  F2I.FTZ.U32.TRUNC.NTZ R17, R18 ;  /* 0x0000001200117305 */ /* 0x000824000021f000 */
[----:B----4-:R-:W-:Y:S02]  /*1440*/  IABS R18, R0 ;  /* 0x0000000000127213 */ /* 0x010fe40000000000 */
[----:B------:R-:W-:Y:S01]  /*1450*/  LOP3.LUT R0, R0, R13, RZ, 0x3c, !PT ;  /* 0x0000000d00007212 */ /* 0x000fe200078e3cff */
[----:B0-----:R-:W-:-:S04]  /*1460*/  IMAD.MOV R19, RZ, RZ, -R17 ;  /* 0x000000ffff137224 */ /* 0x001fc800078e0a11 */
[----:B------:R-:W-:-:S04]  /*1470*/  IMAD R19, R19, R12, RZ ;  /* 0x0000000c13137224 */ /* 0x000fc800078e02ff */
[----:B------:R-:W-:-:S04]  /*1480*/  IMAD.HI.U32 R17, R17, R19, R16 ;  /* 0x0000001311117227 */ /* 0x000fc800078e0010 */
[----:B------:R-:W-:Y:S02]  /*1490*/  IMAD.MOV R16, RZ, RZ, -R21 ;  /* 0x000000ffff107224 */ /* 0x000fe400078e0a15 */
[----:B------:R-:W-:-:S04]  /*14a0*/  IMAD.HI.U32 R19, R17, R20, RZ ;  /* 0x0000001411137227 */ /* 0x000fc800078e00ff */
[----:B------:R-:W-:Y:S02]  /*14b0*/  IMAD R21, R19, R16, R20 ;  /* 0x0000001013157224 */ /* 0x000fe400078e0214 */
[----:B------:R-:W-:-:S03]  /*14c0*/  IMAD.HI.U32 R15, R17, R18, RZ ;  /* 0x00000012110f7227 */ /* 0x000fc600078e00ff */
[C---:B------:R-:W-:Y:S01]  /*14d0*/  ISETP.GT.U32.AND P5, PT, R12.reuse, R21, PT ;  /* 0x000000150c00720c */ /* 0x040fe20003fa4070 */
[----:B------:R-:W-:Y:S01]  /*14e0*/  IMAD R23, R15, R16, R18 ;  /* 0x000000100f177224 */ /* 0x000fe200078e0212 */
[----:B-----5:R-:W-:Y:S02]  /*14f0*/  IABS R18, R11 ;  /* 0x0000000b00127213 */ /* 0x020fe40000000000 */
[----:B------:R-:W-:Y:S02]  /*1500*/  LOP3.LUT R11, R11, R13, RZ, 0x3c, !PT ;  /* 0x0000000d0b0b7212 */ /* 0x000fe400078e3cff */
[----:B------:R-:W-:-:S07]  /*1510*/  ISETP.GT.U32.AND P6, PT, R12, R23, PT ;  /* 0x000000170c00720c */ /* 0x000fce0003fc4070 */
[--C-:B------:R-:W-:Y:S02]  /*1520*/  @!P5 IMAD.IADD R21, R21, 0x1, -R12.reuse ;  /* 0x000000011515d824 */ /* 0x100fe400078e0a0c */
[----:B------:R-:W-:Y:S01]  /*1530*/  @!P5 VIADD R19, R19, 0x1 ;  /* 0x000000011313d836 */ /* 0x000fe20000000000 */
[----:B------:R-:W-:Y:S02]  /*1540*/  ISETP.GE.AND P5, PT, R14, RZ, PT ;  /* 0x000000ff0e00720c */ /* 0x000fe40003fa6270 */
[----:B------:R-:W-:Y:S01]  /*1550*/  ISETP.GE.U32.AND P4, PT, R21, R12, PT ;  /* 0x0000000c1500720c */ /* 0x000fe20003f86070 */
[----:B------:R-:W-:Y:S01]  /*1560*/  @!P6 IMAD.IADD R23, R23, 0x1, -R12 ;  /* 0x000000011717e824 */ /* 0x000fe200078e0a0c */
[----:B------:R-:W-:Y:S01]  /*1570*/  IABS R14, R10 ;  /* 0x0000000a000e7213 */ /* 0x000fe20000000000 */
[----:B------:R-:W-:Y:S01]  /*1580*/  IMAD.HI.U32 R21, R17, R18, RZ ;  /* 0x0000001211157227 */ /* 0x000fe200078e00ff */
[----:B------:R-:W-:-:S03]  /*1590*/  LOP3.LUT R10, R10, R13, RZ, 0x3c, !PT ;  /* 0x0000000d0a0a7212 */ /* 0x000fc600078e3cff */
[----:B------:R-:W-:-:S04]  /*15a0*/  IMAD.HI.U32 R17, R17, R14, RZ ;  /* 0x0000000e11117227 */ /* 0x000fc800078e00ff */
[----:B------:R-:W-:Y:S01]  /*15b0*/  @!P6 VIADD R15, R15, 0x1 ;  /* 0x000000010f0fe836 */ /* 0x000fe20000000000 */
[----:B------:R-:W-:Y:S01]  /*15c0*/  ISETP.GE.AND P6, PT, R0, RZ, PT ;  /* 0x000000ff0000720c */ /* 0x000fe20003fc6270 */
[----:B------:R-:W-:Y:S01]  /*15d0*/  @P4 VIADD R19, R19, 0x1 ;  /* 0x0000000113134836 */ /* 0x000fe20000000000 */
[----:B------:R-:W-:Y:S01]  /*15e0*/  ISETP.GE.U32.AND P4, PT, R23, R12, PT ;  /* 0x0000000c1700720c */ /* 0x000fe20003f86070 */
[-C--:B------:R-:W-:Y:S01]  /*15f0*/  IMAD R23, R21, R16.reuse, R18 ;  /* 0x0000001015177224 */ /* 0x080fe200078e0212 */
[----:B------:R-:W-:Y:S01]  /*1600*/  LOP3.LUT R0, RZ, R13, RZ, 0x33, !PT ;  /* 0x0000000dff007212 */ /* 0x000fe200078e33ff */
[----:B------:R-:W-:Y:S02]  /*1610*/  @!P5 IMAD.MOV R19, RZ, RZ, -R19 ;  /* 0x000000ffff13d224 */ /* 0x000fe400078e0a13 */
[----:B------:R-:W-:Y:S01]  /*1620*/  IMAD R25, R17, R16, R14 ;  /* 0x0000001011197224 */ /* 0x000fe200078e020e */
[----:B------:R-:W-:-:S07]  /*1630*/  ISETP.GT.U32.AND P5, PT, R12, R23, PT ;  /* 0x000000170c00720c */ /* 0x000fce0003fa4070 */
[----:B------:R-:W-:Y:S01]  /*1640*/  @P4 VIADD R15, R15, 0x1 ;  /* 0x000000010f0f4836 */ /* 0x000fe20000000000 */
[----:B------:R-:W-:-:S03]  /*1650*/  ISETP.GT.U32.AND P4, PT, R12, R25, PT ;  /* 0x000000190c00720c */ /* 0x000fc60003f84070 */
[----:B------:R-:W-:Y:S02]  /*1660*/  @!P6 IMAD.MOV R15, RZ, RZ, -R15 ;  /* 0x000000ffff0fe224 */ /* 0x000fe400078e0a0f */
[----:B------:R-:W-:Y:S02]  /*1670*/  @!P5 IMAD.IADD R23, R23, 0x1, -R12 ;  /* 0x000000011717d824 */ /* 0x000fe400078e0a0c */
[----:B------:R-:W-:-:S03]  /*1680*/  @!P5 VIADD R21, R21, 0x1 ;  /* 0x000000011515d836 */ /* 0x000fc60000000000 */
[----:B------:R-:W-:-:S03]  /*1690*/  ISETP.GE.U32.AND P6, PT, R23, R12, PT ;  /* 0x0000000c1700720c */ /* 0x000fc60003fc6070 */
[----:B------:R-:W-:Y:S02]  /*16a0*/  @!P4 IMAD.IADD R25, R25, 0x1, -R12 ;  /* 0x000000011919c824 */ /* 0x000fe400078e0a0c */
[----:B------:R-:W-:Y:S01]  /*16b0*/  @!P4 VIADD R17, R17, 0x1 ;  /* 0x000000011111c836 */ /* 0x000fe20000000000 */
[----:B------:R-:W-:Y:S02]  /*16c0*/  ISETP.GE.AND P4, PT, R10, RZ, PT ;  /* 0x000000ff0a00720c */ /* 0x000fe40003f86270 */
[----:B------:R-:W-:-:S05]  /*16d0*/  ISETP.GE.U32.AND P5, PT, R25, R12, PT ;  /* 0x0000000c1900720c */ /* 0x000fca0003fa6070 */
[----:B------:R-:W-:Y:S01]  /*16e0*/  @P6 VIADD R21, R21, 0x1 ;  /* 0x0000000115156836 */ /* 0x000fe20000000000 */
[----:B------:R-:W-:-:S07]  /*16f0*/  ISETP.GE.AND P6, PT, R11, RZ, PT ;  /* 0x000000ff0b00720c */ /* 0x000fce0003fc6270 */
[----:B------:R-:W-:Y:S01]  /*1700*/  @P5 VIADD R17, R17, 0x1 ;  /* 0x0000000111115836 */ /* 0x000fe20000000000 */
[----:B------:R-:W-:-:S03]  /*1710*/  ISETP.NE.AND P5, PT, R13, RZ, PT ;  /* 0x000000ff0d00720c */ /* 0x000fc60003fa5270 */
[----:B------:R-:W-:Y:S01]  /*1720*/  @!P4 IMAD.MOV R17, RZ, RZ, -R17 ;  /* 0x000000ffff11c224 */ /* 0x000fe200078e0a11 */
[C---:B------:R-:W-:Y:S01]  /*1730*/  SEL R19, R0.reuse, R19, !P5 ;  /* 0x0000001300137207 */ /* 0x040fe20006800000 */
[----:B------:R-:W-:Y:S01]  /*1740*/  @!P6 IMAD.MOV R21, RZ, RZ, -R21 ;  /* 0x000000ffff15e224 */ /* 0x000fe200078e0a15 */
[C---:B------:R-:W-:Y:S02]  /*1750*/  SEL R15, R0.reuse, R15, !P5 ;  /* 0x0000000f000f7207 */ /* 0x040fe40006800000 */
[C---:B------:R-:W-:Y:S01]  /*1760*/  SEL R17, R0.reuse, R17, !P5 ;  /* 0x0000001100117207 */ /* 0x040fe20006800000 */
[----:B------:R0:W-:Y:S01]  /*1770*/  @!P0 STG.E.U16 desc[UR14][R4.64], R19 ;  /* 0x0000001304008986 */ /* 0x0001e2000c10150e */
[----:B------:R-:W-:-:S03]  /*1780*/  SEL R21, R0, R21, !P5 ;  /* 0x0000001500157207 */ /* 0x000fc60006800000 */
[----:B------:R0:W-:Y:S04]  /*1790*/  @!P1 STG.E.U16 desc[UR14][R6.64], R15 ;  /* 0x0000000f06009986 */ /* 0x0001e8000c10150e */
[----:B------:R0:W-:Y:S01]  /*17a0*/  @!P2 STG.E.U16 desc[UR14][R8.64], R21 ;  /* 0x000000150800a986 */ /* 0x0001e2000c10150e */
[----:B------:R-:W-:Y:S05]  /*17b0*/  @P3 EXIT ;  /* 0x000000000000394d */ /* 0x000fea0003800000 */
[----:B------:R-:W-:Y:S01]  /*17c0*/  STG.E.U16 desc[UR14][R2.64], R17 ;  /* 0x0000001102007986 */ /* 0x000fe2000c10150e */
[----:B------:R-:W-:Y:S05]  /*17d0*/  EXIT ;  /* 0x000000000000794d */ /* 0x000fea0003800000 */
.L_x_399:
[----:B------:R-:W0:Y:S02]  /*17e0*/  S2R R9, SR_TID.X ;  /* 0x0000000000097919 */ /* 0x000e240000002100 */
[----:B0-----:R-:W-:-:S03]  /*17f0*/  IMAD.WIDE.U32 R2, R9, 0x4, RZ ;  /* 0x0000000409027825 */ /* 0x001fc600078e00ff */
[----:B------:R-:W-:-:S04]  /*1800*/  ISETP.GE.U32.AND P0, PT, R2, UR11, PT ;  /* 0x0000000b02007c0c */ /* 0x000fc8000bf06070 */
[----:B------:R-:W-:-:S13]  /*1810*/  ISETP.GE.AND.EX P0, PT, R3, UR4, PT, P0 ;  /* 0x0000000403007c0c */ /* 0x000fda000bf06300 */
[----:B------:R-:W-:Y:S05]  /*1820*/  @P0 EXIT ;  /* 0x000000000000094d */ /* 0x000fea0003800000 */
[----:B------:R-:W0:Y:S01]  /*1830*/  LDC.64 R2, c[0x0][0x10b0] ;  /* 0x00042c00ff027b82 */ /* 0x000e220000000a00 */
[----:B------:R-:W1:Y:S01]  /*1840*/  LDCU.U16 UR5, c[0x0][0x10b8] ;  /* 0x00021700ff0577ac */ /* 0x000e620008000400 */
[----:B------:R-:W-:Y:S01]  /*1850*/  IMAD.MOV.U32 R0, RZ, RZ, RZ ;  /* 0x000000ffff007224 */ /* 0x000fe200078e00ff */
[----:B------:R-:W2:Y:S01]  /*1860*/  LDCU UR6, c[0x0][0x360] ;  /* 0x00006c00ff0677ac */ /* 0x000ea20008000800 */
[----:B-1----:R-:W-:-:S12]  /*1870*/  UPRMT UR5, UR5, 0x9910, URZ ;  /* 0x0000991005057896 */ /* 0x002fd800080000ff */
.L_x_402:
[----:B0-----:R-:W3:Y:S01]  /*1880*/  LDG.E.U16 R8, desc[UR14][R2.64] ;  /* 0x0000000e02087981 */ /* 0x001ee2000c1e1500 */
[----:B------:R-:W-:-:S04]  /*1890*/  LEA R4, P0, R9, UR8, 0x3 ;  /* 0x0000000809047c11 */ /* 0x000fc8000f8018ff */
[----:B------:R-:W-:-:S05]  /*18a0*/  LEA.HI.X R5, R9, UR9, R0, 0x3, P0 ;  /* 0x0000000909057c11 */ /* 0x000fca00080f1c00 */
[----:B------:R-:W4:Y:S01]  /*18b0*/  LDG.E.64 R6, desc[UR14][R4.64] ;  /* 0x0000000e04067981 */ /* 0x000f22000c1e1b00 */
[----:B------:R-:W-:Y:S01]  /*18c0*/  IMAD.MOV.U32 R14, RZ, RZ, RZ ;  /* 0x000000ffff0e7224 */ /* 0x000fe200078e00ff */
[----:B---3--:R-:W-:-:S05]  /*18d0*/  PRMT R8, R8, 0x9910, RZ ;  /* 0x0000991008087816 */ /* 0x008fca00000000ff */
[----:B------:R-:W-:-:S05]  /*18e0*/  IMAD R8, R8, UR5, RZ ;  /* 0x0000000508087c24 */ /* 0x000fca000f8e02ff */
[----:B------:R-:W-:Y:S02]  /*18f0*/  PRMT R8, R8, 0x9910, RZ ;  /* 0x0000991008087816 */ /* 0x000fe400000000ff */
[C---:B----4-:R-:W-:Y:S02]  /*1900*/  PRMT R12, R6.reuse, 0xbb32, RZ ;  /* 0x0000bb32060c7816 */ /* 0x050fe400000000ff */
[-C--:B------:R-:W-:Y:S02]  /*1910*/  IABS R10, R8.reuse ;  /* 0x00000008000a7213 */ /* 0x080fe40000000000 */
[----:B------:R-:W-:Y:S02]  /*1920*/  PRMT R13, R6, 0x9910, RZ ;  /* 0x00009910060d7816 */ /* 0x000fe400000000ff */
[----:B------:R-:W0:Y:S01]  /*1930*/  I2F.RP R11, R10 ;  /* 0x0000000a000b7306 */ /* 0x000e220000209400 */
[----:B------:R-:W-:Y:S02]  /*1940*/  IABS R6, R8 ;  /* 0x0000000800067213 */ /* 0x000fe40000000000 */
[----:B------:R-:W-:-:S02]  /*1950*/  IABS R21, R13 ;  /* 0x0000000d00157213 */ /* 0x000fc40000000000 */
[----:B------:R-:W-:Y:S01]  /*1960*/  PRMT R19, R7, 0xbb32, RZ ;  /* 0x0000bb3207137816 */ /* 0x000fe200000000ff */
[----:B------:R-:W-:Y:S01]  /*1970*/  IMAD.MOV R16, RZ, RZ, -R6 ;  /* 0x000000ffff107224 */ /* 0x000fe200078e0a06 */
[-C--:B------:R-:W-:Y:S02]  /*1980*/  LOP3.LUT R13, R13, R8.reuse, RZ, 0x3c, !PT ;  /* 0x000000080d0d7212 */ /* 0x080fe400078e3cff */
[----:B------:R-:W-:Y:S02]  /*1990*/  IABS R27, R19 ;  /* 0x00000013001b7213 */ /* 0x000fe40000000000 */
[-C--:B------:R-:W-:Y:S02]  /*19a0*/  LOP3.LUT R19, R19, R8.reuse, RZ, 0x3c, !PT ;  /* 0x0000000813137212 */ /* 0x080fe400078e3cff */
[----:B------:R-:W-:Y:S01]  /*19b0*/  ISETP.GE.AND P3, PT, R13, RZ, PT ;  /* 0x000000ff0d00720c */ /* 0x000fe20003f66270 */
[----:B0-----:R-:W0:Y:S01]  /*19c0*/  MUFU.RCP R11, R11 ;  /* 0x0000000b000b7308 */ /* 0x001e220000001000 */
[----:B------:R-:W-:Y:S01]  /*19d0*/  LOP3.LUT R13, RZ, R8, RZ, 0x33, !PT ;  /* 0x00000008ff0d7212 */ /* 0x000fe200078e33ff */
[----:B0-----:R-:W-:-:S06]  /*19e0*/  VIADD R15, R11, 0xffffffe ;  /* 0x0ffffffe0b0f7836 */ /* 0x001fcc0000000000 */
[----:B------:R-:W0:Y:S02]  /*19f0*/  F2I.FTZ.U32.TRUNC.NTZ R15, R15 ;  /* 0x0000000f000f7305 */ /* 0x000e24000021f000 */
[----:B0-----:R-:W-:-:S04]  /*1a00*/  IMAD.MOV R17, RZ, RZ, -R15 ;  /* 0x000000ffff117224 */ /* 0x001fc800078e0a0f */
[----:B------:R-:W-:-:S04]  /*1a10*/  IMAD R17, R17, R10, RZ ;  /* 0x0000000a11117224 */ /* 0x000fc800078e02ff */
[----:B------:R-:W-:Y:S01]  /*1a20*/  IMAD.HI.U32 R14, R15, R17, R14 ;  /* 0x000000110f0e7227 */ /* 0x000fe200078e000e */
[----:B------:R-:W-:-:S03]  /*1a30*/  PRMT R15, R7, 0x9910, RZ ;  /* 0x00009910070f7816 */ /* 0x000fc600000000ff */
[----:B------:R-:W-:Y:S01]  /*1a40*/  IMAD.MOV.U32 R17, RZ, RZ, R12 ;  /* 0x000000ffff117224 */ /* 0x000fe200078e000c */
[----:B------:R-:W-:Y:S01]  /*1a50*/  IABS R25, R15 ;  /* 0x0000000f00197213 */ /* 0x000fe20000000000 */
[----:B------:R-:W-:Y:S01]  /*1a60*/  IMAD.HI.U32 R12, R14, R21, RZ ;  /* 0x000000150e0c7227 */ /* 0x000fe200078e00ff */
[----:B------:R-:W-:Y:S02]  /*1a70*/  LOP3.LUT R15, R15, R8, RZ, 0x3c, !PT ;  /* 0x000000080f0f7212 */ /* 0x000fe400078e3cff */
[----:B------:R-:W-:Y:S01]  /*1a80*/  IABS R23, R17 ;  /* 0x0000001100177213 */ /* 0x000fe20000000000 */
[----:B------:R-:W-:Y:S01]  /*1a90*/  IMAD R21, R12, R16, R21 ;  /* 0x000000100c157224 */ /* 0x000fe200078e0215 */
[----:B------:R-:W-:Y:S01]  /*1aa0*/  LOP3.LUT R17, R17, R8, RZ, 0x3c, !PT ;  /* 0x0000000811117212 */ /* 0x000fe200078e3cff */
[----:B------:R-:W-:-:S03]  /*1ab0*/  IMAD.HI.U32 R6, R14, R25, RZ ;  /* 0x000000190e067227 */ /* 0x000fc600078e00ff */
[----:B------:R-:W-:Y:S01]  /*1ac0*/  ISETP.GT.U32.AND P4, PT, R10, R21, PT ;  /* 0x000000150a00720c */ /* 0x000fe20003f84070 */
[----:B------:R-:W-:-:S04]  /*1ad0*/  IMAD.HI.U32 R11, R14, R23, RZ ;  /* 0x000000170e0b7227 */ /* 0x000fc800078e00ff */
[----:B------:R-:W-:Y:S02]  /*1ae0*/  IMAD R23, R11, R16, R23 ;  /* 0x000000100b177224 */ /* 0x000fe400078e0217 */
[----:B------:R-:W-:-:S03]  /*1af0*/  IMAD.HI.U32 R7, R14, R27, RZ ;  /* 0x0000001b0e077227 */ /* 0x000fc600078e00ff */
[----:B------:R-:W-:Y:S01]  /*1b00*/  ISETP.GT.U32.AND P6, PT, R10, R23, PT ;  /* 0x000000170a00720c */ /* 0x000fe20003fc4070 */
[-C--:B------:R-:W-:Y:S02]  /*1b10*/  IMAD R25, R6, R16.reuse, R25 ;  /* 0x0000001006197224 */ /* 0x080fe400078e0219 */
[----:B------:R-:W-:Y:S02]  /*1b20*/  IMAD R27, R7, R16, R27 ;  /* 0x00000010071b7224 */ /* 0x000fe400078e021b */
[----:B------:R-:W-:Y:S01]  /*1b30*/  @!P4 IMAD.IADD R21, R21, 0x1, -R10 ;  /* 0x000000011515c824 */ /* 0x000fe200078e0a0a */
[----:B------:R-:W-:Y:S01]  /*1b40*/  ISETP.GT.U32.AND P0, PT, R10, R25, PT ;  /* 0x000000190a00720c */ /* 0x000fe20003f04070 */
[----:B------:R-:W-:Y:S01]  /*1b50*/  @!P4 VIADD R12, R12, 0x1 ;  /* 0x000000010c0cc836 */ /* 0x000fe20000000000 */
[----:B------:R-:W-:Y:S02]  /*1b60*/  ISETP.GT.U32.AND P1, PT, R10, R27, PT ;  /* 0x0000001b0a00720c */ /* 0x000fe40003f24070 */
[----:B------:R-:W-:-:S03]  /*1b70*/  ISETP.GE.U32.AND P5, PT, R21, R10, PT ;  /* 0x0000000a1500720c */ /* 0x000fc60003fa6070 */
[--C-:B------:R-:W-:Y:S02]  /*1b80*/  @!P6 IMAD.IADD R23, R23, 0x1, -R10.reuse ;  /* 0x000000011717e824 */ /* 0x100fe400078e0a0a */
[----:B------:R-:W-:Y:S01]  /*1b90*/  @!P6 VIADD R11, R11, 0x1 ;  /* 0x000000010b0be836 */ /* 0x000fe20000000000 */
[----:B------:R-:W-:Y:S02]  /*1ba0*/  ISETP.GE.AND P6, PT, R17, RZ, PT ;  /* 0x000000ff1100720c */ /* 0x000fe40003fc6270 */
[-C--:B------:R-:W-:Y:S01]  /*1bb0*/  ISETP.GE.U32.AND P2, PT, R23, R10.reuse, PT ;  /* 0x0000000a1700720c */ /* 0x080fe20003f46070 */
[--C-:B------:R-:W-:Y:S02]  /*1bc0*/  @!P0 IMAD.IADD R25, R25, 0x1, -R10.reuse ;  /* 0x0000000119198824 */ /* 0x100fe400078e0a0a */
[----:B------:R-:W-:Y:S02]  /*1bd0*/  @!P1 IMAD.IADD R27, R27, 0x1, -R10 ;  /* 0x000000011b1b9824 */ /* 0x000fe400078e0a0a */
[----:B------:R-:W-:Y:S01]  /*1be0*/  @P5 VIADD R12, R12, 0x1 ;  /* 0x000000010c0c5836 */ /* 0x000fe20000000000 */
[-C--:B------:R-:W-:Y:S01]  /*1bf0*/  ISETP.GE.U32.AND P4, PT, R25, R10.reuse, PT ;  /* 0x0000000a1900720c */ /* 0x080fe20003f86070 */
[----:B------:R-:W-:Y:S01]  /*1c00*/  @!P0 VIADD R6, R6, 0x1 ;  /* 0x0000000106068836 */ /* 0x000fe20000000000 */
[----:B------:R-:W-:Y:S01]  /*1c10*/  ISETP.GE.U32.AND P5, PT, R27, R10, PT ;  /* 0x0000000a1b00720c */ /* 0x000fe20003fa6070 */
[----:B------:R-:W-:Y:S01]  /*1c20*/  @!P1 VIADD R7, R7, 0x1 ;  /* 0x0000000107079836 */ /* 0x000fe20000000000 */
[----:B------:R-:W-:Y:S01]  /*1c30*/  ISETP.GE.AND P0, PT, R19, RZ, PT ;  /* 0x000000ff1300720c */ /* 0x000fe20003f06270 */
[----:B------:R-:W-:Y:S01]  /*1c40*/  @!P3 IMAD.MOV R12, RZ, RZ, -R12 ;  /* 0x000000ffff0cb224 */ /* 0x000fe200078e0a0c */
[----:B------:R-:W-:Y:S01]  /*1c50*/  ISETP.NE.AND P1, PT, R8, RZ, PT ;  /* 0x000000ff0800720c */ /* 0x000fe20003f25270 */
[----:B------:R-:W-:Y:S01]  /*1c60*/  @P2 VIADD R11, R11, 0x1 ;  /* 0x000000010b0b2836 */ /* 0x000fe20000000000 */
[----:B------:R-:W-:-:S02]  /*1c70*/  ISETP.GE.AND P2, PT, R15, RZ, PT ;  /* 0x000000ff0f00720c */ /* 0x000fc40003f46270 */
[----:B------:R-:W-:Y:S01]  /*1c80*/  SEL R12, R13, R12, !P1 ;  /* 0x0000000c0d0c7207 */ /* 0x000fe20004800000 */
[----:B------:R-:W-:Y:S02]  /*1c90*/  @!P6 IMAD.MOV R11, RZ, RZ, -R11 ;  /* 0x000000ffff0be224 */ /* 0x000fe400078e0a0b */
[----:B------:R-:W-:Y:S02]  /*1ca0*/  @P4 VIADD R6, R6, 0x1 ;  /* 0x0000000106064836 */ /* 0x000fe40000000000 */
[----:B------:R-:W-:Y:S01]  /*1cb0*/  @P5 VIADD R7, R7, 0x1 ;  /* 0x0000000107075836 */ /* 0x000fe20000000000 */
[----:B------:R-:W-:-:S03]  /*1cc0*/  SEL R11, R13, R11, !P1 ;  /* 0x0000000b0d0b7207 */ /* 0x000fc60004800000 */
[----:B------:R-:W-:Y:S01]  /*1cd0*/  @!P0 IMAD.MOV R7, RZ, RZ, -R7 ;  /* 0x000000ffff078224 */ /* 0x000fe200078e0a07 */
[----:B--2---:R-:W-:Y:S01]  /*1ce0*/  IADD3 R9, P0, PT, R9, UR6, RZ ;  /* 0x0000000609097c10 */ /* 0x004fe2000ff1e0ff */
[----:B------:R-:W-:-:S03]  /*1cf0*/  @!P2 IMAD.MOV R6, RZ, RZ, -R6 ;  /* 0x000000ffff06a224 */ /* 0x000fc600078e0a06 */
[C---:B------:R-:W-:Y:S01]  /*1d00*/  SEL R7, R13.reuse, R7, !P1 ;  /* 0x000000070d077207 */ /* 0x040fe20004800000 */
[----:B------:R-:W-:Y:S01]  /*1d10*/  IMAD.X R0, RZ, RZ, R0, P0 ;  /* 0x000000ffff007224 */ /* 0x000fe200000e0600 */
[----:B------:R-:W-:Y:S02]  /*1d20*/  SEL R8, R13, R6, !P1 ;  /* 0x000000060d087207 */ /* 0x000fe40004800000 */
[----:B------:R-:W-:Y:S02]  /*1d30*/  PRMT R6, R12, 0x5410, R11 ;  /* 0x000054100c067816 */ /* 0x000fe4000000000b */
[----:B------:R-:W-:Y:S01]  /*1d40*/  PRMT R7, R8, 0x5410, R7 ;  /* 0x0000541008077816 */ /* 0x000fe20000000007 */
[C---:B------:R-:W-:Y:S01]  /*1d50*/  IMAD.SHL.U32 R8, R9.reuse, 0x4, RZ ;  /* 0x0000000409087824 */ /* 0x040fe200078e00ff */
[----:B------:R-:W-:-:S03]  /*1d60*/  LOP3.LUT P0, RZ, R9, 0xffffc000, RZ, 0xc0, !PT ;  /* 0xffffc00009ff7812 */ /* 0x000fc6000780c0ff */
[----:B------:R1:W-:Y:S01]  /*1d70*/  STG.E.64 desc[UR14][R4.64], R6 ;  /* 0x0000000604007986 */ /* 0x0003e2000c101b0e */
[----:B------:R-:W-:Y:S02]  /*1d80*/  ISETP.LT.U32.AND P1, PT, R8, UR11, PT ;  /* 0x0000000b08007c0c */ /* 0x000fe4000bf21070 */
[----:B------:R-:W-:Y:S02]  /*1d90*/  SHF.L.U64.HI R8, R9, 0x2, R0 ;  /* 0x0000000209087819 */ /* 0x000fe40000010200 */
[----:B------:R-:W-:Y:S02]  /*1da0*/  LOP3.LUT P0, RZ, R0, 0x3fffffff, RZ, 0xc0, P0 ;  /* 0x3fffffff00ff7812 */ /* 0x000fe4000000c0ff */
[----:B------:R-:W-:-:S13]  /*1db0*/  ISETP.LT.AND.EX P1, PT, R8, UR4, PT, P1 ;  /* 0x0000000408007c0c */ /* 0x000fda000bf21310 */
[----:B-1----:R-:W-:Y:S05]  /*1dc0*/  @!P0 BRA P1, `(.L_x_402) ;  /* 0xfffffff800ac8947 */ /* 0x002fea000083ffff */
[----:B------:R-:W-:Y:S05]  /*1dd0*/  EXIT ;  /* 0x000000000000794d */ /* 0x000fea0003800000 */
        .weak           $__internal_23_$__cuda_sm20_div_u16
        .type           $__internal_23_$__cuda_sm20_div_u16,@function
        .size           $__internal_23_$__cuda_sm20_div_u16,(.L_x_756 - $__internal_23_$__cuda_sm20_div_u16)
$__internal_23_$__cuda_sm20_div_u16:
        /* <DEDUP_REMOVED lines=19> */
[----:B------:R-:W-:Y:S05]  /*1f10*/  RET.REL.NODEC R2 `(_ZN2at6native63_GLOBAL__N__862fb238_30_ForeachBinaryOpScalarTensor_cu_64fe0ca525multi_tensor_apply_kernelINS1_18TensorListMetadataILi1EEENS1_27BinaryOpScalarTensorFunctorIsLi1ELi1ELi0EEEJSt7dividesIsEPssEEEvT_T0_DpT1_) ;  /* 0xffffffe002387950 */ /* 0x000fea0003c3ffff */
.L_x_403:
        /* <DEDUP_REMOVED lines=14> */
.L_x_756:


//--------------------- .text._ZN2at6native63_GLOBAL__N__862fb238_30_ForeachBinaryOpScalarTensor_cu_64fe0ca525multi_tensor_apply_kernelINS1_18TensorListMetadataILi1EEENS1_27BinaryOpScalarTensorFunctorIlLi1ELi1ELi0EEEJSt7dividesIlEPllEEEvT_T0_DpT1_ --------------------------
	.section	.text._ZN2at6native63_GLOBAL__N__862fb238_30_ForeachBinaryOpScalarTensor_cu_64fe0ca525multi_tensor_apply_kernelINS1_18TensorListMetadataILi1EEENS1_27BinaryOpScalarTensorFunctorIlLi1ELi1ELi0EEEJSt7dividesIlEPllEEEvT_T0_DpT1_,"ax",@progbits
	.align	128
.text._ZN2at6native63_GLOBAL__N__862fb238_30_ForeachBinaryOpScalarTensor_cu_64fe0ca525multi_tensor_apply_kernelINS1_18TensorListMetadataILi1EEENS1_27BinaryOpScalarTensorFunctorIlLi1ELi1ELi0EEEJSt7dividesIlEPllEEEvT_T0_DpT1_:
        .type           _ZN2at6native63_GLOBAL__N__862fb238_30_ForeachBinaryOpScalarTensor_cu_64fe0ca525multi_tensor_apply_kernelINS1_18TensorListMetadataILi1EEENS1_27BinaryOpScalarTensorFunctorIlLi1ELi1ELi0EEEJSt7dividesIlEPllEEEvT_T0_DpT1_,@function
        .size           _ZN2at6native63_GLOBAL__N__862fb238_30_ForeachBinaryOpScalarTensor_cu_64fe0ca525multi_tensor_apply_kernelINS1_18TensorListMetadataILi1EEENS1_27BinaryOpScalarTensorFunctorIlLi1ELi1ELi0EEEJSt7dividesIlEPllEEEvT_T0_DpT1_,(.L_x_758 - _ZN2at6native63_GLOBAL__N__862fb238_30_ForeachBinaryOpScalarTensor_cu_64fe0ca525multi_tensor_apply_kernelINS1_18TensorListMetadataILi1EEENS1_27BinaryOpScalarTensorFunctorIlLi1ELi1ELi0EEEJSt7dividesIlEPllEEEvT_T0_DpT1_)
        .other          _ZN2at6native63_GLOBAL__N__862fb238_30_ForeachBinaryOpScalarTensor_cu_64fe0ca525multi_tensor_apply_kernelINS1_18TensorListMetadataILi1EEENS1_27BinaryOpScalarTensorFunctorIlLi1ELi1ELi0EEEJSt7dividesIlEPllEEEvT_T0_DpT1_,@"STO_CUDA_ENTRY STV_DEFAULT"
_ZN2at6native63_GLOBAL__N__862fb238_30_ForeachBinaryOpScalarTensor_cu_64fe0ca525multi_tensor_apply_kernelINS1_18TensorListMetadataILi1EEENS1_27BinaryOpScalarTensorFunctorIlLi1ELi1ELi0EEEJSt7dividesIlEPllEEEvT_T0_DpT1_:
[----:B------:R-:W0:Y:S08]  /*0000*/  LDC R1, c[0x0][0x37c] ;  /* 0x0000df00ff017b82 */ /* 0x000e300000000800 */
[----:B------:R-:W1:Y:S01]  /*0010*/  S2UR UR5, SR_CTAID.X ;  /* 0x00000000000579c3 */ /* 0x000e620000002500 */
[----:B0-----:R-:W-:Y:S01]  /*0020*/  VIADD R1, R1, 0xfffffff8 ;  /* 0xfffffff801017836 */ /* 0x001fe20000000000 */
[----:B------:R-:W0:Y:S01]  /*0030*/  LDCU.64 UR12, c[0x0][0x358] ;  /* 0x00006b00ff0c77ac */ /* 0x000e220008000a00 */
[----:B-1----:R-:W1:Y:S01]  /*0040*/  LDCU.U8 UR4, c[0x0][UR5+0xa60] ;  /* 0x00014c00050477ac */ /* 0x002e620008000000 */
[----:B------:R-:W-:-:S12]  /*0050*/  UIMAD UR5, UR5, 0x3, UR5 ;  /* 0x00000003050578a4 */ /* 0x000fd8000f8e0205 */
[----:B------:R-:W2:Y:S01]  /*0060*/  LDCU UR10, c[0x0][UR5+0xba0] ;  /* 0x00017400050a77ac */ /* 0x000ea20008000800 */
[----:B-1----:R-:W-:-:S12]  /*0070*/  USHF.L.U32 UR4, UR4, 0x3, URZ ;  /* 0x0000000304047899 */ /* 0x002fd800080006ff */
[----:B------:R-:W1:Y:S01]  /*0080*/  LDCU.64 UR6, c[0x0][UR4+0x380] ;  /* 0x00007000040677ac */ /* 0x000e620008000a00 */
[----:B------:R-:W3:Y:S01]  /*0090*/  LDCU.64 UR4, c[0x0][UR4+0x6f0] ;  /* 0x0000de00040477ac */ /* 0x000ee20008000a00 */
[----:B--2---:R-:W-:Y:S02]  /*00a0*/  UIMAD.WIDE UR8, UR10, 0x10000, URZ ;  /* 0x000100000a0878a5 */ /* 0x004fe4000f8e02ff */
[----:B-1----:R-:W-:Y:S02]  /*00b0*/  UIMAD.WIDE UR6, UR10, 0x80000, UR6 ;  /* 0x000800000a0678a5 */ /* 0x002fe4000f8e0206 */
[----:B---3--:R-:W-:Y:S02]  /*00c0*/  ULOP3.LUT UR10, UR4, 0x3, URZ, 0xc0, !UPT ;  /* 0x00000003040a7892 */ /* 0x008fe4000f8ec0ff */
        /* <DEDUP_REMOVED lines=25> */
[----:B------:R-:W-:Y:S05]  /*0260*/  CALL.REL.NOINC `($__internal_25_$__cuda_sm20_div_u16) ;  /* 0x0000003400d87944 */ /* 0x000fea0003c00000 */
[----:B------:R-:W-:Y:S01]  /*0270*/  UISETP.GE.U32.AND UP0, UPT, UR5, UR11, UPT ;  /* 0x0000000b0500728c */ /* 0x000fe2000bf06070 */
[----:B------:R-:W-:Y:S02]  /*0280*/  IMAD.MOV.U32 R18, RZ, RZ, RZ ;  /* 0x000000ffff127224 */ /* 0x000fe400078e00ff */
[----:B------:R-:W-:Y:S01]  /*0290*/  IMAD.MOV.U32 R6, RZ, RZ, RZ ;  /* 0x000000ffff067224 */ /* 0x000fe200078e00ff */
[----:B------:R-:W-:-:S09]  /*02a0*/  UISETP.GE.U32.AND.EX UP0, UPT, UR8, URZ, UPT, UP0 ;  /* 0x000000ff0800728c */ /* 0x000fd2000bf06100 */
[----:B------:R-:W-:Y:S05]  /*02b0*/  BRA.U !UP0, `(.L_x_405) ;  /* 0x0000001908bc7547 */ /* 0x000fea000b800000 */
[----:B------:R-:W0:Y:S01]  /*02c0*/  S2R R37, SR_TID.X ;  /* 0x0000000000257919 */ /* 0x000e220000002100 */
[----:B------:R-:W-:Y:S02]  /*02d0*/  HFMA2 R6, -RZ, RZ, 0, 0 ;  /* 0x00000000ff067431 */ /* 0x000fe400000001ff */
[----:B------:R-:W-:Y:S01]  /*02e0*/  IMAD.MOV.U32 R18, RZ, RZ, RZ ;  /* 0x000000ffff127224 */ /* 0x000fe200078e00ff */
[----:B------:R-:W1:Y:S01]  /*02f0*/  LDCU.64 UR18, c[0x0][0x10b8] ;  /* 0x00021700ff1277ac */ /* 0x000e620008000a00 */
[----:B------:R-:W-:Y:S01]  /*0300*/  UMOV UR4, URZ ;  /* 0x000000ff00047c82 */ /* 0x000fe20008000000 */
[----:B------:R-:W-:-:S05]  /*0310*/  UMOV UR5, URZ ;  /* 0x000000ff00057c82 */ /* 0x000fca0008000000 */
.L_x_432:
[----:B0-----:R-:W2:Y:S01]  /*0320*/  LDC.64 R4, c[0x0][0x10b0] ;  /* 0x00042c00ff047b82 */ /* 0x001ea20000000a00 */
[----:B0-----:R-:W-:-:S04]  /*0330*/  IADD3 R29, P0, PT, R37, R18, RZ ;  /* 0x00000012251d7210 */ /* 0x001fc80007f1e0ff */
[----:B------:R-:W-:Y:S01]  /*0340*/  IADD3 R28, P1, PT, R7, R29, RZ ;  /* 0x0000001d071c7210 */ /* 0x000fe20007f3e0ff */
[----:B------:R-:W-:-:S03]  /*0350*/  IMAD.X R27, RZ, RZ, R6, P0 ;  /* 0x000000ffff1b7224 */ /* 0x000fc600000e0606 */
[----:B------:R-:W-:Y:S01]  /*0360*/  IADD3 R26, P0, PT, R7, R28, RZ ;  /* 0x0000001c071a7210 */ /* 0x000fe20007f1e0ff */
[----:B------:R-:W-:Y:S01]  /*0370*/  IMAD.X R19, RZ, RZ, R27, P1 ;  /* 0x000000ffff137224 */ /* 0x000fe200008e061b */
[----:B------:R-:W-:Y:S01]  /*0380*/  ISETP.GE.U32.AND P1, PT, R29, UR14, PT ;  /* 0x0000000e1d007c0c */ /* 0x000fe2000bf26070 */
[----:B--2---:R-:W2:Y:S01]  /*0390*/  LDG.E.64 R4, desc[UR12][R4.64] ;  /* 0x0000000c04047981 */ /* 0x004ea2000c1e1b00 */
[----:B------:R-:W-:Y:S01]  /*03a0*/  IADD3 R34, P2, PT, R7, R26, RZ ;  /* 0x0000001a07227210 */ /* 0x000fe20007f5e0ff */
[----:B------:R-:W-:Y:S01]  /*03b0*/  IMAD.X R30, RZ, RZ, R19, P0 ;  /* 0x000000ffff1e7224 */ /* 0x000fe200000e0613 */
[----:B------:R-:W-:Y:S02]  /*03c0*/  ISETP.GE.AND.EX P1, PT, R27, UR15, PT, P1 ;  /* 0x0000000f1b007c0c */ /* 0x000fe4000bf26310 */
[----:B------:R-:W-:Y:S02]  /*03d0*/  CS2R R2, SRZ ;  /* 0x0000000000027805 */ /* 0x000fe4000001ff00 */
[----:B------:R-:W-:Y:S01]  /*03e0*/  ISETP.GE.U32.AND P3, PT, R26, UR14, PT ;  /* 0x0000000e1a007c0c */ /* 0x000fe2000bf66070 */
[----:B------:R-:W-:Y:S01]  /*03f0*/  IMAD.X R35, RZ, RZ, R30, P2 ;  /* 0x000000ffff237224 */ /* 0x000fe200010e061e */
[----:B------:R-:W-:-:S02]  /*0400*/  LEA R10, P2, R29, UR6, 0x3 ;  /* 0x000000061d0a7c11 */ /* 0x000fc4000f8418ff */
[----:B------:R-:W-:Y:S02]  /*0410*/  CS2R R8, SRZ ;  /* 0x0000000000087805 */ /* 0x000fe4000001ff00 */
[----:B------:R-:W-:Y:S02]  /*0420*/  CS2R R16, SRZ ;  /* 0x0000000000107805 */ /* 0x000fe4000001ff00 */
[----:B------:R-:W-:Y:S02]  /*0430*/  ISETP.GE.U32.AND P0, PT, R34, UR14, PT ;  /* 0x0000000e22007c0c */ /* 0x000fe4000bf06070 */
[----:B------:R-:W-:Y:S02]  /*0440*/  LEA.HI.X R11, R29, UR7, R27, 0x3, P2 ;  /* 0x000000071d0b7c11 */ /* 0x000fe400090f1c1b */
[----:B------:R-:W-:Y:S02]  /*0450*/  ISETP.GE.U32.AND P2, PT, R28, UR14, PT ;  /* 0x0000000e1c007c0c */ /* 0x000fe4000bf46070 */
[----:B------:R-:W-:Y:S01]  /*0460*/  ISETP.GE.AND.EX P0, PT, R35, UR15, PT, P0 ;  /* 0x0000000f23007c0c */ /* 0x000fe2000bf06300 */
[----:B------:R-:W3:Y:S01]  /*0470*/  @!P1 LDG.E.64 R2, desc[UR12][R10.64] ;  /* 0x0000000c0a029981 */ /* 0x000ee2000c1e1b00 */
[----:B------:R-:W-:Y:S01]  /*0480*/  IMAD.WIDE.U32 R14, R7, 0x8, R10 ;  /* 0x00000008070e7825 */ /* 0x000fe200078e000a */
[----:B------:R-:W-:-:S02]  /*0490*/  ISETP.GE.AND.EX P1, PT, R19, UR15, PT, P2 ;  /* 0x0000000f13007c0c */ /* 0x000fc4000bf26320 */
[----:B------:R-:W-:Y:S02]  /*04a0*/  ISETP.GE.AND.EX P2, PT, R30, UR15, PT, P3 ;  /* 0x0000000f1e007c0c */ /* 0x000fe4000bf46330 */
[----:B------:R-:W-:-:S04]  /*04b0*/  LEA R20, P3, R7, R14, 0x3 ;  /* 0x0000000e07147211 */ /* 0x000fc800078618ff */
[----:B------:R-:W-:-:S05]  /*04c0*/  LEA.HI.X R21, R7, R15, RZ, 0x3, P3 ;  /* 0x0000000f07157211 */ /* 0x000fca00018f1cff */
[----:B------:R0:W5:Y:S04]  /*04d0*/  @!P1 LDG.E.64 R16, desc[UR12][R14.64] ;  /* 0x0000000c0e109981 */ /* 0x000168000c1e1b00 */
[----:B------:R0:W5:Y:S01]  /*04e0*/  @!P2 LDG.E.64 R8, desc[UR12][R20.64] ;  /* 0x0000000c1408a981 */ /* 0x000162000c1e1b00 */
[----:B------:R-:W-:Y:S01]  /*04f0*/  @!P0 IMAD.WIDE.U32 R22, R7, 0x8, R14 ;  /* 0x0000000807168825 */ /* 0x000fe200078e000e */
[----:B------:R-:W-:-:S03]  /*0500*/  CS2R R12, SRZ ;  /* 0x00000000000c7805 */ /* 0x000fc6000001ff00 */
[----:B------:R-:W-:-:S05]  /*0510*/  @!P0 IMAD.WIDE.U32 R22, R7, 0x8, R22 ;  /* 0x0000000807168825 */ /* 0x000fca00078e0016 */
[----:B------:R0:W5:Y:S01]  /*0520*/  @!P0 LDG.E.64 R12, desc[UR12][R22.64] ;  /* 0x0000000c160c8981 */ /* 0x000162000c1e1b00 */
[----:B------:R-:W-:Y:S01]  /*0530*/  BSSY.RECONVERGENT B0, `(.L_x_406) ;  /* 0x0000026000007945 */ /* 0x000fe20003800200 */
[----:B--2---:R-:W-:Y:S02]  /*0540*/  R2UR UR9, R5 ;  /* 0x00000000050972ca */ /* 0x004fe400000e0000 */
        /* <DEDUP_REMOVED lines=28> */
.L_x_407:
[----:B------:R-:W-:Y:S01]  /*0710*/  IMAD.U32 R5, RZ, RZ, UR17 ;  /* 0x00000011ff057e24 */ /* 0x000fe2000f8e00ff */
[----:B------:R-:W-:Y:S01]  /*0720*/  MOV R0, 0x770 ;  /* 0x0000077000007802 */ /* 0x000fe20000000f00 */
[----:B------:R-:W-:Y:S02]  /*0730*/  IMAD.MOV.U32 R5, RZ, RZ, R3 ;  /* 0x000000ffff057224 */ /* 0x000fe400078e0003 */
[----:B------:R-:W-:Y:S02]  /*0740*/  IMAD.U32 R4, RZ, RZ, UR16 ;  /* 0x00000010ff047e24 */ /* 0x000fe4000f8e00ff */
[----:B------:R-:W-:-:S07]  /*0750*/  IMAD.U32 R3, RZ, RZ, UR8 ;  /* 0x00000008ff037e24 */ /* 0x000fce000f8e00ff */
[----:B-----5:R-:W-:Y:S05]  /*0760*/  CALL.REL.NOINC `($__internal_24_$__cuda_sm20_div_s64) ;  /* 0x0000002c003c7944 */ /* 0x020fea0003c00000 */
[----:B------:R-:W-:Y:S01]  /*0770*/  IMAD.MOV.U32 R14, RZ, RZ, R3 ;  /* 0x000000ffff0e7224 */ /* 0x000fe200078e0003 */
[----:B------:R-:W-:-:S07]  /*0780*/  MOV R15, R2 ;  /* 0x00000002000f7202 */ /* 0x000fce0000000f00 */
.L_x_408:
[----:B------:R-:W-:Y:S05]  /*0790*/  BSYNC.RECONVERGENT B0 ;  /* 0x0000000000007941 */ /* 0x000fea0003800200 */
.L_x_406:
        /* <DEDUP_REMOVED lines=18> */
[----:B------:R-:W-:Y:S01]  /*08c0*/  @P0 VIADD R16, R16, -UR16 ;  /* 0x8000001010100c36 */ /* 0x000fe20008000000 */
[----:B------:R-:W-:-:S04]  /*08d0*/  @P0 IADD3 R0, PT, PT, R0, 0x1, RZ ;  /* 0x0000000100000810 */ /* 0x000fc80007ffe0ff */
[----:B------:R-:W-:-:S13]  /*08e0*/  ISETP.GE.U32.AND P1, PT, R16, UR16, PT ;  /* 0x0000001010007c0c */ /* 0x000fda000bf26070 */
[----:B------:R-:W-:Y:S01]  /*08f0*/  @P1 VIADD R0, R0, 0x1 ;  /* 0x0000000100001836 */ /* 0x000fe20000000000 */
[----:B------:R-:W-:-:S05]  /*0900*/  @!P2 LOP3.LUT R0, RZ, UR16, RZ, 0x33, !PT ;  /* 0x00000010ff00ac12 */ /* 0x000fca000f8e33ff */
[----:B------:R-:W-:Y:S01]  /*0910*/  IMAD.MOV.U32 R16, RZ, RZ, R0 ;  /* 0x000000ffff107224 */ /* 0x000fe200078e0000 */
[----:B------:R-:W-:Y:S06]  /*0920*/  BRA `(.L_x_411) ;  /* 0x0000000000247947 */ /* 0x000fec0003800000 */
.L_x_410:
[----:B------:R-:W-:Y:S01]  /*0930*/  IMAD.U32 R5, RZ, RZ, UR17 ;  /* 0x00000011ff057e24 */ /* 0x000fe2000f8e00ff */
[----:B------:R-:W-:Y:S01]  /*0940*/  MOV R2, R16 ;  /* 0x0000001000027202 */ /* 0x000fe20000000f00 */
[----:B------:R-:W-:Y:S01]  /*0950*/  IMAD.U32 R4, RZ, RZ, UR16 ;  /* 0x00000010ff047e24 */ /* 0x000fe2000f8e00ff */
[----:B------:R-:W-:Y:S01]  /*0960*/  MOV R0, 0x9a0 ;  /* 0x000009a000007802 */ /* 0x000fe20000000f00 */
[----:B------:R-:W-:Y:S02]  /*0970*/  IMAD.MOV.U32 R5, RZ, RZ, R17 ;  /* 0x000000ffff057224 */ /* 0x000fe400078e0011 */
[----:B------:R-:W-:-:S07]  /*0980*/  IMAD.U32 R3, RZ, RZ, UR8 ;  /* 0x00000008ff037e24 */ /* 0x000fce000f8e00ff */
[----:B------:R-:W-:Y:S05]  /*0990*/  CALL.REL.NOINC `($__internal_24_$__cuda_sm20_div_s64) ;  /* 0x0000002800b07944 */ /* 0x000fea0003c00000 */
[----:B------:R-:W-:Y:S02]  /*09a0*/  IMAD.MOV.U32 R16, RZ, RZ, R3 ;  /* 0x000000ffff107224 */ /* 0x000fe400078e0003 */
[----:B------:R-:W-:-:S07]  /*09b0*/  IMAD.MOV.U32 R17, RZ, RZ, R2 ;  /* 0x000000ffff117224 */ /* 0x000fce00078e0002 */
.L_x_411:
[----:B------:R-:W-:Y:S05]  /*09c0*/  BSYNC.RECONVERGENT B0 ;  /* 0x0000000000007941 */ /* 0x000fea0003800200 */
.L_x_409:
        /* <DEDUP_REMOVED lines=22> */
[----:B------:R-:W-:-:S04]  /*0b30*/  @!P2 LOP3.LUT R0, RZ, UR16, RZ, 0x33, !PT ;  /* 0x00000010ff00ac12 */ /* 0x000fc8000f8e33ff */
[----:B------:R-:W-:Y:S01]  /*0b40*/  MOV R8, R0 ;  /* 0x0000000000087202 */ /* 0x000fe20000000f00 */
[----:B------:R-:W-:Y:S06]  /*0b50*/  BRA `(.L_x_414) ;  /* 0x0000000000247947 */ /* 0x000fec0003800000 */
.L_x_413:
[----:B------:R-:W-:Y:S01]  /*0b60*/  IMAD.U32 R5, RZ, RZ, UR17 ;  /* 0x00000011ff057e24 */ /* 0x000fe2000f8e00ff */
[----:B------:R-:W-:Y:S01]  /*0b70*/  MOV R3, UR8 ;  /* 0x0000000800037c02 */ /* 0x000fe20008000f00 */
[----:B------:R-:W-:Y:S01]  /*0b80*/  IMAD.U32 R4, RZ, RZ, UR16 ;  /* 0x00000010ff047e24 */ /* 0x000fe2000f8e00ff */
[----:B------:R-:W-:Y:S01]  /*0b90*/  MOV R0, 0xbd0 ;  /* 0x00000bd000007802 */ /* 0x000fe20000000f00 */
[----:B------:R-:W-:Y:S02]  /*0ba0*/  IMAD.MOV.U32 R2, RZ, RZ, R8 ;  /* 0x000000ffff027224 */ /* 0x000fe400078e0008 */
[----:B------:R-:W-:-:S07]  /*0bb0*/  IMAD.MOV.U32 R5, RZ, RZ, R9 ;  /* 0x000000ffff057224 */ /* 0x000fce00078e0009 */
[----:B------:R-:W-:Y:S05]  /*0bc0*/  CALL.REL.NOINC `($__internal_24_$__cuda_sm20_div_s64) ;  /* 0x0000002800247944 */ /* 0x000fea0003c00000 */
[----:B------:R-:W-:Y:S02]  /*0bd0*/  IMAD.MOV.U32 R8, RZ, RZ, R3 ;  /* 0x000000ffff087224 */ /* 0x000fe400078e0003 */
[----:B------:R-:W-:-:S07]  /*0be0*/  IMAD.MOV.U32 R9, RZ, RZ, R2 ;  /* 0x000000ffff097224 */ /* 0x000fce00078e0002 */
.L_x_414:
[----:B------:R-:W-:Y:S05]  /*0bf0*/  BSYNC.RECONVERGENT B0 ;  /* 0x0000000000007941 */ /* 0x000fea0003800200 */
.L_x_412:
        /* <DEDUP_REMOVED lines=12> */
[----:B------:R-:W-:-:S06]  /*0cc0*/  IMAD.HI.U32 R5, R3, R5, R2 ;  /* 0x0000000503057227 */ /* 0x000fcc00078e0002 */
[----:B------:R-:W-:-:S05]  /*0cd0*/  IMAD.HI.U32 R2, R5, R12, RZ ;  /* 0x0000000c05027227 */ /* 0x000fca00078e00ff */
[----:B------:R-:W-:-:S05]  /*0ce0*/  IADD3 R3, PT, PT, -R2, RZ, RZ ;  /* 0x000000ff02037210 */ /* 0x000fca0007ffe1ff */
[----:B------:R-:W-:Y:S02]  /*0cf0*/  IMAD R12, R3, UR16, R12 ;  /* 0x00000010030c7c24 */ /* 0x000fe4000f8e020c */
[----:B------:R-:W-:-:S03]  /*0d00*/  IMAD.MOV.U32 R3, RZ, RZ, RZ ;  /* 0x000000ffff037224 */ /* 0x000fc600078e00ff */
[----:B------:R-:W-:-:S13]  /*0d10*/  ISETP.GE.U32.AND P0, PT, R12, UR16, PT ;  /* 0x000000100c007c0c */ /* 0x000fda000bf06070 */
[----:B------:R-:W-:Y:S02]  /*0d20*/  @P0 VIADD R12, R12, -UR16 ;  /* 0x800000100c0c0c36 */ /* 0x000fe40008000000 */
[----:B------:R-:W-:-:S03]  /*0d30*/  @P0 VIADD R2, R2, 0x1 ;  /* 0x0000000102020836 */ /* 0x000fc60000000000 */
[----:B------:R-:W-:-:S13]  /*0d40*/  ISETP.GE.U32.AND P1, PT, R12, UR16, PT ;  /* 0x000000100c007c0c */ /* 0x000fda000bf26070 */
[----:B------:R-:W-:Y:S01]  /*0d50*/  @P1 VIADD R2, R2, 0x1 ;  /* 0x0000000102021836 */ /* 0x000fe20000000000 */
[----:B------:R-:W-:Y:S01]  /*0d60*/  @!P2 LOP3.LUT R2, RZ, UR16, RZ, 0x33, !PT ;  /* 0x00000010ff02ac12 */ /* 0x000fe2000f8e33ff */
[----:B------:R-:W-:Y:S06]  /*0d70*/  BRA `(.L_x_417) ;  /* 0x0000000000287947 */ /* 0x000fec0003800000 */
.L_x_416:
[----:B------:R-:W-:Y:S01]  /*0d80*/  MOV R5, UR17 ;  /* 0x0000001100057c02 */ /* 0x000fe20008000f00 */
[----:B------:R-:W-:Y:S01]  /*0d90*/  IMAD.U32 R4, RZ, RZ, UR16 ;  /* 0x00000010ff047e24 */ /* 0x000fe2000f8e00ff */
[----:B------:R-:W-:Y:S01]  /*0da0*/  MOV R0, 0xdf0 ;  /* 0x00000df000007802 */ /* 0x000fe20000000f00 */
[----:B------:R-:W-:Y:S02]  /*0db0*/  IMAD.MOV.U32 R2, RZ, RZ, R12 ;  /* 0x000000ffff027224 */ /* 0x000fe400078e000c */
[----:B------:R-:W-:Y:S02]  /*0dc0*/  IMAD.MOV.U32 R5, RZ, RZ, R13 ;  /* 0x000000ffff057224 */ /* 0x000fe400078e000d */
[----:B------:R-:W-:-:S07]  /*0dd0*/  IMAD.U32 R3, RZ, RZ, UR8 ;  /* 0x00000008ff037e24 */ /* 0x000fce000f8e00ff */
[----:B------:R-:W-:Y:S05]  /*0de0*/  CALL.REL.NOINC `($__internal_24_$__cuda_sm20_div_s64) ;  /* 0x00000024009c7944 */ /* 0x000fea0003c00000 */
[----:B------:R-:W-:-:S04]  /*0df0*/  LOP3.LUT R3, R3, R2, RZ, 0x3c, !PT ;  /* 0x0000000203037212 */ /* 0x000fc800078e3cff */
[----:B------:R-:W-:-:S04]  /*0e00*/  LOP3.LUT R2, R3, R2, RZ, 0x3c, !PT ;  /* 0x0000000203027212 */ /* 0x000fc800078e3cff */
[----:B------:R-:W-:-:S07]  /*0e10*/  LOP3.LUT R3, R3, R2, RZ, 0x3c, !PT ;  /* 0x0000000203037212 */ /* 0x000fce00078e3cff */
.L_x_417:
[----:B------:R-:W-:Y:S05]  /*0e20*/  BSYNC.RECONVERGENT B0 ;  /* 0x0000000000007941 */ /* 0x000fea0003800200 */
.L_x_415:
[----:B------:R-:W-:Y:S01]  /*0e30*/  ISETP.GE.U32.AND P0, PT, R34, UR14, PT ;  /* 0x0000000e22007c0c */ /* 0x000fe2000bf06070 */
[----:B------:R-:W0:Y:S01]  /*0e40*/  LDC.64 R12, c[0x0][0x10b0] ;  /* 0x00042c00ff0c7b82 */ /* 0x000e220000000a00 */
[----:B------:R-:W-:Y:S02]  /*0e50*/  ISETP.GE.U32.AND P1, PT, R26, UR14, PT ;  /* 0x0000000e1a007c0c */ /* 0x000fe4000bf26070 */
[----:B------:R-:W-:Y:S02]  /*0e60*/  ISETP.GE.AND.EX P0, PT, R35, UR15, PT, P0 ;  /* 0x0000000f23007c0c */ /* 0x000fe4000bf06300 */
[----:B------:R-:W-:Y:S02]  /*0e70*/  ISETP.GE.AND.EX P1, PT, R30, UR15, PT, P1 ;  /* 0x0000000f1e007c0c */ /* 0x000fe4000bf26310 */
[----:B------:R-:W-:Y:S02]  /*0e80*/  ISETP.GE.U32.AND P2, PT, R28, UR14, PT ;  /* 0x0000000e1c007c0c */ /* 0x000fe4000bf46070 */
[----:B------:R-:W-:-:S02]  /*0e90*/  ISETP.GE.U32.AND P3, PT, R29, UR14, PT ;  /* 0x0000000e1d007c0c */ /* 0x000fc4000bf66070 */
[----:B------:R-:W-:Y:S02]  /*0ea0*/  ISETP.GE.AND.EX P2, PT, R19, UR15, PT, P2 ;  /* 0x0000000f13007c0c */ /* 0x000fe4000bf46320 */
[----:B------:R-:W-:-:S03]  /*0eb0*/  ISETP.GE.AND.EX P3, PT, R27, UR15, PT, P3 ;  /* 0x0000000f1b007c0c */ /* 0x000fc6000bf66330 */
[C---:B------:R-:W-:Y:S01]  /*0ec0*/  @!P0 IMAD.SHL.U32 R21, R7.reuse, 0x8, RZ ;  /* 0x0000000807158824 */ /* 0x040fe200078e00ff */
[----:B------:R-:W-:Y:S01]  /*0ed0*/  @!P0 SHF.R.U32.HI R25, RZ, 0x1d, R7 ;  /* 0x0000001dff198819 */ /* 0x000fe20000011607 */
[----:B------:R-:W-:-:S03]  /*0ee0*/  @!P1 IMAD.WIDE.U32 R22, R7, 0x8, R10 ;  /* 0x0000000807169825 */ /* 0x000fc600078e000a */
[----:B------:R-:W-:-:S03]  /*0ef0*/  @!P0 IADD3 R20, P4, P5, R21, R10, R21 ;  /* 0x0000000a15148210 */ /* 0x000fc60007d9e015 */
[----:B------:R-:W-:Y:S01]  /*0f00*/  @!P2 IMAD.WIDE.U32 R4, R7, 0x8, R10 ;  /* 0x000000080704a825 */ /* 0x000fe200078e000a */
[----:B------:R-:W-:Y:S01]  /*0f10*/  @!P0 IADD3 R20, P6, PT, R21, R20, RZ ;  /* 0x0000001415148210 */ /* 0x000fe20007fde0ff */
[----:B------:R-:W-:Y:S01]  /*0f20*/  @!P3 STG.E.64 desc[UR12][R10.64], R14 ;  /* 0x0000000e0a00b986 */ /* 0x000fe2000c101b0c */
[----:B------:R-:W-:Y:S01]  /*0f30*/  @!P0 IADD3.X R0, PT, PT, R25, R11, R25, P4, P5 ;  /* 0x0000000b19008210 */ /* 0x000fe200027ea419 */
[----:B------:R-:W-:Y:S01]  /*0f40*/  @!P1 IMAD.WIDE.U32 R22, R7, 0x8, R22 ;  /* 0x0000000807169825 */ /* 0x000fe200078e0016 */
[----:B------:R-:W-:Y:S01]  /*0f50*/  IADD3 R35, P4, PT, R29, UR11, RZ ;  /* 0x0000000b1d237c10 */ /* 0x000fe2000ff9e0ff */
[----:B------:R-:W-:Y:S02]  /*0f60*/  @!P2 STG.E.64 desc[UR12][R4.64], R16 ;  /* 0x000000100400a986 */ /* 0x000fe4000c101b0c */
[----:B------:R-:W-:Y:S01]  /*0f70*/  @!P0 IMAD.X R21, R25, 0x1, R0, P6 ;  /* 0x0000000119158824 */ /* 0x000fe200030e0600 */
[----:B------:R-:W-:Y:S01]  /*0f80*/  IADD3.X R34, PT, PT, RZ, R27, RZ, P4, !PT ;  /* 0x0000001bff227210 */ /* 0x000fe200027fe4ff */
[----:B------:R-:W-:Y:S04]  /*0f90*/  @!P1 STG.E.64 desc[UR12][R22.64], R8 ;  /* 0x0000000816009986 */ /* 0x000fe8000c101b0c */
[----:B------:R0:W-:Y:S01]  /*0fa0*/  @!P0 STG.E.64 desc[UR12][R20.64], R2 ;  /* 0x0000000214008986 */ /* 0x0001e2000c101b0c */
[----:B------:R-:W-:Y:S01]  /*0fb0*/  IMAD.U32 R25, RZ, RZ, UR11 ;  /* 0x0000000bff197e24 */ /* 0x000fe2000f8e00ff */
[----:B------:R-:W-:-:S02]  /*0fc0*/  ISETP.GE.U32.AND P0, PT, R35, UR14, PT ;  /* 0x0000000e23007c0c */ /* 0x000fc4000bf06070 */
[----:B0-----:R0:W2:Y:S02]  /*0fd0*/  LDG.E.64 R2, desc[UR12][R12.64] ;  /* 0x0000000c0c027981 */ /* 0x0010a4000c1e1b00 */
[----:B------:R-:W-:Y:S02]  /*0fe0*/  ISETP.GE.AND.EX P0, PT, R34, UR15, PT, P0 ;  /* 0x0000000f22007c0c */ /* 0x000fe4000bf06300 */
[----:B------:R-:W-:Y:S02]  /*0ff0*/  CS2R R4, SRZ ;  /* 0x0000000000047805 */ /* 0x000fe4000001ff00 */
[----:B------:R-:W-:-:S04]  /*1000*/  LEA R24, P1, R25, R10, 0x3 ;  /* 0x0000000a19187211 */ /* 0x000fc800078218ff */
[----:B------:R-:W-:Y:S02]  /*1010*/  LEA.HI.X R25, R25, R11, RZ, 0x3, P1 ;  /* 0x0000000b19197211 */ /* 0x000fe400008f1cff */
[----:B------:R-:W-:-:S04]  /*1020*/  IADD3 R28, P1, PT, R28, UR11, RZ ;  /* 0x0000000b1c1c7c10 */ /* 0x000fc8000ff3e0ff */
[C---:B------:R-:W-:Y:S01]  /*1030*/  IADD3 R26, P2, PT, R7.reuse, R28, RZ ;  /* 0x0000001c071a7210 */ /* 0x040fe20007f5e0ff */
[----:B------:R-:W-:Y:S01]  /*1040*/  IMAD.X R19, RZ, RZ, R19, P1 ;  /* 0x000000ffff137224 */ /* 0x000fe200008e0613 */
[----:B------:R-:W3:Y:S01]  /*1050*/  @!P0 LDG.E.64 R4, desc[UR12][R24.64] ;  /* 0x0000000c18048981 */ /* 0x000ee2000c1e1b00 */
[----:B------:R-:W-:Y:S02]  /*1060*/  LEA R14, P3, R28, UR6, 0x3 ;  /* 0x000000061c0e7c11 */ /* 0x000fe4000f8618ff */
[----:B------:R-:W-:Y:S02]  /*1070*/  CS2R R10, SRZ ;  /* 0x00000000000a7805 */ /* 0x000fe4000001ff00 */
[----:B------:R-:W-:Y:S01]  /*1080*/  IADD3 R29, P4, PT, R7, R26, RZ ;  /* 0x0000001a071d7210 */ /* 0x000fe20007f9e0ff */
[----:B------:R-:W-:Y:S01]  /*1090*/  IMAD.X R27, RZ, RZ, R19, P2 ;  /* 0x000000ffff1b7224 */ /* 0x000fe200010e0613 */
[----:B------:R-:W-:Y:S02]  /*10a0*/  ISETP.GE.U32.AND P1, PT, R26, UR14, PT ;  /* 0x0000000e1a007c0c */ /* 0x000fe4000bf26070 */
[----:B0-----:R-:W-:-:S02]  /*10b0*/  CS2R R12, SRZ ;  /* 0x00000000000c7805 */ /* 0x001fc4000001ff00 */
[----:B------:R-:W-:Y:S01]  /*10c0*/  ISETP.GE.U32.AND P2, PT, R29, UR14, PT ;  /* 0x0000000e1d007c0c */ /* 0x000fe2000bf46070 */
[----:B------:R-:W-:Y:S01]  /*10d0*/  IMAD.X R30, RZ, RZ, R27, P4 ;  /* 0x000000ffff1e7224 */ /* 0x000fe200020e061b */
[----:B------:R-:W-:Y:S02]  /*10e0*/  LEA.HI.X R15, R28, UR7, R19, 0x3, P3 ;  /* 0x000000071c0f7c11 */ /* 0x000fe400098f1c13 */
[----:B------:R-:W-:Y:S02]  /*10f0*/  CS2R R16, SRZ ;  /* 0x0000000000107805 */ /* 0x000fe4000001ff00 */
[----:B------:R-:W-:Y:S02]  /*1100*/  LEA R8, P3, R7, R14, 0x3 ;  /* 0x0000000e07087211 */ /* 0x000fe400078618ff */
[----:B------:R-:W-:Y:S02]  /*1110*/  ISETP.GE.AND.EX P2, PT, R30, UR15, PT, P2 ;  /* 0x0000000f1e007c0c */ /* 0x000fe4000bf46320 */
[----:B------:R-:W-:-:S02]  /*1120*/  ISETP.GE.AND.EX P1, PT, R27, UR15, PT, P1 ;  /* 0x0000000f1b007c0c */ /* 0x000fc4000bf26310 */
[C---:B------:R-:W-:Y:S02]  /*1130*/  LEA.HI.X R9, R7.reuse, R15, RZ, 0x3, P3 ;  /* 0x0000000f07097211 */ /* 0x040fe400018f1cff */
[----:B------:R-:W-:Y:S01]  /*1140*/  ISETP.GE.U32.AND P0, PT, R28, UR14, PT ;  /* 0x0000000e1c007c0c */ /* 0x000fe2000bf06070 */
[----:B------:R-:W-:-:S03]  /*1150*/  IMAD.WIDE.U32 R20, R7, 0x8, R8 ;  /* 0x0000000807147825 */ /* 0x000fc600078e0008 */
[----:B------:R-:W-:-:S03]  /*1160*/  ISETP.GE.AND.EX P0, PT, R19, UR15, PT, P0 ;  /* 0x0000000f13007c0c */ /* 0x000fc6000bf06300 */
[----:B------:R0:W5:Y:S04]  /*1170*/  @!P2 LDG.E.64 R10, desc[UR12][R20.64] ;  /* 0x0000000c140aa981 */ /* 0x000168000c1e1b00 */
[----:B------:R0:W5:Y:S06]  /*1180*/  @!P1 LDG.E.64 R12, desc[UR12][R8.64] ;  /* 0x0000000c080c9981 */ /* 0x00016c000c1e1b00 */
[----:B------:R0:W5:Y:S01]  /*1190*/  @!P0 LDG.E.64 R16, desc[UR12][R14.64] ;  /* 0x0000000c0e108981 */ /* 0x000162000c1e1b00 */
[----:B------:R-:W-:Y:S01]  /*11a0*/  BSSY.RECONVERGENT B0, `(.L_x_418) ;  /* 0x0000027000007945 */ /* 0x000fe20003800200 */
[----:B--2---:R-:W-:-:S02]  /*11b0*/  R2UR UR9, R3 ;  /* 0x00000000030972ca */ /* 0x004fc400000e0000 */
        /* <DEDUP_REMOVED lines=28> */
.L_x_419:
[----:B------:R-:W-:Y:S01]  /*1380*/  IMAD.U32 R14, RZ, RZ, UR16 ;  /* 0x00000010ff0e7e24 */ /* 0x000fe2000f8e00ff */
[----:B------:R-:W-:Y:S01]  /*1390*/  MOV R0, 0x13f0 ;  /* 0x000013f000007802 */ /* 0x000fe20000000f00 */
[----:B------:R-:W-:Y:S02]  /*13a0*/  IMAD.MOV.U32 R2, RZ, RZ, R4 ;  /* 0x000000ffff027224 */ /* 0x000fe400078e0004 */
[----:B------:R-:W-:Y:S02]  /*13b0*/  IMAD.U32 R15, RZ, RZ, UR17 ;  /* 0x00000011ff0f7e24 */ /* 0x000fe4000f8e00ff */
[----:B------:R-:W-:Y:S02]  /*13c0*/  IMAD.MOV.U32 R4, RZ, RZ, R14 ;  /* 0x000000ffff047224 */ /* 0x000fe400078e000e */
[----:B------:R-:W-:-:S07]  /*13d0*/  IMAD.U32 R3, RZ, RZ, UR8 ;  /* 0x00000008ff037e24 */ /* 0x000fce000f8e00ff */
[----:B-----5:R-:W-:Y:S05]  /*13e0*/  CALL.REL.NOINC `($__internal_24_$__cuda_sm20_div_s64) ;  /* 0x00000020001c7944 */ /* 0x020fea0003c00000 */
[----:B------:R-:W-:Y:S01]  /*13f0*/  MOV R14, R3 ;  /* 0x00000003000e7202 */ /* 0x000fe20000000f00 */
[----:B------:R-:W-:-:S07]  /*1400*/  IMAD.MOV.U32 R15, RZ, RZ, R2 ;  /* 0x000000ffff0f7224 */ /* 0x000fce00078e0002 */
.L_x_420:
[----:B------:R-:W-:Y:S05]  /*1410*/  BSYNC.RECONVERGENT B0 ;  /* 0x0000000000007941 */ /* 0x000fea0003800200 */
.L_x_418:
        /* <DEDUP_REMOVED lines=25> */
.L_x_422:
[----:B------:R-:W-:Y:S01]  /*15b0*/  MOV R5, UR17 ;  /* 0x0000001100057c02 */ /* 0x000fe20008000f00 */
[----:B------:R-:W-:Y:S01]  /*15c0*/  IMAD.U32 R4, RZ, RZ, UR16 ;  /* 0x00000010ff047e24 */ /* 0x000fe2000f8e00ff */
[----:B------:R-:W-:Y:S01]  /*15d0*/  MOV R0, 0x1620 ;  /* 0x0000162000007802 */ /* 0x000fe20000000f00 */
[----:B------:R-:W-:Y:S02]  /*15e0*/  IMAD.MOV.U32 R2, RZ, RZ, R16 ;  /* 0x000000ffff027224 */ /* 0x000fe400078e0010 */
[----:B------:R-:W-:Y:S02]  /*15f0*/  IMAD.MOV.U32 R5, RZ, RZ, R17 ;  /* 0x000000ffff057224 */ /* 0x000fe400078e0011 */
[----:B------:R-:W-:-:S07]  /*1600*/  IMAD.U32 R3, RZ, RZ, UR8 ;  /* 0x00000008ff037e24 */ /* 0x000fce000f8e00ff */
[----:B------:R-:W-:Y:S05]  /*1610*/  CALL.REL.NOINC `($__internal_24_$__cuda_sm20_div_s64) ;  /* 0x0000001c00907944 */ /* 0x000fea0003c00000 */
[----:B------:R-:W-:Y:S02]  /*1620*/  IMAD.MOV.U32 R16, RZ, RZ, R3 ;  /* 0x000000ffff107224 */ /* 0x000fe400078e0003 */
[----:B------:R-:W-:-:S07]  /*1630*/  IMAD.MOV.U32 R17, RZ, RZ, R2 ;  /* 0x000000ffff117224 */ /* 0x000fce00078e0002 */
.L_x_423:
[----:B------:R-:W-:Y:S05]  /*1640*/  BSYNC.RECONVERGENT B0 ;  /* 0x0000000000007941 */ /* 0x000fea0003800200 */
.L_x_421:
        /* <DEDUP_REMOVED lines=25> */
.L_x_425:
        /* <DEDUP_REMOVED lines=9> */
.L_x_426:
[----:B------:R-:W-:Y:S05]  /*1870*/  BSYNC.RECONVERGENT B0 ;  /* 0x0000000000007941 */ /* 0x000fea0003800200 */
.L_x_424:
[----:B------:R-:W-:Y:S01]  /*1880*/  LOP3.LUT R0, R11, UR8, RZ, 0xfc, !PT ;  /* 0x000000080b007c12 */ /* 0x000fe2000f8efcff */
[----:B------:R-:W-:Y:S03]  /*1890*/  BSSY.RECONVERGENT B0, `(.L_x_427) ;  /* 0x0000021000007945 */ /* 0x000fe60003800200 */
[----:B------:R-:W-:-:S13]  /*18a0*/  ISETP.NE.U32.AND P0, PT, R0, RZ, PT ;  /* 0x000000ff0000720c */ /* 0x000fda0003f05070 */
[----:B------:R-:W-:Y:S05]  /*18b0*/  @P0 BRA `(.L_x_428) ;  /* 0x0000000000500947 */ /* 0x000fea0003800000 */
[----:B------:R-:W0:Y:S01]  /*18c0*/  I2F.U32.RP R0, UR16 ;  /* 0x0000001000007d06 */ /* 0x000e220008209000 */
[----:B------:R-:W-:Y:S01]  /*18d0*/  HFMA2 R2, -RZ, RZ, 0, 0 ;  /* 0x00000000ff027431 */ /* 0x000fe200000001ff */
[----:B------:R-:W-:-:S06]  /*18e0*/  ISETP.NE.U32.AND P2, PT, RZ, UR16, PT ;  /* 0x00000010ff007c0c */ /* 0x000fcc000bf45070 */
[----:B0-----:R-:W0:Y:S02]  /*18f0*/  MUFU.RCP R0, R0 ;  /* 0x0000000000007308 */ /* 0x001e240000001000 */
[----:B0-----:R-:W-:-:S06]  /*1900*/  VIADD R4, R0, 0xffffffe ;  /* 0x0ffffffe00047836 */ /* 0x001fcc0000000000 */
[----:B------:R-:W0:Y:S02]  /*1910*/  F2I.FTZ.U32.TRUNC.NTZ R3, R4 ;  /* 0x0000000400037305 */ /* 0x000e24000021f000 */
[----:B0-----:R-:W-:-:S04]  /*1920*/  IMAD.MOV R5, RZ, RZ, -R3 ;  /* 0x000000ffff057224 */ /* 0x001fc800078e0a03 */
[----:B------:R-:W-:-:S04]  /*1930*/  IMAD R5, R5, UR16, RZ ;  /* 0x0000001005057c24 */ /* 0x000fc8000f8e02ff */
[----:B------:R-:W-:-:S06]  /*1940*/  IMAD.HI.U32 R5, R3, R5, R2 ;  /* 0x0000000503057227 */ /* 0x000fcc00078e0002 */
[----:B------:R-:W-:-:S04]  /*1950*/  IMAD.HI.U32 R2, R5, R10, RZ ;  /* 0x0000000a05027227 */ /* 0x000fc800078e00ff */
[----:B------:R-:W-:-:S04]  /*1960*/  IMAD.MOV R3, RZ, RZ, -R2 ;  /* 0x000000ffff037224 */ /* 0x000fc800078e0a02 */
        /* <DEDUP_REMOVED lines=9> */
.L_x_428:
[----:B------:R-:W-:Y:S01]  /*1a00*/  IMAD.U32 R5, RZ, RZ, UR17 ;  /* 0x00000011ff057e24 */ /* 0x000fe2000f8e00ff */
[----:B------:R-:W-:Y:S01]  /*1a10*/  MOV R4, UR16 ;  /* 0x0000001000047c02 */ /* 0x000fe20008000f00 */
[----:B------:R-:W-:Y:S01]  /*1a20*/  IMAD.MOV.U32 R2, RZ, RZ, R10 ;  /* 0x000000ffff027224 */ /* 0x000fe200078e000a */
[----:B------:R-:W-:Y:S01]  /*1a30*/  MOV R0, 0x1a70 ;  /* 0x00001a7000007802 */ /* 0x000fe20000000f00 */
[----:B------:R-:W-:Y:S02]  /*1a40*/  IMAD.MOV.U32 R5, RZ, RZ, R11 ;  /* 0x000000ffff057224 */ /* 0x000fe400078e000b */
[----:B------:R-:W-:-:S07]  /*1a50*/  IMAD.U32 R3, RZ, RZ, UR8 ;  /* 0x00000008ff037e24 */ /* 0x000fce000f8e00ff */
[----:B------:R-:W-:Y:S05]  /*1a60*/  CALL.REL.NOINC `($__internal_24_$__cuda_sm20_div_s64) ;  /* 0x00000018007c7944 */ /* 0x000fea0003c00000 */
[----:B------:R-:W-:-:S04]  /*1a70*/  LOP3.LUT R3, R3, R2, RZ, 0x3c, !PT ;  /* 0x0000000203037212 */ /* 0x000fc800078e3cff */
[----:B------:R-:W-:-:S04]  /*1a80*/  LOP3.LUT R2, R3, R2, RZ, 0x3c, !PT ;  /* 0x0000000203027212 */ /* 0x000fc800078e3cff */
[----:B------:R-:W-:-:S07]  /*1a90*/  LOP3.LUT R3, R3, R2, RZ, 0x3c, !PT ;  /* 0x0000000203037212 */ /* 0x000fce00078e3cff */
.L_x_429:
[----:B------:R-:W-:Y:S05]  /*1aa0*/  BSYNC.RECONVERGENT B0 ;  /* 0x0000000000007941 */ /* 0x000fea0003800200 */
.L_x_427:
[----:B------:R-:W-:Y:S01]  /*1ab0*/  ISETP.GE.U32.AND P0, PT, R35, UR14, PT ;  /* 0x0000000e23007c0c */ /* 0x000fe2000bf06070 */
[----:B------:R-:W-:Y:S01]  /*1ac0*/  IMAD.U32 R20, RZ, RZ, UR11 ;  /* 0x0000000bff147e24 */ /* 0x000fe2000f8e00ff */
[----:B------:R-:W-:Y:S01]  /*1ad0*/  ISETP.GE.U32.AND P1, PT, R28, UR14, PT ;  /* 0x0000000e1c007c0c */ /* 0x000fe2000bf26070 */
[----:B------:R-:W-:Y:S01]  /*1ae0*/  BSSY.RECONVERGENT B0, `(.L_x_430) ;  /* 0x0000021000007945 */ /* 0x000fe20003800200 */
[----:B------:R-:W-:Y:S02]  /*1af0*/  ISETP.GE.AND.EX P0, PT, R34, UR15, PT, P0 ;  /* 0x0000000f22007c0c */ /* 0x000fe4000bf06300 */
[----:B------:R-:W-:Y:S02]  /*1b00*/  ISETP.GE.AND.EX P1, PT, R19, UR15, PT, P1 ;  /* 0x0000000f13007c0c */ /* 0x000fe4000bf26310 */
[----:B------:R-:W-:Y:S02]  /*1b10*/  ISETP.GE.U32.AND P2, PT, R26, UR14, PT ;  /* 0x0000000e1a007c0c */ /* 0x000fe4000bf46070 */
[----:B------:R-:W-:-:S02]  /*1b20*/  MOV R19, UR11 ;  /* 0x0000000b00137c02 */ /* 0x000fc40008000f00 */
[----:B------:R-:W-:-:S05]  /*1b30*/  ISETP.GE.AND.EX P2, PT, R27, UR15, PT, P2 ;  /* 0x0000000f1b007c0c */ /* 0x000fca000bf46320 */
[-C--:B------:R-:W-:Y:S02]  /*1b40*/  @!P0 IADD3 R5, P3, PT, R37, R18.reuse, RZ ;  /* 0x0000001225058210 */ /* 0x080fe40007f7e0ff */
[----:B------:R-:W-:Y:S02]  /*1b50*/  @!P1 IADD3 R0, P4, P5, R7, R18, R37 ;  /* 0x0000001207009210 */ /* 0x000fe40007d9e025 */
[C---:B------:R-:W-:Y:S01]  /*1b60*/  @!P0 LEA R4, P6, R5.reuse, UR6, 0x3 ;  /* 0x0000000605048c11 */ /* 0x040fe2000f8c18ff */
[----:B------:R-:W-:Y:S01]  /*1b70*/  @!P0 IMAD.X R10, RZ, RZ, R6, P3 ;  /* 0x000000ffff0a8224 */ /* 0x000fe200018e0606 */
[----:B------:R-:W-:Y:S02]  /*1b80*/  @!P1 IADD3 R0, P3, PT, R0, UR11, RZ ;  /* 0x0000000b00009c10 */ /* 0x000fe4000ff7e0ff */
[----:B------:R-:W-:Y:S02]  /*1b90*/  @!P1 IADD3.X R11, PT, PT, RZ, R6, RZ, P4, P5 ;  /* 0x00000006ff0b9210 */ /* 0x000fe400027ea4ff */
[----:B------:R-:W-:-:S02]  /*1ba0*/  @!P0 LEA.HI.X R5, R5, UR7, R10, 0x3, P6 ;  /* 0x0000000705058c11 */ /* 0x000fc4000b0f1c0a */
[----:B------:R-:W-:Y:S01]  /*1bb0*/  @!P0 LEA R4, P4, R19, R4, 0x3 ;  /* 0x0000000413048211 */ /* 0x000fe200078818ff */
[----:B------:R-:W-:Y:S01]  /*1bc0*/  @!P1 IMAD.X R11, RZ, RZ, R11, P3 ;  /* 0x000000ffff0b9224 */ /* 0x000fe200018e060b */
[----:B------:R-:W-:Y:S02]  /*1bd0*/  @!P1 LEA R10, P3, R0, UR6, 0x3 ;  /* 0x00000006000a9c11 */ /* 0x000fe4000f8618ff */
[----:B------:R-:W-:Y:S02]  /*1be0*/  @!P0 LEA.HI.X R5, R20, R5, RZ, 0x3, P4 ;  /* 0x0000000514058211 */ /* 0x000fe400020f1cff */
[----:B------:R-:W-:-:S03]  /*1bf0*/  @!P1 LEA.HI.X R11, R0, UR7, R11, 0x3, P3 ;  /* 0x00000007000b9c11 */ /* 0x000fc600098f1c0b */
[----:B------:R0:W-:Y:S01]  /*1c00*/  @!P0 STG.E.64 desc[UR12][R4.64], R14 ;  /* 0x0000000e04008986 */ /* 0x0001e2000c101b0c */
[----:B------:R-:W-:-:S03]  /*1c10*/  ISETP.GE.U32.AND P0, PT, R29, UR14, PT ;  /* 0x0000000e1d007c0c */ /* 0x000fc6000bf06070 */
[----:B------:R0:W-:Y:S01]  /*1c20*/  @!P1 STG.E.64 desc[UR12][R10.64], R16 ;  /* 0x000000100a009986 */ /* 0x0001e2000c101b0c */
[----:B------:R-:W-:-:S03]  /*1c30*/  ISETP.GE.AND.EX P0, PT, R30, UR15, PT, P0 ;  /* 0x0000000f1e007c0c */ /* 0x000fc6000bf06300 */
[----:B------:R0:W-:Y:S10]  /*1c40*/  @!P2 STG.E.64 desc[UR12][R8.64], R12 ;  /* 0x0000000c0800a986 */ /* 0x0001f4000c101b0c */
[----:B------:R-:W-:Y:S05]  /*1c50*/  @P0 BRA `(.L_x_431) ;  /* 0x0000000000240947 */ /* 0x000fea0003800000 */
[----:B------:R-:W-:-:S04]  /*1c60*/  IADD3 R0, P0, P1, R7, R18, R37 ;  /* 0x0000001207007210 */ /* 0x000fc8000791e025 */
[----:B0-----:R-:W-:Y:S02]  /*1c70*/  IADD3 R5, P2, PT, R0, UR11, RZ ;  /* 0x0000000b00057c10 */ /* 0x001fe4000ff5e0ff */
[----:B------:R-:W-:Y:S02]  /*1c80*/  IADD3.X R0, PT, PT, RZ, R6, RZ, P0, P1 ;  /* 0x00000006ff007210 */ /* 0x000fe400007e24ff */
[----:B------:R-:W-:-:S03]  /*1c90*/  LEA R4, P0, R5, UR6, 0x3 ;  /* 0x0000000605047c11 */ /* 0x000fc6000f8018ff */
[----:B------:R-:W-:-:S05]  /*1ca0*/  IMAD.X R0, RZ, RZ, R0, P2 ;  /* 0x000000ffff007224 */ /* 0x000fca00010e0600 */
[----:B------:R-:W-:-:S03]  /*1cb0*/  LEA.HI.X R5, R5, UR7, R0, 0x3, P0 ;  /* 0x0000000705057c11 */ /* 0x000fc600080f1c00 */
[----:B------:R-:W-:-:S04]  /*1cc0*/  IMAD.WIDE.U32 R4, R7, 0x8, R4 ;  /* 0x0000000807047825 */ /* 0x000fc800078e0004 */
[----:B------:R-:W-:-:S05]  /*1cd0*/  IMAD.WIDE.U32 R4, R7, 0x8, R4 ;  /* 0x0000000807047825 */ /* 0x000fca00078e0004 */
[----:B------:R1:W-:Y:S02]  /*1ce0*/  STG.E.64 desc[UR12][R4.64], R2 ;  /* 0x0000000204007986 */ /* 0x0003e4000c101b0c */
.L_x_431:
[----:B------:R-:W-:Y:S05]  /*1cf0*/  BSYNC.RECONVERGENT B0 ;  /* 0x0000000000007941 */ /* 0x000fea0003800200 */
.L_x_430:
[----:B------:R-:W-:Y:S01]  /*1d00*/  ULOP3.LUT UR8, UR10, 0xffff, URZ, 0xc0, !UPT ;  /* 0x0000ffff0a087892 */ /* 0x000fe2000f8ec0ff */
[----:B-1----:R-:W-:Y:S01]  /*1d10*/  IMAD.U32 R3, RZ, RZ, UR11 ;  /* 0x0000000bff037e24 */ /* 0x002fe2000f8e00ff */
[----:B------:R-:W-:Y:S02]  /*1d20*/  UIADD3 UR4, UP0, UPT, UR4, 0x2, URZ ;  /* 0x0000000204047890 */ /* 0x000fe4000ff1e0ff */
[----:B------:R-:W-:Y:S02]  /*1d30*/  UIADD3 UR8, UPT, UPT, UR8, 0x1, URZ ;  /* 0x0000000108087890 */ /* 0x000fe4000fffe0ff */
[----:B------:R-:W-:Y:S01]  /*1d40*/  UIADD3.X UR5, UPT, UPT, URZ, UR5, URZ, UP0, !UPT ;  /* 0x00000005ff057290 */ /* 0x000fe200087fe4ff */
[----:B------:R-:W-:Y:S01]  /*1d50*/  LEA R18, P0, R3, R18, 0x1 ;  /* 0x0000001203127211 */ /* 0x000fe200078008ff */
[----:B------:R-:W-:-:S03]  /*1d60*/  ULOP3.LUT UR8, UR8, 0x1fffe, URZ, 0xc0, !UPT ;  /* 0x0001fffe08087892 */ /* 0x000fc6000f8ec0ff */
[----:B------:R-:W-:Y:S01]  /*1d70*/  LEA.HI.X R6, R3, R6, RZ, 0x1, P0 ;  /* 0x0000000603067211 */ /* 0x000fe200000f0cff */
[----:B------:R-:W-:-:S04]  /*1d80*/  UISETP.NE.U32.AND UP0, UPT, UR4, UR8, UPT ;  /* 0x000000080400728c */ /* 0x000fc8000bf05070 */
[----:B------:R-:W-:-:S09]  /*1d90*/  UISETP.NE.AND.EX UP0, UPT, UR5, URZ, UPT, UP0 ;  /* 0x000000ff0500728c */ /* 0x000fd2000bf05300 */
[----:B------:R-:W-:Y:S05]  /*1da0*/  BRA.U UP0, `(.L_x_432) ;  /* 0xffffffe5005c7547 */ /* 0x000fea000b83ffff */
.L_x_405:
[----:B------:R-:W-:-:S04]  /*1db0*/  ULOP3.LUT UR8, UR10, 0x1, URZ, 0xc0, !UPT ;  /* 0x000000010a087892 */ /* 0x000fc8000f8ec0ff */
[----:B------:R-:W-:-:S06]  /*1dc0*/  UISETP.NE.U32.AND UP0, UPT, UR8, 0x1, UPT ;  /* 0x000000010800788c */ /* 0x000fcc000bf05070 */
[----:B------:R-:W-:-:S13]  /*1dd0*/  PLOP3.LUT P0, PT, PT, PT, UP0, 0x80, 0x8 ;  /* 0x000000000008781c */ /* 0x000fda0003f0f008 */
[----:B------:R-:W-:Y:S05]  /*1de0*/  @!P0 EXIT ;  /* 0x000000000000894d */ /* 0x000fea0003800000 */
[----:B0-----:R-:W0:Y:S01]  /*1df0*/  S2R R5, SR_TID.X ;  /* 0x0000000000057919 */ /* 0x001e220000002100 */
[----:B------:R-:W1:Y:S01]  /*1e00*/  LDC.64 R2, c[0x0][0x10b0] ;  /* 0x00042c00ff027b82 */ /* 0x000e620000000a00 */
[----:B------:R-:W-:Y:S02]  /*1e10*/  SHF.L.U32 R27, R7, 0x3, RZ ;  /* 0x00000003071b7819 */ /* 0x000fe400000006ff */
[----:B------:R-:W-:Y:S01]  /*1e20*/  CS2R R8, SRZ ;  /* 0x0000000000087805 */ /* 0x000fe2000001ff00 */
[----:B------:R-:W2:Y:S01]  /*1e30*/  LDCU.64 UR10, c[0x0][0x10b8] ;  /* 0x00021700ff0a77ac */ /* 0x000ea20008000a00 */
[----:B-1----:R-:W3:Y:S01]  /*1e40*/  LDG.E.64 R2, desc[UR12][R2.64] ;  /* 0x0000000c02027981 */ /* 0x002ee2000c1e1b00 */
[----:B0-----:R-:W-:Y:S02]  /*1e50*/  IADD3 R18, P0, PT, R5, R18, RZ ;  /* 0x0000001205127210 */ /* 0x001fe40007f1e0ff */
[----:B------:R-:W-:Y:S02]  /*1e60*/  CS2R R4, SRZ ;  /* 0x0000000000047805 */ /* 0x000fe4000001ff00 */
[C---:B------:R-:W-:Y:S01]  /*1e70*/  LEA R16, P1, R18.reuse, UR6, 0x3 ;  /* 0x0000000612107c11 */ /* 0x040fe2000f8218ff */
[----:B------:R-:W-:Y:S01]  /*1e80*/  IMAD.X R19, RZ, RZ, R6, P0 ;  /* 0x000000ffff137224 */ /* 0x000fe200000e0606 */
[----:B------:R-:W-:-:S02]  /*1e90*/  ISETP.GE.U32.AND P0, PT, R18, UR14, PT ;  /* 0x0000000e12007c0c */ /* 0x000fc4000bf06070 */
[----:B------:R-:W-:Y:S02]  /*1ea0*/  IADD3 R29, P2, PT, R7, R18, RZ ;  /* 0x00000012071d7210 */ /* 0x000fe40007f5e0ff */
[----:B------:R-:W-:Y:S02]  /*1eb0*/  ISETP.GE.AND.EX P0, PT, R19, UR15, PT, P0 ;  /* 0x0000000f13007c0c */ /* 0x000fe4000bf06300 */
[--C-:B------:R-:W-:Y:S01]  /*1ec0*/  LEA.HI.X R17, R18, UR7, R19.reuse, 0x3, P1 ;  /* 0x0000000712117c11 */ /* 0x100fe200088f1c13 */
[----:B------:R-:W-:Y:S01]  /*1ed0*/  IMAD.X R34, RZ, RZ, R19, P2 ;  /* 0x000000ffff227224 */ /* 0x000fe200010e0613 */
[----:B------:R-:W-:Y:S02]  /*1ee0*/  IADD3 R28, P3, PT, R7, R29, RZ ;  /* 0x0000001d071c7210 */ /* 0x000fe40007f7e0ff */
[----:B------:R-:W-:Y:S01]  /*1ef0*/  ISETP.GE.U32.AND P2, PT, R29, UR14, PT ;  /* 0x0000000e1d007c0c */ /* 0x000fe2000bf46070 */
[C---:B------:R-:W-:Y:S01]  /*1f00*/  IMAD.WIDE.U32 R14, R7.reuse, 0x8, R16 ;  /* 0x00000008070e7825 */ /* 0x040fe200078e0010 */
[----:B------:R-:W-:-:S02]  /*1f10*/  IADD3 R35, P4, PT, R7, R28, RZ ;  /* 0x0000001c07237210 */ /* 0x000fc40007f9e0ff */
[----:B------:R-:W-:Y:S01]  /*1f20*/  ISETP.GE.U32.AND P1, PT, R28, UR14, PT ;  /* 0x0000000e1c007c0c */ /* 0x000fe2000bf26070 */
[----:B------:R-:W-:Y:S02]  /*1f30*/  IMAD.X R30, RZ, RZ, R34, P3 ;  /* 0x000000ffff1e7224 */ /* 0x000fe400018e0622 */
[----:B------:R-:W4:Y:S01]  /*1f40*/  @!P0 LDG.E.64 R4, desc[UR12][R16.64] ;  /* 0x0000000c10048981 */ /* 0x000f22000c1e1b00 */
[----:B------:R-:W-:Y:S01]  /*1f50*/  ISETP.GE.U32.AND P3, PT, R35, UR14, PT ;  /* 0x0000000e23007c0c */ /* 0x000fe2000bf66070 */
[----:B------:R-:W-:Y:S01]  /*1f60*/  IMAD.X R0, RZ, RZ, R30, P4 ;  /* 0x000000ffff007224 */ /* 0x000fe200020e061e */
[----:B------:R-:W-:Y:S02]  /*1f70*/  IADD3 R12, P4, PT, R14, R27, RZ ;  /* 0x0000001b0e0c7210 */ /* 0x000fe40007f9e0ff */
[----:B------:R-:W-:Y:S02]  /*1f80*/  SHF.R.U32.HI R7, RZ, 0x1d, R7 ;  /* 0x0000001dff077819 */ /* 0x000fe40000011607 */
[----:B------:R-:W-:-:S02]  /*1f90*/  ISETP.GE.AND.EX P0, PT, R34, UR15, PT, P2 ;  /* 0x0000000f22007c0c */ /* 0x000fc4000bf06320 */
[----:B------:R-:W-:Y:S01]  /*1fa0*/  ISETP.GE.AND.EX P1, PT, R30, UR15, PT, P1 ;  /* 0x0000000f1e007c0c */ /* 0x000fe2000bf26310 */
[----:B------:R-:W-:Y:S01]  /*1fb0*/  IMAD.X R13, R15, 0x1, R7, P4 ;  /* 0x000000010f0d7824 */ /* 0x000fe200020e0607 */
[----:B------:R-:W-:Y:S02]  /*1fc0*/  ISETP.GE.AND.EX P2, PT, R0, UR15, PT, P3 ;  /* 0x0000000f00007c0c */ /* 0x000fe4000bf46330 */
[----:B------:R-:W-:-:S04]  /*1fd0*/  IADD3 R26, P3, PT, R27, R12, RZ ;  /* 0x0000000c1b1a7210 */ /* 0x000fc80007f7e0ff */
[----:B------:R-:W-:Y:S02]  /*1fe0*/  IADD3.X R27, PT, PT, R7, R13, RZ, P3, !PT ;  /* 0x0000000d071b7210 */ /* 0x000fe40001ffe4ff */
[----:B------:R-:W-:-:S03]  /*1ff0*/  CS2R R6, SRZ ;  /* 0x0000000000067805 */ /* 0x000fc6000001ff00 */
[----:B------:R0:W5:Y:S04]  /*2000*/  @!P1 LDG.E.64 R8, desc[UR12][R12.64] ;  /* 0x0000000c0c089981 */ /* 0x000168000c1e1b00 */
[----:B------:R0:W5:Y:S01]  /*2010*/  @!P2 LDG.E.64 R6, desc[UR12][R26.64] ;  /* 0x0000000c1a06a981 */ /* 0x000162000c1e1b00 */
[----:B------:R-:W-:-:S03]  /*2020*/  CS2R R10, SRZ ;  /* 0x00000000000a7805 */ /* 0x000fc6000001ff00 */
[----:B------:R4:W-:Y:S04]  /*2030*/  STL [R1], R0 ;  /* 0x0000000001007387 */ /* 0x0009e80000100800 */
        /* <DEDUP_REMOVED lines=29> */
[----:B------:R-:W-:Y:S01]  /*2210*/  @!P2 LOP3.LUT R36, RZ, UR8, RZ, 0x33, !PT ;  /* 0x00000008ff24ac12 */ /* 0x000fe2000f8e33ff */
[----:B------:R-:W-:Y:S06]  /*2220*/  BRA `(.L_x_435) ;  /* 0x0000000000247947 */ /* 0x000fec0003800000 */
.L_x_434:
[----:B------:R-:W-:Y:S01]  /*2230*/  IMAD.U32 R20, RZ, RZ, UR8 ;  /* 0x00000008ff147e24 */ /* 0x000fe2000f8e00ff */
[----:B------:R-:W-:Y:S01]  /*2240*/  MOV R21, UR9 ;  /* 0x0000000900157c02 */ /* 0x000fe20008000f00 */
[----:B------:R-:W-:Y:S01]  /*2250*/  IMAD.MOV.U32 R2, RZ, RZ, R4 ;  /* 0x000000ffff027224 */ /* 0x000fe200078e0004 */
[----:B------:R-:W-:Y:S01]  /*2260*/  MOV R0, 0x22a0 ;  /* 0x000022a000007802 */ /* 0x000fe20000000f00 */
[----:B------:R-:W-:Y:S02]  /*2270*/  IMAD.MOV.U32 R4, RZ, RZ, R20 ;  /* 0x000000ffff047224 */ /* 0x000fe400078e0014 */
[----:B------:R-:W-:-:S07]  /*2280*/  IMAD.U32 R3, RZ, RZ, UR4 ;  /* 0x00000004ff037e24 */ /* 0x000fce000f8e00ff */
[----:B-----5:R-:W-:Y:S05]  /*2290*/  CALL.REL.NOINC `($__internal_24_$__cuda_sm20_div_s64) ;  /* 0x0000001000707944 */ /* 0x020fea0003c00000 */
[----:B------:R-:W-:Y:S01]  /*22a0*/  IMAD.MOV.U32 R36, RZ, RZ, R3 ;  /* 0x000000ffff247224 */ /* 0x000fe200078e0003 */
[----:B------:R-:W-:-:S07]  /*22b0*/  MOV R37, R2 ;  /* 0x0000000200257202 */ /* 0x000fce0000000f00 */
.L_x_435:
[----:B------:R-:W-:Y:S05]  /*22c0*/  BSYNC.RECONVERGENT B0 ;  /* 0x0000000000007941 */ /* 0x000fea0003800200 */
.L_x_433:
        /* <DEDUP_REMOVED lines=25> */
.L_x_437:
[----:B------:R-:W-:Y:S01]  /*2460*/  IMAD.U32 R5, RZ, RZ, UR9 ;  /* 0x00000009ff057e24 */ /* 0x000fe2000f8e00ff */
[----:B------:R-:W-:Y:S01]  /*2470*/  MOV R4, UR8 ;  /* 0x0000000800047c02 */ /* 0x000fe20008000f00 */
[----:B------:R-:W-:Y:S01]  /*2480*/  IMAD.MOV.U32 R2, RZ, RZ, R10 ;  /* 0x000000ffff027224 */ /* 0x000fe200078e000a */
[----:B------:R-:W-:Y:S01]  /*2490*/  MOV R0, 0x24d0 ;  /* 0x000024d000007802 */ /* 0x000fe20000000f00 */
[----:B------:R-:W-:Y:S02]  /*24a0*/  IMAD.MOV.U32 R5, RZ, RZ, R11 ;  /* 0x000000ffff057224 */ /* 0x000fe400078e000b */
[----:B------:R-:W-:-:S07]  /*24b0*/  IMAD.U32 R3, RZ, RZ, UR4 ;  /* 0x00000004ff037e24 */ /* 0x000fce000f8e00ff */
[----:B------:R-:W-:Y:S05]  /*24c0*/  CALL.REL.NOINC `($__internal_24_$__cuda_sm20_div_s64) ;  /* 0x0000000c00e47944 */ /* 0x000fea0003c00000 */
[----:B------:R-:W-:Y:S01]  /*24d0*/  MOV R10, R3 ;  /* 0x00000003000a7202 */ /* 0x000fe20000000f00 */
[----:B------:R-:W-:-:S07]  /*24e0*/  IMAD.MOV.U32 R11, RZ, RZ, R2 ;  /* 0x000000ffff0b7224 */ /* 0x000fce00078e0002 */
.L_x_438:
[----:B------:R-:W-:Y:S05]  /*24f0*/  BSYNC.RECONVERGENT B0 ;  /* 0x0000000000007941 */ /* 0x000fea0003800200 */
.L_x_436:
        /* <DEDUP_REMOVED lines=25> */
.L_x_440:
        /* <DEDUP_REMOVED lines=9> */
.L_x_441:
[----:B------:R-:W-:Y:S05]  /*2720*/  BSYNC.RECONVERGENT B0 ;  /* 0x0000000000007941 */ /* 0x000fea0003800200 */
.L_x_439:
[----:B------:R-:W-:Y:S01]  /*2730*/  LOP3.LUT R0, R7, UR4, RZ, 0xfc, !PT ;  /* 0x0000000407007c12 */ /* 0x000fe2000f8efcff */
[----:B------:R-:W-:Y:S03]  /*2740*/  BSSY.RECONVERGENT B0, `(.L_x_442) ;  /* 0x0000021000007945 */ /* 0x000fe60003800200 */
[----:B------:R-:W-:-:S13]  /*2750*/  ISETP.NE.U32.AND P0, PT, R0, RZ, PT ;  /* 0x000000ff0000720c */ /* 0x000fda0003f05070 */
[----:B------:R-:W-:Y:S05]  /*2760*/  @P0 BRA `(.L_x_443) ;  /* 0x0000000000500947 */ /* 0x000fea0003800000 */
[----:B------:R-:W0:Y:S01]  /*2770*/  I2F.U32.RP R0, UR8 ;  /* 0x0000000800007d06 */ /* 0x000e220008209000 */
[----:B------:R-:W-:Y:S02]  /*2780*/  MOV R2, RZ ;  /* 0x000000ff00027202 */ /* 0x000fe40000000f00 */
[----:B------:R-:W-:-:S05]  /*2790*/  ISETP.NE.U32.AND P2, PT, RZ, UR8, PT ;  /* 0x00000008ff007c0c */ /* 0x000fca000bf45070 */
        /* <DEDUP_REMOVED lines=9> */
[----:B------:R-:W-:-:S03]  /*2830*/  HFMA2 R3, -RZ, RZ, 0, 0 ;  /* 0x00000000ff037431 */ /* 0x000fc600000001ff */
[----:B------:R-:W-:-:S13]  /*2840*/  ISETP.GE.U32.AND P0, PT, R6, UR8, PT ;  /* 0x0000000806007c0c */ /* 0x000fda000bf06070 */
[----:B------:R-:W-:Y:S02]  /*2850*/  @P0 VIADD R6, R6, -UR8 ;  /* 0x8000000806060c36 */ /* 0x000fe40008000000 */
[----:B------:R-:W-:-:S03]  /*2860*/  @P0 VIADD R2, R2, 0x1 ;  /* 0x0000000102020836 */ /* 0x000fc60000000000 */
[----:B------:R-:W-:-:S13]  /*2870*/  ISETP.GE.U32.AND P1, PT, R6, UR8, PT ;  /* 0x0000000806007c0c */ /* 0x000fda000bf26070 */
[----:B------:R-:W-:Y:S01]  /*2880*/  @P1 VIADD R2, R2, 0x1 ;  /* 0x0000000102021836 */ /* 0x000fe20000000000 */
[----:B------:R-:W-:Y:S01]  /*2890*/  @!P2 LOP3.LUT R2, RZ, UR8, RZ, 0x33, !PT ;  /* 0x00000008ff02ac12 */ /* 0x000fe2000f8e33ff */
[----:B------:R-:W-:Y:S06]  /*28a0*/  BRA `(.L_x_444) ;  /* 0x0000000000287947 */ /* 0x000fec0003800000 */
.L_x_443:
[----:B------:R-:W-:Y:S01]  /*28b0*/  IMAD.U32 R5, RZ, RZ, UR9 ;  /* 0x00000009ff057e24 */ /* 0x000fe2000f8e00ff */
[----:B------:R-:W-:Y:S01]  /*28c0*/  MOV R3, UR4 ;  /* 0x0000000400037c02 */ /* 0x000fe20008000f00 */
[----:B------:R-:W-:Y:S01]  /*28d0*/  IMAD.U32 R4, RZ, RZ, UR8 ;  /* 0x00000008ff047e24 */ /* 0x000fe2000f8e00ff */
[----:B------:R-:W-:Y:S01]  /*28e0*/  MOV R0, 0x2920 ;  /* 0x0000292000007802 */ /* 0x000fe20000000f00 */
[----:B------:R-:W-:Y:S02]  /*28f0*/  IMAD.MOV.U32 R2, RZ, RZ, R6 ;  /* 0x000000ffff027224 */ /* 0x000fe400078e0006 */
[----:B------:R-:W-:-:S07]  /*2900*/  IMAD.MOV.U32 R5, RZ, RZ, R7 ;  /* 0x000000ffff057224 */ /* 0x000fce00078e0007 */
[----:B------:R-:W-:Y:S05]  /*2910*/  CALL.REL.NOINC `($__internal_24_$__cuda_sm20_div_s64) ;  /* 0x0000000800d07944 */ /* 0x000fea0003c00000 */
[----:B------:R-:W-:-:S04]  /*2920*/  LOP3.LUT R3, R3, R2, RZ, 0x3c, !PT ;  /* 0x0000000203037212 */ /* 0x000fc800078e3cff */
[----:B------:R-:W-:-:S04]  /*2930*/  LOP3.LUT R2, R3, R2, RZ, 0x3c, !PT ;  /* 0x0000000203027212 */ /* 0x000fc800078e3cff */
[----:B------:R-:W-:-:S07]  /*2940*/  LOP3.LUT R3, R3, R2, RZ, 0x3c, !PT ;  /* 0x0000000203037212 */ /* 0x000fce00078e3cff */
.L_x_444:
[----:B------:R-:W-:Y:S05]  /*2950*/  BSYNC.RECONVERGENT B0 ;  /* 0x0000000000007941 */ /* 0x000fea0003800200 */
.L_x_442:
[----:B------:R-:W2:Y:S01]  /*2960*/  LDL.LU R0, [R1] ;  /* 0x0000000001007983 */ /* 0x000ea20000300800 */
[----:B------:R-:W-:Y:S02]  /*2970*/  ISETP.GE.U32.AND P0, PT, R18, UR14, PT ;  /* 0x0000000e12007c0c */ /* 0x000fe4000bf06070 */
[----:B------:R-:W-:Y:S02]  /*2980*/  ISETP.GE.U32.AND P1, PT, R29, UR14, PT ;  /* 0x0000000e1d007c0c */ /* 0x000fe4000bf26070 */
[----:B------:R-:W-:Y:S02]  /*2990*/  ISETP.GE.U32.AND P2, PT, R28, UR14, PT ;  /* 0x0000000e1c007c0c */ /* 0x000fe4000bf46070 */
[----:B------:R-:W-:Y:S02]  /*29a0*/  ISETP.GE.U32.AND P3, PT, R35, UR14, PT ;  /* 0x0000000e23007c0c */ /* 0x000fe4000bf66070 */
[----:B------:R-:W-:Y:S02]  /*29b0*/  ISETP.GE.AND.EX P0, PT, R19, UR15, PT, P0 ;  /* 0x0000000f13007c0c */ /* 0x000fe4000bf06300 */
[----:B------:R-:W-:-:S02]  /*29c0*/  ISETP.GE.AND.EX P1, PT, R34, UR15, PT, P1 ;  /* 0x0000000f22007c0c */ /* 0x000fc4000bf26310 */
[----:B------:R-:W-:-:S09]  /*29d0*/  ISETP.GE.AND.EX P2, PT, R30, UR15, PT, P2 ;  /* 0x0000000f1e007c0c */ /* 0x000fd2000bf46320 */
[----:B------:R0:W-:Y:S04]  /*29e0*/  @!P0 STG.E.64 desc[UR12][R16.64], R36 ;  /* 0x0000002410008986 */ /* 0x0001e8000c101b0c */
[----:B------:R0:W-:Y:S04]  /*29f0*/  @!P1 STG.E.64 desc[UR12][R14.64], R10 ;  /* 0x0000000a0e009986 */ /* 0x0001e8000c101b0c */
[----:B------:R0:W-:Y:S01]  /*2a00*/  @!P2 STG.E.64 desc[UR12][R12.64], R8 ;  /* 0x000000080c00a986 */ /* 0x0001e2000c101b0c */
[----:B--2---:R-:W-:-:S13]  /*2a10*/  ISETP.GE.AND.EX P3, PT, R0, UR15, PT, P3 ;  /* 0x0000000f00007c0c */ /* 0x004fda000bf66330 */
[----:B0-----:R-:W-:Y:S05]  /*2a20*/  @P3 EXIT ;  /* 0x000000000000394d */ /* 0x001fea0003800000 */
[----:B------:R-:W-:Y:S01]  /*2a30*/  STG.E.64 desc[UR12][R26.64], R2 ;  /* 0x000000021a007986 */ /* 0x000fe2000c101b0c */
[----:B------:R-:W-:Y:S05]  /*2a40*/  EXIT ;  /* 0x000000000000794d */ /* 0x000fea0003800000 */
.L_x_404:
        /* <DEDUP_REMOVED lines=8> */
.L_x_457:
[----:B------:R-:W2:Y:S01]  /*2ad0*/  LDC.64 R2, c[0x0][0x10b0] ;  /* 0x00042c00ff027b82 */ /* 0x000ea20000000a00 */
[----:B------:R-:W-:-:S04]  /*2ae0*/  LEA R16, P0, R26, UR6, 0x5 ;  /* 0x000000061a107c11 */ /* 0x000fc8000f8028ff */
[----:B------:R-:W-:-:S05]  /*2af0*/  LEA.HI.X R17, R26, UR7, R27, 0x5, P0 ;  /* 0x000000071a117c11 */ /* 0x000fca00080f2c1b */
        /* <DEDUP_REMOVED lines=11> */
[----:B------:R-:W-:Y:S02]  /*2bb0*/  ISETP.NE.U32.AND P2, PT, R18, RZ, PT ;  /* 0x000000ff1200720c */ /* 0x000fe40003f45070 */
[----:B------:R-:W-:-:S05]  /*2bc0*/  MOV R13, RZ ;  /* 0x000000ff000d7202 */ /* 0x000fca0000000f00 */
[----:B-1----:R-:W1:Y:S02]  /*2bd0*/  MUFU.RCP R0, R0 ;  /* 0x0000000000007308 */ /* 0x002e640000001000 */
[----:B-1----:R-:W-:-:S06]  /*2be0*/  VIADD R2, R0, 0xffffffe ;  /* 0x0ffffffe00027836 */ /* 0x002fcc0000000000 */
[----:B------:R1:W2:Y:S02]  /*2bf0*/  F2I.FTZ.U32.TRUNC.NTZ R3, R2 ;  /* 0x0000000200037305 */ /* 0x0002a4000021f000 */
[----:B-1----:R-:W-:Y:S02]  /*2c00*/  HFMA2 R2, -RZ, RZ, 0, 0 ;  /* 0x00000000ff027431 */ /* 0x002fe400000001ff */
[----:B--2---:R-:W-:-:S04]  /*2c10*/  IMAD.MOV R5, RZ, RZ, -R3 ;  /* 0x000000ffff057224 */ /* 0x004fc800078e0a03 */
[----:B------:R-:W-:-:S04]  /*2c20*/  IMAD R5, R5, R18, RZ ;  /* 0x0000001205057224 */ /* 0x000fc800078e02ff */
[----:B------:R-:W-:-:S06]  /*2c30*/  IMAD.HI.U32 R3, R3, R5, R2 ;  /* 0x0000000503037227 */ /* 0x000fcc00078e0002 */
[----:B------:R-:W-:-:S04]  /*2c40*/  IMAD.HI.U32 R12, R3, R4, RZ ;  /* 0x00000004030c7227 */ /* 0x000fc800078e00ff */
[----:B------:R-:W-:-:S04]  /*2c50*/  IMAD.MOV R5, RZ, RZ, -R12 ;  /* 0x000000ffff057224 */ /* 0x000fc800078e0a0c */
[----:B------:R-:W-:-:S05]  /*2c60*/  IMAD R5, R18, R5, R4 ;  /* 0x0000000512057224 */ /* 0x000fca00078e0204 */
[----:B------:R-:W-:-:S13]  /*2c70*/  ISETP.GE.U32.AND P0, PT, R5, R18, PT ;  /* 0x000000120500720c */ /* 0x000fda0003f06070 */
[----:B------:R-:W-:Y:S02]  /*2c80*/  @P0 IMAD.IADD R5, R5, 0x1, -R18 ;  /* 0x0000000105050824 */ /* 0x000fe400078e0a12 */
[----:B------:R-:W-:-:S03]  /*2c90*/  @P0 VIADD R12, R12, 0x1 ;  /* 0x000000010c0c0836 */ /* 0x000fc60000000000 */
[----:B------:R-:W-:-:S13]  /*2ca0*/  ISETP.GE.U32.AND P1, PT, R5, R18, PT ;  /* 0x000000120500720c */ /* 0x000fda0003f26070 */
[----:B------:R-:W-:Y:S01]  /*2cb0*/  @P1 VIADD R12, R12, 0x1 ;  /* 0x000000010c0c1836 */ /* 0x000fe20000000000 */
[----:B------:R-:W-:Y:S01]  /*2cc0*/  @!P2 LOP3.LUT R12, RZ, R18, RZ, 0x33, !PT ;  /* 0x00000012ff0ca212 */ /* 0x000fe200078e33ff */
[----:B------:R-:W-:Y:S06]  /*2cd0*/  BRA `(.L_x_447) ;  /* 0x00000000001c7947 */ /* 0x000fec0003800000 */
.L_x_446:
[----:B------:R-:W-:Y:S01]  /*2ce0*/  IMAD.MOV.U32 R2, RZ, RZ, R4 ;  /* 0x000000ffff027224 */ /* 0x000fe200078e0004 */
[----:B------:R-:W-:Y:S01]  /*2cf0*/  MOV R0, 0x2d30 ;  /* 0x00002d3000007802 */ /* 0x000fe20000000f00 */
[----:B------:R-:W-:Y:S02]  /*2d00*/  IMAD.MOV.U32 R4, RZ, RZ, R18 ;  /* 0x000000ffff047224 */ /* 0x000fe400078e0012 */
[----:B------:R-:W-:-:S07]  /*2d10*/  IMAD.MOV.U32 R3, RZ, RZ, R28 ;  /* 0x000000ffff037224 */ /* 0x000fce00078e001c */
[----:B0-----:R-:W-:Y:S05]  /*2d20*/  CALL.REL.NOINC `($__internal_24_$__cuda_sm20_div_s64) ;  /* 0x0000000400cc7944 */ /* 0x001fea0003c00000 */
[----:B------:R-:W-:Y:S01]  /*2d30*/  IMAD.MOV.U32 R12, RZ, RZ, R3 ;  /* 0x000000ffff0c7224 */ /* 0x000fe200078e0003 */
[----:B------:R-:W-:-:S07]  /*2d40*/  MOV R13, R2 ;  /* 0x00000002000d7202 */ /* 0x000fce0000000f00 */
.L_x_447:
[----:B0-----:R-:W-:Y:S05]  /*2d50*/  BSYNC.RECONVERGENT B0 ;  /* 0x0000000000007941 */ /* 0x001fea0003800200 */
.L_x_445:
[----:B------:R-:W-:Y:S01]  /*2d60*/  LOP3.LUT R0, R7, R28, RZ, 0xfc, !PT ;  /* 0x0000001c07007212 */ /* 0x000fe200078efcff */
[----:B------:R-:W-:Y:S03]  /*2d70*/  BSSY.RECONVERGENT B0, `(.L_x_448) ;  /* 0x000001f000007945 */ /* 0x000fe60003800200 */
[----:B------:R-:W-:-:S13]  /*2d80*/  ISETP.NE.U32.AND P0, PT, R0, RZ, PT ;  /* 0x000000ff0000720c */ /* 0x000fda0003f05070 */
[----:B------:R-:W-:Y:S05]  /*2d90*/  @P0 BRA `(.L_x_449) ;  /* 0x0000000000500947 */ /* 0x000fea0003800000 */
[----:B------:R-:W0:Y:S01]  /*2da0*/  I2F.U32.RP R0, R18 ;  /* 0x0000001200007306 */ /* 0x000e220000209000 */
[----:B------:R-:W-:Y:S01]  /*2db0*/  ISETP.NE.U32.AND P2, PT, R18, RZ, PT ;  /* 0x000000ff1200720c */ /* 0x000fe20003f45070 */
[----:B------:R-:W-:-:S06]  /*2dc0*/  IMAD.MOV.U32 R15, RZ, RZ, RZ ;  /* 0x000000ffff0f7224 */ /* 0x000fcc00078e00ff */
[----:B0-----:R-:W0:Y:S02]  /*2dd0*/  MUFU.RCP R0, R0 ;  /* 0x0000000000007308 */ /* 0x001e240000001000 */
[----:B0-----:R-:W-:-:S06]  /*2de0*/  VIADD R2, R0, 0xffffffe ;  /* 0x0ffffffe00027836 */ /* 0x001fcc0000000000 */
[----:B------:R0:W1:Y:S02]  /*2df0*/  F2I.FTZ.U32.TRUNC.NTZ R3, R2 ;  /* 0x0000000200037305 */ /* 0x000064000021f000 */
[----:B0-----:R-:W-:Y:S02]  /*2e00*/  IMAD.MOV.U32 R2, RZ, RZ, RZ ;  /* 0x000000ffff027224 */ /* 0x001fe400078e00ff */
[----:B-1----:R-:W-:-:S04]  /*2e10*/  IMAD.MOV R5, RZ, RZ, -R3 ;  /* 0x000000ffff057224 */ /* 0x002fc800078e0a03 */
[----:B------:R-:W-:-:S04]  /*2e20*/  IMAD R5, R5, R18, RZ ;  /* 0x0000001205057224 */ /* 0x000fc800078e02ff */
[----:B------:R-:W-:-:S06]  /*2e30*/  IMAD.HI.U32 R5, R3, R5, R2 ;  /* 0x0000000503057227 */ /* 0x000fcc00078e0002 */
[----:B------:R-:W-:-:S04]  /*2e40*/  IMAD.HI.U32 R14, R5, R6, RZ ;  /* 0x00000006050e7227 */ /* 0x000fc800078e00ff */
[----:B------:R-:W-:-:S04]  /*2e50*/  IMAD.MOV R7, RZ, RZ, -R14 ;  /* 0x000000ffff077224 */ /* 0x000fc800078e0a0e */
[----:B------:R-:W-:-:S05]  /*2e60*/  IMAD R7, R18, R7, R6 ;  /* 0x0000000712077224 */ /* 0x000fca00078e0206 */
[----:B------:R-:W-:-:S13]  /*2e70*/  ISETP.GE.U32.AND P0, PT, R7, R18, PT ;  /* 0x000000120700720c */ /* 0x000fda0003f06070 */
[----:B------:R-:W-:Y:S01]  /*2e80*/  @P0 IADD3 R7, PT, PT, R7, -R18, RZ ;  /* 0x8000001207070210 */ /* 0x000fe20007ffe0ff */
[----:B------:R-:W-:-:S03]  /*2e90*/  @P0 VIADD R14, R14, 0x1 ;  /* 0x000000010e0e0836 */ /* 0x000fc60000000000 */
[----:B------:R-:W-:-:S13]  /*2ea0*/  ISETP.GE.U32.AND P1, PT, R7, R18, PT ;  /* 0x000000120700720c */ /* 0x000fda0003f26070 */
[----:B------:R-:W-:Y:S01]  /*2eb0*/  @P1 VIADD R14, R14, 0x1 ;  /* 0x000000010e0e1836 */ /* 0x000fe20000000000 */
[----:B------:R-:W-:Y:S01]  /*2ec0*/  @!P2 LOP3.LUT R14, RZ, R18, RZ, 0x33, !PT ;  /* 0x00000012ff0ea212 */ /* 0x000fe200078e33ff */
[----:B------:R-:W-:Y:S06]  /*2ed0*/  BRA `(.L_x_450) ;  /* 0x0000000000207947 */ /* 0x000fec0003800000 */
.L_x_449:
[----:B------:R-:W-:Y:S01]  /*2ee0*/  IMAD.MOV.U32 R2, RZ, RZ, R6 ;  /* 0x000000ffff027224 */ /* 0x000fe200078e0006 */
[----:B------:R-:W-:Y:S01]  /*2ef0*/  MOV R5, R7 ;  /* 0x0000000700057202 */ /* 0x000fe20000000f00 */
[----:B------:R-:W-:Y:S01]  /*2f00*/  IMAD.MOV.U32 R4, RZ, RZ, R18 ;  /* 0x000000ffff047224 */ /* 0x000fe200078e0012 */
[----:B------:R-:W-:Y:S01]  /*2f10*/  MOV R0, 0x2f40 ;  /* 0x00002f4000007802 */ /* 0x000fe20000000f00 */
[----:B------:R-:W-:-:S07]  /*2f20*/  IMAD.MOV.U32 R3, RZ, RZ, R28 ;  /* 0x000000ffff037224 */ /* 0x000fce00078e001c */
[----:B------:R-:W-:Y:S05]  /*2f30*/  CALL.REL.NOINC `($__internal_24_$__cuda_sm20_div_s64) ;  /* 0x0000000400487944 */ /* 0x000fea0003c00000 */
[----:B------:R-:W-:Y:S02]  /*2f40*/  IMAD.MOV.U32 R14, RZ, RZ, R3 ;  /* 0x000000ffff0e7224 */ /* 0x000fe400078e0003 */
[----:B------:R-:W-:-:S07]  /*2f50*/  IMAD.MOV.U32 R15, RZ, RZ, R2 ;  /* 0x000000ffff0f7224 */ /* 0x000fce00078e0002 */
.L_x_450:
[----:B------:R-:W-:Y:S05]  /*2f60*/  BSYNC.RECONVERGENT B0 ;  /* 0x0000000000007941 */ /* 0x000fea0003800200 */
.L_x_448:
[----:B------:R-:W-:Y:S01]  /*2f70*/  LOP3.LUT R0, R9, R28, RZ, 0xfc, !PT ;  /* 0x0000001c09007212 */ /* 0x000fe200078efcff */
[----:B------:R-:W-:Y:S03]  /*2f80*/  BSSY.RECONVERGENT B0, `(.L_x_451) ;  /* 0x0000020000007945 */ /* 0x000fe60003800200 */
[----:B------:R-:W-:-:S13]  /*2f90*/  ISETP.NE.U32.AND P0, PT, R0, RZ, PT ;  /* 0x000000ff0000720c */ /* 0x000fda0003f05070 */
[----:B------:R-:W-:Y:S05]  /*2fa0*/  @P0 BRA `(.L_x_452) ;  /* 0x0000000000540947 */ /* 0x000fea0003800000 */
[----:B------:R-:W0:Y:S01]  /*2fb0*/  I2F.U32.RP R4, R18 ;  /* 0x0000001200047306 */ /* 0x000e220000209000 */
[----:B------:R-:W-:-:S07]  /*2fc0*/  ISETP.NE.U32.AND P2, PT, R18, RZ, PT ;  /* 0x000000ff1200720c */ /* 0x000fce0003f45070 */
[----:B0-----:R-:W0:Y:S02]  /*2fd0*/  MUFU.RCP R4, R4 ;  /* 0x0000000400047308 */ /* 0x001e240000001000 */
[----:B0-----:R-:W-:-:S06]  /*2fe0*/  IADD3 R2, PT, PT, R4, 0xffffffe, RZ ;  /* 0x0ffffffe04027810 */ /* 0x001fcc0007ffe0ff */
        /* <DEDUP_REMOVED lines=9> */
[----:B------:R-:W-:Y:S01]  /*3080*/  @P0 IMAD.IADD R9, R9, 0x1, -R18 ;  /* 0x0000000109090824 */ /* 0x000fe200078e0a12 */
[----:B------:R-:W-:-:S04]  /*3090*/  @P0 IADD3 R0, PT, PT, R0, 0x1, RZ ;  /* 0x0000000100000810 */ /* 0x000fc80007ffe0ff */
[----:B------:R-:W-:Y:S01]  /*30a0*/  ISETP.GE.U32.AND P1, PT, R9, R18, PT ;  /* 0x000000120900720c */ /* 0x000fe20003f26070 */
[----:B------:R-:W-:-:S12]  /*30b0*/  IMAD.MOV.U32 R9, RZ, RZ, RZ ;  /* 0x000000ffff097224 */ /* 0x000fd800078e00ff */
[----:B------:R-:W-:Y:S01]  /*30c0*/  @P1 VIADD R0, R0, 0x1 ;  /* 0x0000000100001836 */ /* 0x000fe20000000000 */
[----:B------:R-:W-:-:S05]  /*30d0*/  @!P2 LOP3.LUT R0, RZ, R18, RZ, 0x33, !PT ;  /* 0x00000012ff00a212 */ /* 0x000fca00078e33ff */
[----:B------:R-:W-:Y:S01]  /*30e0*/  IMAD.MOV.U32 R8, RZ, RZ, R0 ;  /* 0x000000ffff087224 */ /* 0x000fe200078e0000 */
[----:B------:R-:W-:Y:S06]  /*30f0*/  BRA `(.L_x_453) ;  /* 0x0000000000207947 */ /* 0x000fec0003800000 */
.L_x_452:
        /* <DEDUP_REMOVED lines=8> */
.L_x_453:
[----:B------:R-:W-:Y:S05]  /*3180*/  BSYNC.RECONVERGENT B0 ;  /* 0x0000000000007941 */ /* 0x000fea0003800200 */
.L_x_451:
        /* <DEDUP_REMOVED lines=25> */
.L_x_455:
        /* <DEDUP_REMOVED lines=8> */
.L_x_456:
[----:B------:R-:W-:Y:S05]  /*33a0*/  BSYNC.RECONVERGENT B0 ;  /* 0x0000000000007941 */ /* 0x000fea0003800200 */
.L_x_454:
[----:B------:R-:W-:Y:S01]  /*33b0*/  IADD3 R26, P0, PT, R26, UR5, RZ ;  /* 0x000000051a1a7c10 */ /* 0x000fe2000ff1e0ff */
[----:B------:R2:W-:Y:S03]  /*33c0*/  STG.E.ENL2.256 desc[UR12][R16.64], R12, R8 ;  /* 0xf800000c1008797f */ /* 0x0005e6000f12180c */
[C---:B------:R-:W-:Y:S01]  /*33d0*/  SHF.L.U32 R0, R26.reuse, 0x2, RZ ;  /* 0x000000021a007819 */ /* 0x040fe200000006ff */
[----:B------:R-:W-:Y:S01]  /*33e0*/  IMAD.X R27, RZ, RZ, R27, P0 ;  /* 0x000000ffff1b7224 */ /* 0x000fe200000e061b */
[----:B------:R-:W-:Y:S02]  /*33f0*/  LOP3.LUT P0, RZ, R26, 0xffffc000, RZ, 0xc0, !PT ;  /* 0xffffc0001aff7812 */ /* 0x000fe4000780c0ff */
[----:B------:R-:W-:Y:S02]  /*3400*/  ISETP.LT.U32.AND P1, PT, R0, UR16, PT ;  /* 0x0000001000007c0c */ /* 0x000fe4000bf21070 */
[----:B------:R-:W-:-:S02]  /*3410*/  SHF.L.U64.HI R0, R26, 0x2, R27 ;  /* 0x000000021a007819 */ /* 0x000fc4000001021b */
[----:B------:R-:W-:Y:S02]  /*3420*/  LOP3.LUT P0, RZ, R27, 0x3fffffff, RZ, 0xc0, P0 ;  /* 0x3fffffff1bff7812 */ /* 0x000fe4000000c0ff */
[----:B------:R-:W-:-:S13]  /*3430*/  ISETP.LT.AND.EX P1, PT, R0, UR4, PT, P1 ;  /* 0x0000000400007c0c */ /* 0x000fda000bf21310 */
[----:B--2---:R-:W-:Y:S05]  /*3440*/  @!P0 BRA P1, `(.L_x_457) ;  /* 0xfffffff400a08947 */ /* 0x004fea000083ffff */
[----:B------:R-:W-:Y:S05]  /*3450*/  EXIT ;  /* 0x000000000000794d */ /* 0x000fea0003800000 */
        .weak           $__internal_24_$__cuda_sm20_div_s64
        .type           $__internal_24_$__cuda_sm20_div_s64,@function
        .size           $__internal_24_$__cuda_sm20_div_s64,($__internal_25_$__cuda_sm20_div_u16 - $__internal_24_$__cuda_sm20_div_s64)
$__internal_24_$__cuda_sm20_div_s64:
        /* <DEDUP_REMOVED lines=8> */
[----:B0-----:R-:W-:-:S15]  /*34e0*/  VIADD R22, R22, 0x1ffffffe ;  /* 0x1ffffffe16167836 */ /* 0x001fde0000000000 */
[----:B------:R-:W-:-:S15]  /*34f0*/  NOP ;  /* 0x0000000000007918 */ /* 0x000fde0000000000 */
[----:B------:R-:W-:-:S15]  /*3500*/  NOP ;  /* 0x0000000000007918 */ /* 0x000fde0000000000 */
[----:B------:R-:W-:-:S15]  /*3510*/  NOP ;  /* 0x0000000000007918 */ /* 0x000fde0000000000 */
[----:B------:R-:W0:Y:S02]  /*3520*/  F2I.U64.TRUNC R22, R22 ;  /* 0x0000001600167311 */ /* 0x000e24000020d800 */
[----:B0-----:R-:W-:-:S04]  /*3530*/  IMAD.WIDE.U32 R24, R22, R20, RZ ;  /* 0x0000001416187225 */ /* 0x001fc800078e00ff */
[C---:B------:R-:W-:Y:S01]  /*3540*/  IMAD R31, R22.reuse, R21, R25 ;  /* 0x00000015161f7224 */ /* 0x040fe200078e0219 */
[----:B------:R-:W-:Y:S02]  /*3550*/  IADD3 R32, P0, PT, RZ, -R24, RZ ;  /* 0x80000018ff207210 */ /* 0x000fe40007f1e0ff */
[----:B------:R-:W-:Y:S01]  /*3560*/  MOV R25, R22 ;  /* 0x0000001600197202 */ /* 0x000fe20000000f00 */
[----:B------:R-:W-:Y:S02]  /*3570*/  IMAD R31, R23, R20, R31 ;  /* 0x00000014171f7224 */ /* 0x000fe400078e021f */
[----:B------:R-:W-:-:S04]  /*3580*/  IMAD.HI.U32 R24, R22, R32, RZ ;  /* 0x0000002016187227 */ /* 0x000fc800078e00ff */
[----:B------:R-:W-:-:S04]  /*3590*/  IMAD.X R31, RZ, RZ, ~R31, P0 ;  /* 0x000000ffff1f7224 */ /* 0x000fc800000e0e1f */
[----:B------:R-:W-:-:S04]  /*35a0*/  IMAD.WIDE.U32 R24, P0, R22, R31, R24 ;  /* 0x0000001f16187225 */ /* 0x000fc80007800018 */
[----:B------:R-:W-:-:S04]  /*35b0*/  IMAD.HI.U32 R25, P1, R23, R32, R24 ;  /* 0x0000002017197227 */ /* 0x000fc80007820018 */
[CC--:B------:R-:W-:Y:S02]  /*35c0*/  IMAD R24, R23.reuse, R31.reuse, RZ ;  /* 0x0000001f17187224 */ /* 0x0c0fe400078e02ff */
[----:B------:R-:W-:-:S03]  /*35d0*/  IMAD.HI.U32 R31, R23, R31, RZ ;  /* 0x0000001f171f7227 */ /* 0x000fc600078e00ff */
[----:B------:R-:W-:Y:S01]  /*35e0*/  IADD3 R25, P2, PT, R24, R25, RZ ;  /* 0x0000001918197210 */ /* 0x000fe20007f5e0ff */
[----:B------:R-:W-:-:S04]  /*35f0*/  IMAD.X R22, R31, 0x1, R23, P0 ;  /* 0x000000011f167824 */ /* 0x000fc800000e0617 */
[----:B------:R-:W-:Y:S01]  /*3600*/  IMAD.WIDE.U32 R32, R25, R20, RZ ;  /* 0x0000001419207225 */ /* 0x000fe200078e00ff */
[----:B------:R-:W-:-:S03]  /*3610*/  IADD3.X R22, PT, PT, RZ, RZ, R22, P2, P1 ;  /* 0x000000ffff167210 */ /* 0x000fc600017e2416 */
[----:B------:R-:W-:Y:S01]  /*3620*/  IMAD R23, R25, R21, R33 ;  /* 0x0000001519177224 */ /* 0x000fe200078e0221 */
[----:B------:R-:W-:-:S03]  /*3630*/  IADD3 R32, P0, PT, RZ, -R32, RZ ;  /* 0x80000020ff207210 */ /* 0x000fc60007f1e0ff */
[----:B------:R-:W-:Y:S02]  /*3640*/  IMAD R23, R22, R20, R23 ;  /* 0x0000001416177224 */ /* 0x000fe400078e0217 */
[----:B------:R-:W-:-:S04]  /*3650*/  IMAD.HI.U32 R24, R25, R32, RZ ;  /* 0x0000002019187227 */ /* 0x000fc800078e00ff */
[----:B------:R-:W-:-:S04]  /*3660*/  IMAD.X R23, RZ, RZ, ~R23, P0 ;  /* 0x000000ffff177224 */ /* 0x000fc800000e0e17 */
[----:B------:R-:W-:-:S04]  /*3670*/  IMAD.WIDE.U32 R24, P0, R25, R23, R24 ;  /* 0x0000001719187225 */ /* 0x000fc80007800018 */
[----:B------:R-:W-:Y:S01]  /*3680*/  IMAD.HI.U32 R24, P1, R22, R32, R24 ;  /* 0x0000002016187227 */ /* 0x000fe20007820018 */
[----:B------:R-:W-:-:S03]  /*3690*/  IADD3 R25, P4, PT, RZ, -R2, RZ ;  /* 0x80000002ff197210 */ /* 0x000fc60007f9e0ff */
[CC--:B------:R-:W-:Y:S01]  /*36a0*/  IMAD R32, R22.reuse, R23.reuse, RZ ;  /* 0x0000001716207224 */ /* 0x0c0fe200078e02ff */
[----:B------:R-:W-:Y:S01]  /*36b0*/  SEL R25, R25, R2, !P3 ;  /* 0x0000000219197207 */ /* 0x000fe20005800000 */
[----:B------:R-:W-:-:S03]  /*36c0*/  IMAD.HI.U32 R23, R22, R23, RZ ;  /* 0x0000001716177227 */ /* 0x000fc600078e00ff */
[----:B------:R-:W-:Y:S01]  /*36d0*/  IADD3 R32, P2, PT, R32, R24, RZ ;  /* 0x0000001820207210 */ /* 0x000fe20007f5e0ff */
[----:B------:R-:W-:Y:S02]  /*36e0*/  IMAD.X R24, RZ, RZ, ~R5, P4 ;  /* 0x000000ffff187224 */ /* 0x000fe400020e0e05 */
[----:B------:R-:W-:Y:S02]  /*36f0*/  IMAD.X R2, R23, 0x1, R22, P0 ;  /* 0x0000000117027824 */ /* 0x000fe400000e0616 */
[----:B------:R-:W-:Y:S02]  /*3700*/  HFMA2 R23, -RZ, RZ, 0, 0 ;  /* 0x00000000ff177431 */ /* 0x000fe400000001ff */
[----:B------:R-:W-:Y:S01]  /*3710*/  IMAD.HI.U32 R22, R32, R25, RZ ;  /* 0x0000001920167227 */ /* 0x000fe200078e00ff */
[----:B------:R-:W-:-:S05]  /*3720*/  SEL R24, R24, R5, !P3 ;  /* 0x0000000518187207 */ /* 0x000fca0005800000 */
[----:B------:R-:W-:Y:S01]  /*3730*/  IMAD.WIDE.U32 R32, R32, R24, R22 ;  /* 0x0000001820207225 */ /* 0x000fe200078e0016 */
[----:B------:R-:W-:-:S05]  /*3740*/  IADD3.X R22, PT, PT, RZ, RZ, R2, P2, P1 ;  /* 0x000000ffff167210 */ /* 0x000fca00017e2402 */
[----:B------:R-:W-:-:S04]  /*3750*/  IMAD.HI.U32 R32, P0, R22, R25, R32 ;  /* 0x0000001916207227 */ /* 0x000fc80007800020 */
[CC--:B------:R-:W-:Y:S02]  /*3760*/  IMAD R2, R22.reuse, R24.reuse, RZ ;  /* 0x0000001816027224 */ /* 0x0c0fe400078e02ff */
[----:B------:R-:W-:-:S03]  /*3770*/  IMAD.HI.U32 R31, R22, R24, RZ ;  /* 0x00000018161f7227 */ /* 0x000fc600078e00ff */
[----:B------:R-:W-:Y:S01]  /*3780*/  IADD3 R2, P1, PT, R2, R32, RZ ;  /* 0x0000002002027210 */ /* 0x000fe20007f3e0ff */
[----:B------:R-:W-:-:S04]  /*3790*/  IMAD.X R31, RZ, RZ, R31, P0 ;  /* 0x000000ffff1f7224 */ /* 0x000fc800000e061f */
[----:B------:R-:W-:-:S04]  /*37a0*/  IMAD.WIDE.U32 R22, R2, R20, RZ ;  /* 0x0000001402167225 */ /* 0x000fc800078e00ff */
[----:B------:R-:W-:Y:S01]  /*37b0*/  IMAD R23, R2, R21, R23 ;  /* 0x0000001502177224 */ /* 0x000fe200078e0217 */
[----:B------:R-:W-:Y:S01]  /*37c0*/  IADD3 R25, P0, PT, -R22, R25, RZ ;  /* 0x0000001916197210 */ /* 0x000fe20007f1e1ff */
[----:B------:R-:W-:-:S04]  /*37d0*/  IMAD.X R22, RZ, RZ, R31, P1 ;  /* 0x000000ffff167224 */ /* 0x000fc800008e061f */
[----:B------:R-:W-:-:S04]  /*37e0*/  IMAD R23, R22, R20, R23 ;  /* 0x0000001416177224 */ /* 0x000fc800078e0217 */
[----:B------:R-:W-:Y:S01]  /*37f0*/  IMAD.X R24, R24, 0x1, ~R23, P0 ;  /* 0x0000000118187824 */ /* 0x000fe200000e0e17 */
[CC--:B------:R-:W-:Y:S02]  /*3800*/  ISETP.GE.U32.AND P0, PT, R25.reuse, R20.reuse, PT ;  /* 0x000000141900720c */ /* 0x0c0fe40003f06070 */
[----:B------:R-:W-:Y:S02]  /*3810*/  IADD3 R23, P2, PT, R25, -R20, RZ ;  /* 0x8000001419177210 */ /* 0x000fe40007f5e0ff */
[----:B------:R-:W-:-:S04]  /*3820*/  ISETP.GE.U32.AND.EX P0, PT, R24, R21, PT, P0 ;  /* 0x000000151800720c */ /* 0x000fc80003f06100 */
[----:B------:R-:W-:Y:S02]  /*3830*/  SEL R25, R23, R25, P0 ;  /* 0x0000001917197207 */ /* 0x000fe40000000000 */
[----:B------:R-:W-:Y:S02]  /*3840*/  IADD3 R23, P3, PT, R2, 0x1, RZ ;  /* 0x0000000102177810 */ /* 0x000fe40007f7e0ff */
[----:B------:R-:W-:Y:S01]  /*3850*/  ISETP.GE.U32.AND P1, PT, R25, R20, PT ;  /* 0x000000141900720c */ /* 0x000fe20003f26070 */
[----:B------:R-:W-:Y:S01]  /*3860*/  IMAD.X R25, R24, 0x1, ~R21, P2 ;  /* 0x0000000118197824 */ /* 0x000fe200010e0e15 */
[----:B------:R-:W-:Y:S02]  /*3870*/  SEL R20, R23, R2, P0 ;  /* 0x0000000217147207 */ /* 0x000fe40000000000 */
[----:B------:R-:W-:Y:S02]  /*3880*/  IADD3.X R2, PT, PT, RZ, R22, RZ, P3, !PT ;  /* 0x00000016ff027210 */ /* 0x000fe40001ffe4ff */
[----:B------:R-:W-:-:S02]  /*3890*/  SEL R24, R25, R24, P0 ;  /* 0x0000001819187207 */ /* 0x000fc40000000000 */
[----:B------:R-:W-:Y:S02]  /*38a0*/  SEL R2, R2, R22, P0 ;  /* 0x0000001602027207 */ /* 0x000fe40000000000 */
[----:B------:R-:W-:Y:S02]  /*38b0*/  IADD3 R22, P2, PT, R20, 0x1, RZ ;  /* 0x0000000114167810 */ /* 0x000fe40007f5e0ff */
[----:B------:R-:W-:-:S03]  /*38c0*/  ISETP.GE.U32.AND.EX P0, PT, R24, R21, PT, P1 ;  /* 0x000000151800720c */ /* 0x000fc60003f06110 */
[----:B------:R-:W-:Y:S01]  /*38d0*/  IMAD.X R21, RZ, RZ, R2, P2 ;  /* 0x000000ffff157224 */ /* 0x000fe200010e0602 */
[----:B------:R-:W-:Y:S02]  /*38e0*/  SEL R20, R22, R20, P0 ;  /* 0x0000001416147207 */ /* 0x000fe40000000000 */
[----:B------:R-:W-:Y:S02]  /*38f0*/  LOP3.LUT R22, R3, R5, RZ, 0x3c, !PT ;  /* 0x0000000503167212 */ /* 0x000fe400078e3cff */
[----:B------:R-:W-:Y:S02]  /*3900*/  SEL R2, R21, R2, P0 ;  /* 0x0000000215027207 */ /* 0x000fe40000000000 */
[----:B------:R-:W-:Y:S02]  /*3910*/  IADD3 R5, P2, PT, RZ, -R20, RZ ;  /* 0x80000014ff057210 */ /* 0x000fe40007f5e0ff */
[----:B------:R-:W-:Y:S02]  /*3920*/  ISETP.NE.U32.AND P0, PT, R4, RZ, PT ;  /* 0x000000ff0400720c */ /* 0x000fe40003f05070 */
[----:B------:R-:W-:Y:S01]  /*3930*/  ISETP.GE.AND P1, PT, R22, RZ, PT ;  /* 0x000000ff1600720c */ /* 0x000fe20003f26270 */
[----:B------:R-:W-:Y:S01]  /*3940*/  IMAD.X R4, RZ, RZ, ~R2, P2 ;  /* 0x000000ffff047224 */ /* 0x000fe200010e0e02 */
[----:B------:R-:W-:-:S02]  /*3950*/  ISETP.NE.AND.EX P0, PT, R3, RZ, PT, P0 ;  /* 0x000000ff0300720c */ /* 0x000fc40003f05300 */
[----:B------:R-:W-:Y:S01]  /*3960*/  SEL R3, R5, R20, !P1 ;  /* 0x0000001405037207 */ /* 0x000fe20004800000 */
[----:B------:R-:W-:Y:S01]  /*3970*/  IMAD.MOV.U32 R5, RZ, RZ, 0x0 ;  /* 0x00000000ff057424 */ /* 0x000fe200078e00ff */
[----:B------:R-:W-:Y:S01]  /*3980*/  SEL R2, R4, R2, !P1 ;  /* 0x0000000204027207 */ /* 0x000fe20004800000 */
[----:B------:R-:W-:Y:S01]  /*3990*/  IMAD.MOV.U32 R4, RZ, RZ, R0 ;  /* 0x000000ffff047224 */ /* 0x000fe200078e0000 */
[----:B------:R-:W-:Y:S02]  /*39a0*/  SEL R3, R3, 0xffffffff, P0 ;  /* 0xffffffff03037807 */ /* 0x000fe40000000000 */
[----:B------:R-:W-:Y:S01]  /*39b0*/  SEL R2, R2, 0xffffffff, P0 ;  /* 0xffffffff02027807 */ /* 0x000fe20000000000 */
[----:B------:R-:W-:Y:S06]  /*39c0*/  RET.REL.NODEC R4 `(_ZN2at6native63_GLOBAL__N__862fb238_30_ForeachBinaryOpScalarTensor_cu_64fe0ca525multi_tensor_apply_kernelINS1_18TensorListMetadataILi1EEENS1_27BinaryOpScalarTensorFunctorIlLi1ELi1ELi0EEEJSt7dividesIlEPllEEEvT_T0_DpT1_) ;  /* 0xffffffc4048c7950 */ /* 0x000fec0003c3ffff */
        .weak           $__internal_25_$__cuda_sm20_div_u16
        .type           $__internal_25_$__cuda_sm20_div_u16,@function
        .size           $__internal_25_$__cuda_sm20_div_u16,(.L_x_758 - $__internal_25_$__cuda_sm20_div_u16)
$__internal_25_$__cuda_sm20_div_u16:
[----:B------:R-:W0:Y:S01]  /*39d0*/  I2F.U16 R0, UR10 ;  /* 0x0000000a00007d06 */ /* 0x000e220008101000 */
[----:B------:R-:W-:Y:S01]  /*39e0*/  MOV R2, 0x4b800000 ;  /* 0x4b80000000027802 */ /* 0x000fe20000000f00 */
        /* <DEDUP_REMOVED lines=17> */
[----:B------:R-:W-:Y:S05]  /*3b00*/  RET.REL.NODEC R2 `(_ZN2at6native63_GLOBAL__N__862fb238_30_ForeachBinaryOpScalarTensor_cu_64fe0ca525multi_tensor_apply_kernelINS1_18TensorListMetadataILi1EEENS1_27BinaryOpScalarTensorFunctorIlLi1ELi1ELi0EEEJSt7dividesIlEPllEEEvT_T0_DpT1_) ;  /* 0xffffffc4023c7950 */ /* 0x000fea0003c3ffff */
.L_x_458:
        /* <DEDUP_REMOVED lines=15> */
.L_x_758:


//--------------------- .text._ZN2at6native63_GLOBAL__N__862fb238_30_ForeachBinaryOpScalarTensor_cu_64fe0ca525multi_tensor_apply_kernelINS1_18TensorListMetadataILi1EEENS1_27BinaryOpScalarTensorFunctorIiLi1ELi1ELi0EEEJSt7dividesIiEPiiEEEvT_T0_DpT1_ --------------------------
	.section	.text._ZN2at6native63_GLOBAL__N__862fb238_30_ForeachBinaryOpScalarTensor_cu_64fe0ca525multi_tensor_apply_kernelINS1_18TensorListMetadataILi1EEENS1_27BinaryOpScalarTensorFunctorIiLi1ELi1ELi0EEEJSt7dividesIiEPiiEEEvT_T0_DpT1_,"ax",@progbits
	.align	128
.text._ZN2at6native63_GLOBAL__N__862fb238_30_ForeachBinaryOpScalarTensor_cu_64fe0ca525multi_tensor_apply_kernelINS1_18TensorListMetadataILi1EEENS1_27BinaryOpScalarTensorFunctorIiLi1ELi1ELi0EEEJSt7dividesIiEPiiEEEvT_T0_DpT1_:
        .type           _ZN2at6native63_GLOBAL__N__862fb238_30_ForeachBinaryOpScalarTensor_cu_64fe0ca525multi_tensor_apply_kernelINS1_18TensorListMetadataILi1EEENS1_27BinaryOpScalarTensorFunctorIiLi1ELi1ELi0EEEJSt7dividesIiEPiiEEEvT_T0_DpT1_,@function
        .size           _ZN2at6native63_GLOBAL__N__862fb238_30_ForeachBinaryOpScalarTensor_cu_64fe0ca525multi_tensor_apply_kernelINS1_18TensorListMetadataILi1EEENS1_27BinaryOpScalarTensorFunctorIiLi1ELi1ELi0EEEJSt7dividesIiEPiiEEEvT_T0_DpT1_,(.L_x_761 - _ZN2at6native63_GLOBAL__N__862fb238_30_ForeachBinaryOpScalarTensor_cu_64fe0ca525multi_tensor_apply_kernelINS1_18TensorListMetadataILi1EEENS1_27BinaryOpScalarTensorFunctorIiLi1ELi1ELi0EEEJSt7dividesIiEPiiEEEvT_T0_DpT1_)
        .other          _ZN2at6native63_GLOBAL__N__862fb238_30_ForeachBinaryOpScalarTensor_cu_64fe0ca525multi_tensor_apply_kernelINS1_18TensorListMetadataILi1EEENS1_27BinaryOpScalarTensorFunctorIiLi1ELi1ELi0EEEJSt7dividesIiEPiiEEEvT_T0_DpT1_,@"STO_CUDA_ENTRY STV_DEFAULT"
_ZN2at6native63_GLOBAL__N__862fb238_30_ForeachBinaryOpScalarTensor_cu_64fe0ca525multi_tensor_apply_kernelINS1_18TensorListMetadataILi1EEENS1_27BinaryOpScalarTensorFunctorIiLi1ELi1ELi0EEEJSt7dividesIiEPiiEEEvT_T0_DpT1_:
        /* <DEDUP_REMOVED lines=36> */
[----:B------:R-:W-:Y:S05]  /*0240*/  CALL.REL.NOINC `($__internal_26_$__cuda_sm20_div_u16) ;  /* 0x0000001800ac7944 */ /* 0x000fea0003c00000 */
[----:B------:R-:W0:Y:S01]  /*0250*/  S2R R0, SR_TID.X ;  /* 0x0000000000007919 */ /* 0x000e220000002100 */
[----:B------:R-:W-:Y:S01]  /*0260*/  UISETP.GE.U32.AND UP0, UPT, UR5, UR12, UPT ;  /* 0x0000000c0500728c */ /* 0x000fe2000bf06070 */
[----:B------:R-:W-:-:S03]  /*0270*/  UMOV UR7, URZ ;  /* 0x000000ff00077c82 */ /* 0x000fc60008000000 */
[----:B------:R-:W-:-:S03]  /*0280*/  UISETP.GE.U32.AND.EX UP0, UPT, UR6, URZ, UPT, UP0 ;  /* 0x000000ff0600728c */ /* 0x000fc6000bf06100 */
[----:B------:R-:W-:-:S06]  /*0290*/  UMOV UR6, URZ ;  /* 0x000000ff00067c82 */ /* 0x000fcc0008000000 */
[----:B------:R-:W-:Y:S05]  /*02a0*/  BRA.U !UP0, `(.L_x_460) ;  /* 0x0000000d087c7547 */ /* 0x000fea000b800000 */
        /* <DEDUP_REMOVED lines=8> */
.L_x_461:
[----:B--2---:R-:W2:Y:S02]  /*0330*/  LDC.64 R2, c[0x0][0x10b0] ;  /* 0x00042c00ff027b82 */ /* 0x004ea40000000a00 */
[----:B--2---:R-:W1:Y:S01]  /*0340*/  LDG.E R21, desc[UR14][R2.64] ;  /* 0x0000000e02157981 */ /* 0x004e62000c1e1900 */
[----:B0-----:R-:W-:Y:S01]  /*0350*/  IADD3 R16, P1, PT, R0, UR6, RZ ;  /* 0x0000000600107c10 */ /* 0x001fe2000ff3e0ff */
[----:B------:R-:W-:-:S03]  /*0360*/  IMAD.MOV.U32 R24, RZ, RZ, RZ ;  /* 0x000000ffff187224 */ /* 0x000fc600078e00ff */
[C---:B------:R-:W-:Y:S01]  /*0370*/  ISETP.GE.U32.AND P0, PT, R16.reuse, UR18, PT ;  /* 0x0000001210007c0c */ /* 0x040fe2000bf06070 */
[----:B------:R-:W-:Y:S01]  /*0380*/  IMAD.X R17, RZ, RZ, UR7, P1 ;  /* 0x00000007ff117e24 */ /* 0x000fe200088e06ff */
[----:B------:R-:W-:-:S04]  /*0390*/  LEA R10, P1, R16, UR8, 0x2 ;  /* 0x00000008100a7c11 */ /* 0x000fc8000f8210ff */
[----:B------:R-:W-:Y:S02]  /*03a0*/  ISETP.GE.AND.EX P0, PT, R17, UR19, PT, P0 ;  /* 0x0000001311007c0c */ /* 0x000fe4000bf06300 */
[----:B------:R-:W-:-:S11]  /*03b0*/  LEA.HI.X R11, R16, UR9, R17, 0x2, P1 ;  /* 0x00000009100b7c11 */ /* 0x000fd600088f1411 */
[----:B------:R-:W2:Y:S01]  /*03c0*/  @!P0 LDG.E R24, desc[UR14][R10.64] ;  /* 0x0000000e0a188981 */ /* 0x000ea2000c1e1900 */
        /* <DEDUP_REMOVED lines=10> */
[----:B------:R-:W3:Y:S01]  /*0470*/  @!P1 LDG.E R18, desc[UR14][R4.64] ;  /* 0x0000000e04129981 */ /* 0x000ee2000c1e1900 */
[----:B------:R-:W-:Y:S01]  /*0480*/  IMAD.X R7, RZ, RZ, R14, P3 ;  /* 0x000000ffff077224 */ /* 0x000fe200018e060e */
[----:B------:R-:W-:Y:S02]  /*0490*/  ISETP.GE.U32.AND P2, PT, R6, UR18, PT ;  /* 0x0000001206007c0c */ /* 0x000fe4000bf46070 */
[----:B------:R-:W-:Y:S02]  /*04a0*/  IADD3 R8, P3, PT, R4, UR16, RZ ;  /* 0x0000001004087c10 */ /* 0x000fe4000ff7e0ff */
[----:B------:R-:W-:Y:S02]  /*04b0*/  ISETP.GE.AND.EX P2, PT, R7, UR19, PT, P2 ;  /* 0x0000001307007c0c */ /* 0x000fe4000bf46320 */
[----:B------:R-:W-:Y:S02]  /*04c0*/  IADD3.X R9, PT, PT, R5, UR17, RZ, P3, !PT ;  /* 0x0000001105097c10 */ /* 0x000fe40009ffe4ff */
[----:B------:R-:W-:-:S09]  /*04d0*/  IADD3 R6, P4, PT, R6, UR13, RZ ;  /* 0x0000000d06067c10 */ /* 0x000fd2000ff9e0ff */
[----:B------:R-:W4:Y:S01]  /*04e0*/  @!P2 LDG.E R19, desc[UR14][R8.64] ;  /* 0x0000000e0813a981 */ /* 0x000f22000c1e1900 */
[----:B------:R-:W-:Y:S01]  /*04f0*/  IMAD.X R7, RZ, RZ, R7, P4 ;  /* 0x000000ffff077224 */ /* 0x000fe200020e0607 */
[----:B------:R-:W-:Y:S01]  /*0500*/  ISETP.GE.U32.AND P3, PT, R6, UR18, PT ;  /* 0x0000001206007c0c */ /* 0x000fe2000bf66070 */
[----:B------:R-:W-:Y:S01]  /*0510*/  IMAD.MOV.U32 R20, RZ, RZ, RZ ;  /* 0x000000ffff147224 */ /* 0x000fe200078e00ff */
[----:B------:R-:W-:Y:S02]  /*0520*/  IADD3 R6, P4, PT, R8, UR16, RZ ;  /* 0x0000001008067c10 */ /* 0x000fe4000ff9e0ff */
[----:B------:R-:W-:Y:S02]  /*0530*/  ISETP.GE.AND.EX P3, PT, R7, UR19, PT, P3 ;  /* 0x0000001307007c0c */ /* 0x000fe4000bf66330 */
[----:B------:R-:W-:-:S11]  /*0540*/  IADD3.X R7, PT, PT, R9, UR17, RZ, P4, !PT ;  /* 0x0000001109077c10 */ /* 0x000fd6000a7fe4ff */
[----:B------:R-:W5:Y:S01]  /*0550*/  @!P3 LDG.E R20, desc[UR14][R6.64] ;  /* 0x0000000e0614b981 */ /* 0x000f62000c1e1900 */
[----:B------:R-:W-:Y:S02]  /*0560*/  IMAD.MOV.U32 R12, RZ, RZ, RZ ;  /* 0x000000ffff0c7224 */ /* 0x000fe400078e00ff */
[----:B-1----:R-:W-:-:S05]  /*0570*/  IMAD R21, R21, UR20, RZ ;  /* 0x0000001415157c24 */ /* 0x002fca000f8e02ff */
[----:B------:R-:W-:-:S04]  /*0580*/  IABS R22, R21 ;  /* 0x0000001500167213 */ /* 0x000fc80000000000 */
[----:B------:R-:W0:Y:S08]  /*0590*/  I2F.RP R23, R22 ;  /* 0x0000001600177306 */ /* 0x000e300000209400 */
[----:B0-----:R-:W0:Y:S01]  /*05a0*/  MUFU.RCP R23, R23 ;  /* 0x0000001700177308 */ /* 0x001e220000001000 */
[----:B--2---:R-:W-:Y:S02]  /*05b0*/  IABS R26, R24 ;  /* 0x00000018001a7213 */ /* 0x004fe40000000000 */
[----:B------:R-:W-:-:S04]  /*05c0*/  LOP3.LUT R24, R24, R21, RZ, 0x3c, !PT ;  /* 0x0000001518187212 */ /* 0x000fc800078e3cff */
[----:B------:R-:W-:Y:S01]  /*05d0*/  ISETP.GE.AND P5, PT, R24, RZ, PT ;  /* 0x000000ff1800720c */ /* 0x000fe20003fa6270 */
[----:B0-----:R-:W-:-:S04]  /*05e0*/  VIADD R25, R23, 0xffffffe ;  /* 0x0ffffffe17197836 */ /* 0x001fc80000000000 */
        /* <DEDUP_REMOVED lines=18> */
[----:B---3--:R-:W-:Y:S02]  /*0710*/  IABS R24, R18 ;  /* 0x0000001200187213 */ /* 0x008fe40000000000 */
[----:B------:R-:W-:Y:S01]  /*0720*/  LOP3.LUT R18, R18, R21, RZ, 0x3c, !PT ;  /* 0x0000001512127212 */ /* 0x000fe200078e3cff */
[----:B------:R0:W-:Y:S02]  /*0730*/  @!P0 STG.E desc[UR14][R10.64], R29 ;  /* 0x0000001d0a008986 */ /* 0x0001e4000c10190e */
[----:B------:R-:W-:-:S04]  /*0740*/  IMAD.HI.U32 R27, R13, R24, RZ ;  /* 0x000000180d1b7227 */ /* 0x000fc800078e00ff */
[----:B------:R-:W-:Y:S01]  /*0750*/  IMAD R25, R27, R12, R24 ;  /* 0x0000000c1b197224 */ /* 0x000fe200078e0218 */
[----:B----4-:R-:W-:Y:S02]  /*0760*/  IABS R24, R19 ;  /* 0x0000001300187213 */ /* 0x010fe40000000000 */
[----:B------:R-:W-:Y:S02]  /*0770*/  LOP3.LUT R19, R19, R21, RZ, 0x3c, !PT ;  /* 0x0000001513137212 */ /* 0x000fe400078e3cff */
[----:B------:R-:W-:-:S13]  /*0780*/  ISETP.GT.U32.AND P0, PT, R22, R25, PT ;  /* 0x000000191600720c */ /* 0x000fda0003f04070 */
[----:B------:R-:W-:Y:S02]  /*0790*/  @!P0 IMAD.IADD R25, R25, 0x1, -R22 ;  /* 0x0000000119198824 */ /* 0x000fe400078e0a16 */
[----:B------:R-:W-:-:S03]  /*07a0*/  @!P0 VIADD R27, R27, 0x1 ;  /* 0x000000011b1b8836 */ /* 0x000fc60000000000 */
[----:B------:R-:W-:Y:S01]  /*07b0*/  ISETP.GE.U32.AND P5, PT, R25, R22, PT ;  /* 0x000000161900720c */ /* 0x000fe20003fa6070 */
[----:B------:R-:W-:-:S04]  /*07c0*/  IMAD.HI.U32 R25, R13, R24, RZ ;  /* 0x000000180d197227 */ /* 0x000fc800078e00ff */
[----:B0-----:R-:W-:Y:S01]  /*07d0*/  IMAD R29, R25, R12, R24 ;  /* 0x0000000c191d7224 */ /* 0x001fe200078e0218 */
[----:B-----5:R-:W-:Y:S02]  /*07e0*/  IABS R24, R20 ;  /* 0x0000001400187213 */ /* 0x020fe40000000000 */
        /* <DEDUP_REMOVED lines=23> */
[----:B------:R-:W-:Y:S04]  /*0960*/  @!P1 STG.E desc[UR14][R18.64], R27 ;  /* 0x0000001b12009986 */ /* 0x000fe8000c10190e */
[----:B------:R-:W-:Y:S02]  /*0970*/  @!P2 STG.E desc[UR14][R8.64], R25 ;  /* 0x000000190800a986 */ /* 0x000fe4000c10190e */
[----:B------:R-:W-:-:S05]  /*0980*/  @!P6 IMAD.MOV R13, RZ, RZ, -R13 ;  /* 0x000000ffff0de224 */ /* 0x000fca00078e0a0d */
[----:B------:R-:W-:-:S05]  /*0990*/  SEL R23, R23, R13, !P4 ;  /* 0x0000000d17177207 */ /* 0x000fca0006000000 */
[----:B------:R0:W-:Y:S04]  /*09a0*/  @!P3 STG.E desc[UR14][R6.64], R23 ;  /* 0x000000170600b986 */ /* 0x0001e8000c10190e */
[----:B------:R1:W2:Y:S01]  /*09b0*/  LDG.E R13, desc[UR14][R2.64] ;  /* 0x0000000e020d7981 */ /* 0x0002a2000c1e1900 */
        /* <DEDUP_REMOVED lines=13> */
[----:B------:R-:W3:Y:S01]  /*0a90*/  @!P0 LDG.E R16, desc[UR14][R4.64] ;  /* 0x0000000e04108981 */ /* 0x000ee2000c1e1900 */
[----:B------:R-:W-:Y:S01]  /*0aa0*/  IMAD.MOV.U32 R10, RZ, RZ, RZ ;  /* 0x000000ffff0a7224 */ /* 0x000fe200078e00ff */
[----:B------:R-:W-:-:S06]  /*0ab0*/  LEA.HI.X R3, R15, UR9, R14, 0x2, P2 ;  /* 0x000000090f037c11 */ /* 0x000fcc00090f140e */
[----:B------:R-:W4:Y:S01]  /*0ac0*/  @!P1 LDG.E R10, desc[UR14][R2.64] ;  /* 0x0000000e020a9981 */ /* 0x000f22000c1e1900 */
        /* <DEDUP_REMOVED lines=14> */
[----:B------:R-:W5:Y:S01]  /*0bb0*/  @!P2 LDG.E R12, desc[UR14][R6.64] ;  /* 0x0000000e060ca981 */ /* 0x000f62000c1e1900 */
[----:B------:R-:W-:Y:S01]  /*0bc0*/  LEA.HI.X R9, R11, R7, RZ, 0x2, P4 ;  /* 0x000000070b097211 */ /* 0x000fe200020f14ff */
[----:B------:R-:W-:-:S06]  /*0bd0*/  IMAD.MOV.U32 R11, RZ, RZ, RZ ;  /* 0x000000ffff0b7224 */ /* 0x000fcc00078e00ff */
[----:B------:R-:W5:Y:S01]  /*0be0*/  @!P3 LDG.E R11, desc[UR14][R8.64] ;  /* 0x0000000e080bb981 */ /* 0x000f62000c1e1900 */
[----:B------:R-:W-:Y:S01]  /*0bf0*/  IMAD.MOV.U32 R18, RZ, RZ, RZ ;  /* 0x000000ffff127224 */ /* 0x000fe200078e00ff */
[----:B------:R-:W-:Y:S02]  /*0c00*/  UIADD3 UR4, UP0, UPT, UR4, 0x2, URZ ;  /* 0x0000000204047890 */ /* 0x000fe4000ff1e0ff */
[----:B------:R-:W-:Y:S02]  /*0c10*/  ULEA UR6, UP1, UR12, UR6, 0x1 ;  /* 0x000000060c067291 */ /* 0x000fe4000f8208ff */
[----:B------:R-:W-:Y:S02]  /*0c20*/  UIADD3.X UR5, UPT, UPT, URZ, UR5, URZ, UP0, !UPT ;  /* 0x00000005ff057290 */ /* 0x000fe400087fe4ff */
[----:B------:R-:W-:Y:S02]  /*0c30*/  UISETP.NE.U32.AND UP0, UPT, UR4, UR11, UPT ;  /* 0x0000000b0400728c */ /* 0x000fe4000bf05070 */
[----:B------:R-:W-:-:S02]  /*0c40*/  ULEA.HI.X UR7, UR12, UR7, URZ, 0x1, UP1 ;  /* 0x000000070c077291 */ /* 0x000fc400088f0cff */
[----:B------:R-:W-:Y:S01]  /*0c50*/  UISETP.NE.AND.EX UP0, UPT, UR5, URZ, UPT, UP0 ;  /* 0x000000ff0500728c */ /* 0x000fe2000bf05300 */
[----:B--2---:R-:W-:-:S05]  /*0c60*/  IMAD R13, R13, UR20, RZ ;  /* 0x000000140d0d7c24 */ /* 0x004fca000f8e02ff */
[-C--:B------:R-:W-:Y:S02]  /*0c70*/  IABS R14, R13.reuse ;  /* 0x0000000d000e7213 */ /* 0x080fe40000000000 */
[----:B------:R-:W-:Y:S02]  /*0c80*/  IABS R21, R13 ;  /* 0x0000000d00157213 */ /* 0x000fe40000000000 */
[----:B------:R-:W0:Y:S08]  /*0c90*/  I2F.RP R15, R14 ;  /* 0x0000000e000f7306 */ /* 0x000e300000209400 */
[----:B0-----:R-:W0:Y:S01]  /*0ca0*/  MUFU.RCP R15, R15 ;  /* 0x0000000f000f7308 */ /* 0x001e220000001000 */
[----:B---3--:R-:W-:-:S02]  /*0cb0*/  IABS R20, R16 ;  /* 0x0000001000147213 */ /* 0x008fc40000000000 */
[-C--:B------:R-:W-:Y:S01]  /*0cc0*/  LOP3.LUT R16, R16, R13.reuse, RZ, 0x3c, !PT ;  /* 0x0000000d10107212 */ /* 0x080fe200078e3cff */
[----:B0-----:R-:W-:Y:S01]  /*0cd0*/  VIADD R19, R15, 0xffffffe ;  /* 0x0ffffffe0f137836 */ /* 0x001fe20000000000 */
[----:B----4-:R-:W-:Y:S02]  /*0ce0*/  IABS R15, R10 ;  /* 0x0000000a000f7213 */ /* 0x010fe40000000000 */
[----:B------:R-:W-:-:S03]  /*0cf0*/  LOP3.LUT R10, R10, R13, RZ, 0x3c, !PT ;  /* 0x0000000d0a0a7212 */ /* 0x000fc600078e3cff */
[----:B------:R-:W0:Y:S02]  /*0d00*/  F2I.FTZ.U32.TRUNC.NTZ R19, R19 ;  /* 0x0000001300137305 */ /* 0x000e24000021f000 */
[----:B0-----:R-:W-:Y:S01]  /*0d10*/  IMAD.MOV R17, RZ, RZ, -R19 ;  /* 0x000000ffff117224 */ /* 0x001fe200078e0a13 */
[----:B-----5:R-:W-:Y:S02]  /*0d20*/  IABS R22, R11 ;  /* 0x0000000b00167213 */ /* 0x020fe40000000000 */
[----:B------:R-:W-:Y:S01]  /*0d30*/  LOP3.LUT R11, R11, R13, RZ, 0x3c, !PT ;  /* 0x0000000d0b0b7212 */ /* 0x000fe200078e3cff */
        /* <DEDUP_REMOVED lines=47> */
[----:B------:R2:W-:Y:S01]  /*1030*/  @!P0 STG.E desc[UR14][R4.64], R11 ;  /* 0x0000000b04008986 */ /* 0x0005e2000c10190e */
[C---:B------:R-:W-:Y:S02]  /*1040*/  SEL R19, R13.reuse, R19, !P5 ;  /* 0x000000130d137207 */ /* 0x040fe40006800000 */
[----:B------:R-:W-:Y:S01]  /*1050*/  SEL R13, R13, R17, !P5 ;  /* 0x000000110d0d7207 */ /* 0x000fe20006800000 */
[----:B------:R2:W-:Y:S04]  /*1060*/  @!P1 STG.E desc[UR14][R2.64], R15 ;  /* 0x0000000f02009986 */ /* 0x0005e8000c10190e */
[----:B------:R2:W-:Y:S04]  /*1070*/  @!P2 STG.E desc[UR14][R6.64], R19 ;  /* 0x000000130600a986 */ /* 0x0005e8000c10190e */
[----:B------:R2:W-:Y:S01]  /*1080*/  @!P3 STG.E desc[UR14][R8.64], R13 ;  /* 0x0000000d0800b986 */ /* 0x0005e2000c10190e */
[----:B------:R-:W-:Y:S05]  /*1090*/  BRA.U UP0, `(.L_x_461) ;  /* 0xfffffff100a47547 */ /* 0x000fea000b83ffff */
.L_x_460:
[----:B------:R-:W-:-:S04]  /*10a0*/  ULOP3.LUT UR4, UR10, 0x1, URZ, 0xc0, !UPT ;  /* 0x000000010a047892 */ /* 0x000fc8000f8ec0ff */
[----:B------:R-:W-:-:S06]  /*10b0*/  UISETP.NE.U32.AND UP0, UPT, UR4, 0x1, UPT ;  /* 0x000000010400788c */ /* 0x000fcc000bf05070 */
[----:B------:R-:W-:-:S13]  /*10c0*/  PLOP3.LUT P0, PT, PT, PT, UP0, 0x80, 0x8 ;  /* 0x000000000008781c */ /* 0x000fda0003f0f008 */
[----:B------:R-:W-:Y:S05]  /*10d0*/  @!P0 EXIT ;  /* 0x000000000000894d */ /* 0x000fea0003800000 */
[----:B--2---:R-:W1:Y:S02]  /*10e0*/  LDC.64 R2, c[0x0][0x10b0] ;  /* 0x00042c00ff027b82 */ /* 0x004e640000000a00 */
[----:B-1----:R1:W2:Y:S01]  /*10f0*/  LDG.E R11, desc[UR14][R2.64] ;  /* 0x0000000e020b7981 */ /* 0x0022a2000c1e1900 */
        /* <DEDUP_REMOVED lines=10> */
[----:B------:R-:W-:Y:S01]  /*11a0*/  ISETP.GE.AND.EX P1, PT, R0, UR19, PT, P1 ;  /* 0x0000001300007c0c */ /* 0x000fe2000bf26310 */
[----:B------:R-:W-:-:S04]  /*11b0*/  IMAD.U32 R7, RZ, RZ, UR13 ;  /* 0x0000000dff077e24 */ /* 0x000fc8000f8e00ff */
[----:B------:R-:W3:Y:S01]  /*11c0*/  @!P0 LDG.E R18, desc[UR14][R4.64] ;  /* 0x0000000e04128981 */ /* 0x000ee2000c1e1900 */
[----:B------:R-:W-:Y:S02]  /*11d0*/  IMAD.MOV.U32 R14, RZ, RZ, RZ ;  /* 0x000000ffff0e7224 */ /* 0x000fe400078e00ff */
[----:B------:R-:W-:-:S05]  /*11e0*/  IMAD.WIDE.U32 R6, R7, 0x4, R4 ;  /* 0x0000000407067825 */ /* 0x000fca00078e0004 */
[----:B------:R-:W4:Y:S01]  /*11f0*/  @!P1 LDG.E R14, desc[UR14][R6.64] ;  /* 0x0000000e060e9981 */ /* 0x000f22000c1e1900 */
[----:B------:R-:W-:Y:S01]  /*1200*/  IADD3 R8, P2, PT, R8, UR13, RZ ;  /* 0x0000000d08087c10 */ /* 0x000fe2000ff5e0ff */
[----:B------:R-:W-:Y:S01]  /*1210*/  USHF.L.U32 UR4, UR13, 0x2, URZ ;  /* 0x000000020d047899 */ /* 0x000fe200080006ff */
[----:B------:R-:W-:Y:S01]  /*1220*/  IMAD.MOV.U32 R10, RZ, RZ, RZ ;  /* 0x000000ffff0a7224 */ /* 0x000fe200078e00ff */
[----:B------:R-:W-:Y:S02]  /*1230*/  USHF.R.U32.HI UR5, URZ, 0x1e, UR13 ;  /* 0x0000001eff057899 */ /* 0x000fe4000801160d */
[C---:B-1----:R-:W-:Y:S01]  /*1240*/  IADD3 R2, P5, PT, R8.reuse, UR13, RZ ;  /* 0x0000000d08027c10 */ /* 0x042fe2000ffbe0ff */
[----:B------:R-:W-:Y:S01]  /*1250*/  IMAD.X R0, RZ, RZ, R0, P2 ;  /* 0x000000ffff007224 */ /* 0x000fe200010e0600 */
[----:B------:R-:W-:Y:S02]  /*1260*/  ISETP.GE.U32.AND P2, PT, R8, UR18, PT ;  /* 0x0000001208007c0c */ /* 0x000fe4000bf46070 */
[----:B------:R-:W-:-:S02]  /*1270*/  IADD3 R8, P4, PT, R6, UR4, RZ ;  /* 0x0000000406087c10 */ /* 0x000fc4000ff9e0ff */
[----:B------:R-:W-:Y:S01]  /*1280*/  ISETP.GE.AND.EX P2, PT, R0, UR19, PT, P2 ;  /* 0x0000001300007c0c */ /* 0x000fe2000bf46320 */
[----:B------:R-:W-:Y:S01]  /*1290*/  IMAD.X R0, RZ, RZ, R0, P5 ;  /* 0x000000ffff007224 */ /* 0x000fe200028e0600 */
[----:B------:R-:W-:Y:S02]  /*12a0*/  ISETP.GE.U32.AND P3, PT, R2, UR18, PT ;  /* 0x0000001202007c0c */ /* 0x000fe4000bf66070 */
[----:B------:R-:W-:Y:S02]  /*12b0*/  IADD3.X R9, PT, PT, R7, UR5, RZ, P4, !PT ;  /* 0x0000000507097c10 */ /* 0x000fe4000a7fe4ff */
[----:B------:R-:W-:Y:S02]  /*12c0*/  ISETP.GE.AND.EX P3, PT, R0, UR19, PT, P3 ;  /* 0x0000001300007c0c */ /* 0x000fe4000bf66330 */
[----:B------:R-:W-:-:S05]  /*12d0*/  IADD3 R2, P4, PT, R8, UR4, RZ ;  /* 0x0000000408027c10 */ /* 0x000fca000ff9e0ff */
[----:B------:R-:W5:Y:S01]  /*12e0*/  @!P2 LDG.E R10, desc[UR14][R8.64] ;  /* 0x0000000e080aa981 */ /* 0x000f62000c1e1900 */
[----:B------:R-:W-:Y:S01]  /*12f0*/  IMAD.MOV.U32 R0, RZ, RZ, RZ ;  /* 0x000000ffff007224 */ /* 0x000fe200078e00ff */
[----:B------:R-:W-:Y:S01]  /*1300*/  IADD3.X R3, PT, PT, R9, UR5, RZ, P4, !PT ;  /* 0x0000000509037c10 */ /* 0x000fe2000a7fe4ff */
[----:B------:R-:W2:Y:S04]  /*1310*/  LDCU UR4, c[0x0][0x10b8] ;  /* 0x00021700ff0477ac */ /* 0x000ea80008000800 */
[----:B------:R-:W5:Y:S01]  /*1320*/  @!P3 LDG.E R0, desc[UR14][R2.64] ;  /* 0x0000000e0200b981 */ /* 0x000f62000c1e1900 */
[----:B------:R-:W-:Y:S02]  /*1330*/  IMAD.MOV.U32 R16, RZ, RZ, RZ ;  /* 0x000000ffff107224 */ /* 0x000fe400078e00ff */
        /* <DEDUP_REMOVED lines=9> */
[----:B------:R-:W-:Y:S01]  /*13d0*/  LOP3.LUT R14, R14, R11, RZ, 0x3c, !PT ;  /* 0x0000000b0e0e7212 */ /* 0x000fe200078e3cff */
[----:B------:R-:W0:Y:S02]  /*13e0*/  F2I.FTZ.U32.TRUNC.NTZ R17, R15 ;  /* 0x0000000f00117305 */ /* 0x000e24000021f000 */
        /* <DEDUP_REMOVED lines=10> */
[----:B-----5:R-:W-:Y:S02]  /*1490*/  IABS R20, R10 ;  /* 0x0000000a00147213 */ /* 0x020fe40000000000 */
[----:B------:R-:W-:Y:S02]  /*14a0*/  LOP3.LUT R10, R10, R11, RZ, 0x3c, !PT ;  /* 0x0000000b0a0a7212 */ /* 0x000fe400078e3cff */
[----:B------:R-:W-:-:S03]  /*14b0*/  ISETP.GT.U32.AND P6, PT, R12, R21, PT ;  /* 0x000000150c00720c */ /* 0x000fc60003fc4070 */
[--C-:B------:R-:W-:Y:S02]  /*14c0*/  @!P5 IMAD.IADD R19, R19, 0x1, -R12.reuse ;  /* 0x000000011313d824 */ /* 0x100fe400078e0a0c */
[----:B------:R-:W-:Y:S01]  /*14d0*/  @!P5 VIADD R15, R15, 0x1 ;  /* 0x000000010f0fd836 */ /* 0x000fe20000000000 */
[----:B------:R-:W-:Y:S02]  /*14e0*/  ISETP.GE.AND P5, PT, R18, RZ, PT ;  /* 0x000000ff1200720c */ /* 0x000fe40003fa6270 */
[----:B------:R-:W-:Y:S01]  /*14f0*/  ISETP.GE.U32.AND P4, PT, R19, R12, PT ;  /* 0x0000000c1300720c */ /* 0x000fe20003f86070 */
[----:B------:R-:W-:Y:S01]  /*1500*/  IMAD.HI.U32 R19, R17, R20, RZ ;  /* 0x0000001411137227 */ /* 0x000fe200078e00ff */
[----:B------:R-:W-:Y:S02]  /*1510*/  IABS R18, R0 ;  /* 0x0000000000127213 */ /* 0x000fe40000000000 */
[----:B------:R-:W-:Y:S01]  /*1520*/  LOP3.LUT R0, R0, R11, RZ, 0x3c, !PT ;  /* 0x0000000b00007212 */ /* 0x000fe200078e3cff */
[----:B------:R-:W-:-:S02]  /*1530*/  @!P6 IMAD.IADD R21, R21, 0x1, -R12 ;  /* 0x000000011515e824 */ /* 0x000fc400078e0a0c */
[----:B------:R-:W-:-:S04]  /*1540*/  IMAD.HI.U32 R17, R17, R18, RZ ;  /* 0x0000001211117227 */ /* 0x000fc800078e00ff */
[----:B------:R-:W-:Y:S01]  /*1550*/  @!P6 VIADD R13, R13, 0x1 ;  /* 0x000000010d0de836 */ /* 0x000fe20000000000 */
[----:B------:R-:W-:Y:S01]  /*1560*/  ISETP.GE.AND P6, PT, R14, RZ, PT ;  /* 0x000000ff0e00720c */ /* 0x000fe20003fc6270 */
[----:B------:R-:W-:Y:S01]  /*1570*/  @P4 VIADD R15, R15, 0x1 ;  /* 0x000000010f0f4836 */ /* 0x000fe20000000000 */
[----:B------:R-:W-:Y:S01]  /*1580*/  ISETP.GE.U32.AND P4, PT, R21, R12, PT ;  /* 0x0000000c1500720c */ /* 0x000fe20003f86070 */
[-C--:B------:R-:W-:Y:S02]  /*1590*/  IMAD R21, R19, R16.reuse, R20 ;  /* 0x0000001013157224 */ /* 0x080fe400078e0214 */
        /* <DEDUP_REMOVED lines=12> */
[----:B------:R-:W-:Y:S02]  /*1660*/  ISETP.GE.U32.AND P5, PT, R23, R12, PT ;  /* 0x0000000c1700720c */ /* 0x000fe40003fa6070 */
[----:B------:R-:W-:-:S03]  /*1670*/  LOP3.LUT R0, RZ, R11, RZ, 0x33, !PT ;  /* 0x0000000bff007212 */ /* 0x000fc600078e33ff */
        /* <DEDUP_REMOVED lines=9> */
[----:B------:R0:W-:Y:S01]  /*1710*/  @!P0 STG.E desc[UR14][R4.64], R15 ;  /* 0x0000000f04008986 */ /* 0x0001e2000c10190e */
[----:B------:R-:W-:-:S03]  /*1720*/  SEL R19, R0, R19, !P5 ;  /* 0x0000001300137207 */ /* 0x000fc60006800000 */
[----:B------:R0:W-:Y:S04]  /*1730*/  @!P1 STG.E desc[UR14][R6.64], R13 ;  /* 0x0000000d06009986 */ /* 0x0001e8000c10190e */
[----:B------:R0:W-:Y:S01]  /*1740*/  @!P2 STG.E desc[UR14][R8.64], R19 ;  /* 0x000000130800a986 */ /* 0x0001e2000c10190e */
[----:B------:R-:W-:Y:S05]  /*1750*/  @P3 EXIT ;  /* 0x000000000000394d */ /* 0x000fea0003800000 */
[----:B------:R-:W-:Y:S01]  /*1760*/  STG.E desc[UR14][R2.64], R17 ;  /* 0x0000001102007986 */ /* 0x000fe2000c10190e */
[----:B------:R-:W-:Y:S05]  /*1770*/  EXIT ;  /* 0x000000000000794d */ /* 0x000fea0003800000 */
.L_x_459:
[----:B------:R-:W0:Y:S02]  /*1780*/  S2R R11, SR_TID.X ;  /* 0x00000000000b7919 */ /* 0x000e240000002100 */
[----:B0-----:R-:W-:-:S03]  /*1790*/  IMAD.WIDE.U32 R2, R11, 0x4, RZ ;  /* 0x000000040b027825 */ /* 0x001fc600078e00ff */
[----:B------:R-:W-:-:S04]  /*17a0*/  ISETP.GE.U32.AND P0, PT, R2, UR16, PT ;  /* 0x0000001002007c0c */ /* 0x000fc8000bf06070 */
[----:B------:R-:W-:-:S13]  /*17b0*/  ISETP.GE.AND.EX P0, PT, R3, UR4, PT, P0 ;  /* 0x0000000403007c0c */ /* 0x000fda000bf06300 */
[----:B------:R-:W-:Y:S05]  /*17c0*/  @P0 EXIT ;  /* 0x000000000000094d */ /* 0x000fea0003800000 */
[----:B------:R-:W0:Y:S01]  /*17d0*/  LDC.64 R2, c[0x0][0x10b0] ;  /* 0x00042c00ff027b82 */ /* 0x000e220000000a00 */
[----:B------:R-:W-:Y:S01]  /*17e0*/  IMAD.MOV.U32 R0, RZ, RZ, RZ ;  /* 0x000000ffff007224 */ /* 0x000fe200078e00ff */
[----:B------:R-:W1:Y:S01]  /*17f0*/  LDCU UR5, c[0x0][0x360] ;  /* 0x00006c00ff0577ac */ /* 0x000e620008000800 */
[----:B------:R-:W2:Y:S05]  /*1800*/  LDCU UR6, c[0x0][0x10b8] ;  /* 0x00021700ff0677ac */ /* 0x000eaa0008000800 */
.L_x_462:
[----:B0-----:R-:W2:Y:S01]  /*1810*/  LDG.E R10, desc[UR14][R2.64] ;  /* 0x0000000e020a7981 */ /* 0x001ea2000c1e1900 */
[----:B------:R-:W-:-:S04]  /*1820*/  LEA R8, P0, R11, UR8, 0x4 ;  /* 0x000000080b087c11 */ /* 0x000fc8000f8020ff */
[----:B------:R-:W-:-:S05]  /*1830*/  LEA.HI.X R9, R11, UR9, R0, 0x4, P0 ;  /* 0x000000090b097c11 */ /* 0x000fca00080f2400 */
[----:B------:R-:W3:Y:S01]  /*1840*/  LDG.E.128 R4, desc[UR14][R8.64] ;  /* 0x0000000e08047981 */ /* 0x000ee2000c1e1d00 */
[----:B--2---:R-:W-:-:S05]  /*1850*/  IMAD R10, R10, UR6, RZ ;  /* 0x000000060a0a7c24 */ /* 0x004fca000f8e02ff */
[-C--:B------:R-:W-:Y:S02]  /*1860*/  IABS R12, R10.reuse ;  /* 0x0000000a000c7213 */ /* 0x080fe40000000000 */
[----:B------:R-:W-:Y:S02]  /*1870*/  IABS R16, R10 ;  /* 0x0000000a00107213 */ /* 0x000fe40000000000 */
[----:B------:R-:W0:Y:S01]  /*1880*/  I2F.RP R13, R12 ;  /* 0x0000000c000d7306 */ /* 0x000e220000209400 */
[----:B---3--:R-:W-:Y:S02]  /*1890*/  IABS R18, R4 ;  /* 0x0000000400127213 */ /* 0x008fe40000000000 */
[----:B------:R-:W-:Y:S01]  /*18a0*/  IMAD.MOV R20, RZ, RZ, -R16 ;  /* 0x000000ffff147224 */ /* 0x000fe200078e0a10 */
[----:B------:R-:W-:Y:S02]  /*18b0*/  IABS R19, R5 ;  /* 0x0000000500137213 */ /* 0x000fe40000000000 */
[----:B------:R-:W-:-:S02]  /*18c0*/  IABS R21, R6 ;  /* 0x0000000600157213 */ /* 0x000fc40000000000 */
[----:B------:R-:W-:Y:S02]  /*18d0*/  IABS R23, R7 ;  /* 0x0000000700177213 */ /* 0x000fe40000000000 */
[-C--:B------:R-:W-:Y:S02]  /*18e0*/  LOP3.LUT R4, R4, R10.reuse, RZ, 0x3c, !PT ;  /* 0x0000000a04047212 */ /* 0x080fe400078e3cff */
[-C--:B------:R-:W-:Y:S02]  /*18f0*/  LOP3.LUT R5, R5, R10.reuse, RZ, 0x3c, !PT ;  /* 0x0000000a05057212 */ /* 0x080fe400078e3cff */
[-C--:B------:R-:W-:Y:S01]  /*1900*/  LOP3.LUT R6, R6, R10.reuse, RZ, 0x3c, !PT ;  /* 0x0000000a06067212 */ /* 0x080fe200078e3cff */
[----:B0-----:R-:W0:Y:S01]  /*1910*/  MUFU.RCP R13, R13 ;  /* 0x0000000d000d7308 */ /* 0x001e220000001000 */
[----:B------:R-:W-:Y:S01]  /*1920*/  LOP3.LUT R7, R7, R10, RZ, 0x3c, !PT ;  /* 0x0000000a07077212 */ /* 0x000fe200078e3cff */
[----:B0-----:R-:W-:-:S06]  /*1930*/  VIADD R14, R13, 0xffffffe ;  /* 0x0ffffffe0d0e7836 */ /* 0x001fcc0000000000 */
[----:B------:R0:W2:Y:S02]  /*1940*/  F2I.FTZ.U32.TRUNC.NTZ R15, R14 ;  /* 0x0000000e000f7305 */ /* 0x0000a4000021f000 */
[----:B0-----:R-:W-:Y:S02]  /*1950*/  IMAD.MOV.U32 R14, RZ, RZ, RZ ;  /* 0x000000ffff0e7224 */ /* 0x001fe400078e00ff */
[----:B--2---:R-:W-:-:S04]  /*1960*/  IMAD.MOV R17, RZ, RZ, -R15 ;  /* 0x000000ffff117224 */ /* 0x004fc800078e0a0f */
[----:B------:R-:W-:-:S04]  /*1970*/  IMAD R17, R17, R12, RZ ;  /* 0x0000000c11117224 */ /* 0x000fc800078e02ff */
[----:B------:R-:W-:-:S04]  /*1980*/  IMAD.HI.U32 R16, R15, R17, R14 ;  /* 0x000000110f107227 */ /* 0x000fc800078e000e */
[----:B------:R-:W-:Y:S02]  /*1990*/  IMAD.MOV.U32 R17, RZ, RZ, R18 ;  /* 0x000000ffff117224 */ /* 0x000fe400078e0012 */
[----:B------:R-:W-:Y:S02]  /*19a0*/  IMAD.MOV.U32 R18, RZ, RZ, R20 ;  /* 0x000000ffff127224 */ /* 0x000fe400078e0014 */
[----:B------:R-:W-:-:S04]  /*19b0*/  IMAD.HI.U32 R15, R16, R17, RZ ;  /* 0x00000011100f7227 */ /* 0x000fc800078e00ff */
[----:B------:R-:W-:-:S04]  /*19c0*/  IMAD.HI.U32 R14, R16, R19, RZ ;  /* 0x00000013100e7227 */ /* 0x000fc800078e00ff */
[-C--:B------:R-:W-:Y:S02]  /*19d0*/  IMAD R17, R15, R18.reuse, R17 ;  /* 0x000000120f117224 */ /* 0x080fe400078e0211 */
[----:B------:R-:W-:Y:S02]  /*19e0*/  IMAD R19, R14, R18, R19 ;  /* 0x000000120e137224 */ /* 0x000fe400078e0213 */
[----:B------:R-:W-:Y:S01]  /*19f0*/  IMAD.HI.U32 R13, R16, R21, RZ ;  /* 0x00000015100d7227 */ /* 0x000fe200078e00ff */
        /* <DEDUP_REMOVED lines=20> */
[----:B------:R-:W-:Y:S01]  /*1b40*/  @P6 VIADD R14, R14, 0x1 ;  /* 0x000000010e0e6836 */ /* 0x000fe20000000000 */
[----:B------:R-:W-:Y:S01]  /*1b50*/  ISETP.GE.AND P2, PT, R4, RZ, PT ;  /* 0x000000ff0400720c */ /* 0x000fe20003f46270 */
[----:B------:R-:W-:Y:S01]  /*1b60*/  @!P4 VIADD R16, R16, 0x1 ;  /* 0x000000011010c836 */ /* 0x000fe20000000000 */
[----:B------:R-:W-:Y:S01]  /*1b70*/  ISETP.GE.AND P6, PT, R6, RZ, PT ;  /* 0x000000ff0600720c */ /* 0x000fe20003fc6270 */
[----:B------:R-:W-:Y:S01]  /*1b80*/  @!P1 IMAD.MOV R14, RZ, RZ, -R14 ;  /* 0x000000ffff0e9224 */ /* 0x000fe200078e0a0e */
[----:B------:R-:W-:-:S05]  /*1b90*/  ISETP.GE.AND P5, PT, R7, RZ, PT ;  /* 0x000000ff0700720c */ /* 0x000fca0003fa6270 */
[----:B------:R-:W-:Y:S01]  /*1ba0*/  @P3 VIADD R13, R13, 0x1 ;  /* 0x000000010d0d3836 */ /* 0x000fe20000000000 */
[----:B------:R-:W-:Y:S01]  /*1bb0*/  ISETP.NE.AND P3, PT, R10, RZ, PT ;  /* 0x000000ff0a00720c */ /* 0x000fe20003f65270 */
[----:B------:R-:W-:Y:S01]  /*1bc0*/  @P0 VIADD R16, R16, 0x1 ;  /* 0x0000000110100836 */ /* 0x000fe20000000000 */
[----:B------:R-:W-:Y:S01]  /*1bd0*/  LOP3.LUT R10, RZ, R10, RZ, 0x33, !PT ;  /* 0x0000000aff0a7212 */ /* 0x000fe200078e33ff */
[----:B------:R-:W-:Y:S01]  /*1be0*/  @!P2 IMAD.MOV R15, RZ, RZ, -R15 ;  /* 0x000000ffff0fa224 */ /* 0x000fe200078e0a0f */
[----:B-1----:R-:W-:Y:S01]  /*1bf0*/  IADD3 R11, P0, PT, R11, UR5, RZ ;  /* 0x000000050b0b7c10 */ /* 0x002fe2000ff1e0ff */
[----:B------:R-:W-:Y:S01]  /*1c00*/  @!P6 IMAD.MOV R13, RZ, RZ, -R13 ;  /* 0x000000ffff0de224 */ /* 0x000fe200078e0a0d */
[C---:B------:R-:W-:Y:S01]  /*1c10*/  SEL R5, R10.reuse, R14, !P3 ;  /* 0x0000000e0a057207 */ /* 0x040fe20005800000 */
[----:B------:R-:W-:Y:S01]  /*1c20*/  @!P5 IMAD.MOV R16, RZ, RZ, -R16 ;  /* 0x000000ffff10d224 */ /* 0x000fe200078e0a10 */
[C---:B------:R-:W-:Y:S01]  /*1c30*/  SEL R4, R10.reuse, R15, !P3 ;  /* 0x0000000f0a047207 */ /* 0x040fe20005800000 */
[----:B------:R-:W-:Y:S01]  /*1c40*/  IMAD.X R0, RZ, RZ, R0, P0 ;  /* 0x000000ffff007224 */ /* 0x000fe200000e0600 */
[----:B------:R-:W-:-:S02]  /*1c50*/  SEL R6, R10, R13, !P3 ;  /* 0x0000000d0a067207 */ /* 0x000fc40005800000 */
[----:B------:R-:W-:Y:S01]  /*1c60*/  SEL R7, R10, R16, !P3 ;  /* 0x000000100a077207 */ /* 0x000fe20005800000 */
[C---:B------:R-:W-:Y:S01]  /*1c70*/  IMAD.SHL.U32 R10, R11.reuse, 0x4, RZ ;  /* 0x000000040b0a7824 */ /* 0x040fe200078e00ff */
[----:B------:R-:W-:-:S03]  /*1c80*/  LOP3.LUT P0, RZ, R11, 0xffffc000, RZ, 0xc0, !PT ;  /* 0xffffc0000bff7812 */ /* 0x000fc6000780c0ff */
[----:B------:R3:W-:Y:S01]  /*1c90*/  STG.E.128 desc[UR14][R8.64], R4 ;  /* 0x0000000408007986 */ /* 0x0007e2000c101d0e */
[----:B------:R-:W-:Y:S02]  /*1ca0*/  ISETP.LT.U32.AND P1, PT, R10, UR16, PT ;  /* 0x000000100a007c0c */ /* 0x000fe4000bf21070 */
[----:B------:R-:W-:Y:S02]  /*1cb0*/  SHF.L.U64.HI R10, R11, 0x2, R0 ;  /* 0x000000020b0a7819 */ /* 0x000fe40000010200 */
[----:B------:R-:W-:Y:S02]  /*1cc0*/  LOP3.LUT P0, RZ, R0, 0x3fffffff, RZ, 0xc0, P0 ;  /* 0x3fffffff00ff7812 */ /* 0x000fe4000000c0ff */
[----:B------:R-:W-:-:S13]  /*1cd0*/  ISETP.LT.AND.EX P1, PT, R10, UR4, PT, P1 ;  /* 0x000000040a007c0c */ /* 0x000fda000bf21310 */
[----:B---3--:R-:W-:Y:S05]  /*1ce0*/  @!P0 BRA P1, `(.L_x_462) ;  /* 0xfffffff800c88947 */ /* 0x008fea000083ffff */
[----:B------:R-:W-:Y:S05]  /*1cf0*/  EXIT ;  /* 0x000000000000794d */ /* 0x000fea0003800000 */
        .weak           $__internal_26_$__cuda_sm20_div_u16
        .type           $__internal_26_$__cuda_sm20_div_u16,@function
        .size           $__internal_26_$__cuda_sm20_div_u16,(.L_x_761 - $__internal_26_$__cuda_sm20_div_u16)
$__internal_26_$__cuda_sm20_div_u16:
        /* <DEDUP_REMOVED lines=19> */
[----:B------:R-:W-:Y:S05]  /*1e30*/  RET.REL.NODEC R2 `(_ZN2at6native63_GLOBAL__N__862fb238_30_ForeachBinaryOpScalarTensor_cu_64fe0ca525multi_tensor_apply_kernelINS1_18TensorListMetadataILi1EEENS1_27BinaryOpScalarTensorFunctorIiLi1ELi1ELi0EEEJSt7dividesIiEPiiEEEvT_T0_DpT1_) ;  /* 0xffffffe002707950 */ /* 0x000fea0003c3ffff */
.L_x_463:
        /* <DEDUP_REMOVED lines=12> */
.L_x_761:


//--------------------- .text._ZN2at6native63_GLOBAL__N__862fb238_30_ForeachBinaryOpScalarTensor_cu_64fe0ca525multi_tensor_apply_kernelINS1_18TensorListMetadataILi1EEENS1_27BinaryOpScalarTensorFunctorIaLi1ELi1ELi0EEEJSt7dividesIaEPaaEEEvT_T0_DpT1_ --------------------------
	.section	.text._ZN2at6native63_GLOBAL__N__862fb238_30_ForeachBinaryOpScalarTensor_cu_64fe0ca525multi_tensor_apply_kernelINS1_18TensorListMetadataILi1EEENS1_27BinaryOpScalarTensorFunctorIaLi1ELi1ELi0EEEJSt7dividesIaEPaaEEEvT_T0_DpT1_,"ax",@progbits
	.align	128
.text._ZN2at6native63_GLOBAL__N__862fb238_30_ForeachBinaryOpScalarTensor_cu_64fe0ca525multi_tensor_apply_kernelINS1_18TensorListMetadataILi1EEENS1_27BinaryOpScalarTensorFunctorIaLi1ELi1ELi0EEEJSt7dividesIaEPaaEEEvT_T0_DpT1_:
        .type           _ZN2at6native63_GLOBAL__N__862fb238_30_ForeachBinaryOpScalarTensor_cu_64fe0ca525multi_tensor_apply_kernelINS1_18TensorListMetadataILi1EEENS1_27BinaryOpScalarTensorFunctorIaLi1ELi1ELi0EEEJSt7dividesIaEPaaEEEvT_T0_DpT1_,@function
        .size           _ZN2at6native63_GLOBAL__N__862fb238_30_ForeachBinaryOpScalarTensor_cu_64fe0ca525multi_tensor_apply_kernelINS1_18TensorListMetadataILi1EEENS1_27BinaryOpScalarTensorFunctorIaLi1ELi1ELi0EEEJSt7dividesIaEPaaEEEvT_T0_DpT1_,(.L_x_763 - _ZN2at6native63_GLOBAL__N__862fb238_30_ForeachBinaryOpScalarTensor_cu_64fe0ca525multi_tensor_apply_kernelINS1_18TensorListMetadataILi1EEENS1_27BinaryOpScalarTensorFunctorIaLi1ELi1ELi0EEEJSt7dividesIaEPaaEEEvT_T0_DpT1_)
        .other          _ZN2at6native63_GLOBAL__N__862fb238_30_ForeachBinaryOpScalarTensor_cu_64fe0ca525multi_tensor_apply_kernelINS1_18TensorListMetadataILi1EEENS1_27BinaryOpScalarTensorFunctorIaLi1ELi1ELi0EEEJSt7dividesIaEPaaEEEvT_T0_DpT1_,@"STO_CUDA_ENTRY STV_DEFAULT"
_ZN2at6native63_GLOBAL__N__862fb238_30_ForeachBinaryOpScalarTensor_cu_64fe0ca525multi_tensor_apply_kernelINS1_18TensorListMetadataILi1EEENS1_27BinaryOpScalarTensorFunctorIaLi1ELi1ELi0EEEJSt7dividesIaEPaaEEEvT_T0_DpT1_:
        /* <DEDUP_REMOVED lines=35> */
[----:B------:R-:W-:Y:S05]  /*0230*/  CALL.REL.NOINC `($__internal_28_$__cuda_sm20_div_u16) ;  /* 0x0000001400987944 */ /* 0x000fea0003c00000 */
[----:B------:R-:W-:-:S03]  /*0240*/  UISETP.GE.U32.AND UP0, UPT, UR5, UR19, UPT ;  /* 0x000000130500728c */ /* 0x000fc6000bf06070 */
[----:B------:R-:W-:Y:S01]  /*0250*/  UMOV UR5, URZ ;  /* 0x000000ff00057c82 */ /* 0x000fe20008000000 */
[----:B------:R-:W-:-:S03]  /*0260*/  UISETP.GE.U32.AND.EX UP0, UPT, UR6, URZ, UPT, UP0 ;  /* 0x000000ff0600728c */ /* 0x000fc6000bf06100 */
[----:B------:R-:W-:-:S06]  /*0270*/  UMOV UR6, URZ ;  /* 0x000000ff00067c82 */ /* 0x000fcc0008000000 */
[----:B------:R-:W-:Y:S05]  /*0280*/  BRA.U !UP0, `(.L_x_465) ;  /* 0x0000000d080c7547 */ /* 0x000fea000b800000 */
[----:B------:R-:W0:Y:S01]  /*0290*/  S2R R7, SR_TID.X ;  /* 0x0000000000077919 */ /* 0x000e220000002100 */
[----:B------:R-:W-:Y:S01]  /*02a0*/  UIADD3 UR32, UP0, UP1, UR22, UR8, UR19 ;  /* 0x0000000816207290 */ /* 0x000fe2000f91e013 */
[----:B------:R-:W-:Y:S01]  /*02b0*/  IMAD.MOV.U32 R6, RZ, RZ, RZ ;  /* 0x000000ffff067224 */ /* 0x000fe200078e00ff */
[----:B------:R-:W-:Y:S02]  /*02c0*/  ULOP3.LUT UR17, UR16, 0xffff, URZ, 0xc0, !UPT ;  /* 0x0000ffff10117892 */ /* 0x000fe4000f8ec0ff */
[----:B------:R-:W-:Y:S02]  /*02d0*/  UIMAD.WIDE.U32 UR4, UR24, 0x5, UR8 ;  /* 0x00000005180478a5 */ /* 0x000fe4000f8e0008 */
[----:B------:R-:W-:Y:S02]  /*02e0*/  UIADD3 UR25, UP2, UP3, UR22, UR8, UR24 ;  /* 0x0000000816197290 */ /* 0x000fe4000fb5e018 */
[----:B------:R-:W-:Y:S02]  /*02f0*/  UIMAD.WIDE.U32 UR6, UR24, 0x7, UR8 ;  /* 0x00000007180678a5 */ /* 0x000fe4000f8e0008 */
[----:B------:R-:W-:-:S02]  /*0300*/  UIMAD.WIDE.U32 UR10, UR24, 0x6, UR8 ;  /* 0x00000006180a78a5 */ /* 0x000fc4000f8e0008 */
[----:B------:R-:W-:Y:S02]  /*0310*/  UIMAD.WIDE.U32 UR12, UR24, 0x3, UR8 ;  /* 0x00000003180c78a5 */ /* 0x000fe4000f8e0008 */
[----:B------:R-:W-:Y:S02]  /*0320*/  UIMAD.WIDE.U32 UR14, UR24, 0x2, UR8 ;  /* 0x00000002180e78a5 */ /* 0x000fe4000f8e0008 */
[----:B------:R-:W-:Y:S02]  /*0330*/  UIADD3.X UR33, UPT, UPT, UR23, UR9, URZ, UP0, UP1 ;  /* 0x0000000917217290 */ /* 0x000fe400087e24ff */
[----:B------:R-:W-:Y:S02]  /*0340*/  UIADD3 UR17, UPT, UPT, UR17, 0x1, URZ ;  /* 0x0000000111117890 */ /* 0x000fe4000fffe0ff */
[----:B------:R-:W-:Y:S02]  /*0350*/  UIADD3.X UR26, UPT, UPT, UR23, UR9, URZ, UP2, UP3 ;  /* 0x00000009171a7290 */ /* 0x000fe400097e64ff */
[----:B------:R-:W-:-:S02]  /*0360*/  UIADD3 UR31, UP0, UPT, UR22, UR4, URZ ;  /* 0x00000004161f7290 */ /* 0x000fc4000ff1e0ff */
[----:B------:R-:W-:Y:S02]  /*0370*/  UIADD3 UR30, UP1, UPT, UR22, UR6, URZ ;  /* 0x00000006161e7290 */ /* 0x000fe4000ff3e0ff */
[----:B------:R-:W-:Y:S02]  /*0380*/  UIADD3 UR29, UP2, UPT, UR22, UR10, URZ ;  /* 0x0000000a161d7290 */ /* 0x000fe4000ff5e0ff */
[----:B------:R-:W-:Y:S02]  /*0390*/  UIADD3 UR28, UP3, UPT, UR22, UR12, URZ ;  /* 0x0000000c161c7290 */ /* 0x000fe4000ff7e0ff */
[----:B------:R-:W-:Y:S02]  /*03a0*/  UIADD3 UR27, UP4, UPT, UR22, UR14, URZ ;  /* 0x0000000e161b7290 */ /* 0x000fe4000ff9e0ff */
[----:B------:R-:W-:Y:S02]  /*03b0*/  ULOP3.LUT UR10, UR17, 0x1fffe, URZ, 0xc0, !UPT ;  /* 0x0001fffe110a7892 */ /* 0x000fe4000f8ec0ff */
[----:B------:R-:W-:Y:S01]  /*03c0*/  UIADD3.X UR18, UPT, UPT, UR23, UR5, URZ, UP0, !UPT ;  /* 0x0000000517127290 */ /* 0x000fe200087fe4ff */
[----:B------:R-:W1:Y:S01]  /*03d0*/  LDCU.U8 UR38, c[0x0][0x10b8] ;  /* 0x00021700ff2677ac */ /* 0x000e620008000000 */
[----:B------:R-:W-:-:S02]  /*03e0*/  UIADD3.X UR17, UPT, UPT, UR23, UR7, URZ, UP1, !UPT ;  /* 0x0000000717117290 */ /* 0x000fc40008ffe4ff */
[----:B------:R-:W-:Y:S02]  /*03f0*/  UIADD3.X UR11, UPT, UPT, UR23, UR11, URZ, UP2, !UPT ;  /* 0x0000000b170b7290 */ /* 0x000fe400097fe4ff */
[----:B------:R-:W-:Y:S02]  /*0400*/  UIADD3.X UR12, UPT, UPT, UR23, UR13, URZ, UP3, !UPT ;  /* 0x0000000d170c7290 */ /* 0x000fe40009ffe4ff */
[----:B------:R-:W-:Y:S01]  /*0410*/  UIADD3.X UR14, UPT, UPT, UR23, UR15, URZ, UP4, !UPT ;  /* 0x0000000f170e7290 */ /* 0x000fe2000a7fe4ff */
[----:B------:R-:W-:Y:S01]  /*0420*/  UMOV UR4, URZ ;  /* 0x000000ff00047c82 */ /* 0x000fe20008000000 */
[----:B------:R-:W-:Y:S01]  /*0430*/  UMOV UR5, URZ ;  /* 0x000000ff00057c82 */ /* 0x000fe20008000000 */
[----:B0-----:R-:W-:-:S09]  /*0440*/  UMOV UR6, URZ ;  /* 0x000000ff00067c82 */ /* 0x001fd20008000000 */
.L_x_466:
[C---:B0-----:R-:W-:Y:S01]  /*0450*/  IADD3 R5, P1, PT, R7.reuse, UR24, RZ ;  /* 0x0000001807057c10 */ /* 0x041fe2000ff3e0ff */
[----:B------:R-:W0:Y:S01]  /*0460*/  LDC.64 R10, c[0x0][0x10b0] ;  /* 0x00042c00ff0a7b82 */ /* 0x000e220000000a00 */
[----:B------:R-:W-:Y:S02]  /*0470*/  ISETP.GE.U32.AND P0, PT, R7, UR34, PT ;  /* 0x0000002207007c0c */ /* 0x000fe4000bf06070 */
[C---:B------:R-:W-:Y:S01]  /*0480*/  IADD3 R0, P2, PT, R5.reuse, UR24, RZ ;  /* 0x0000001805007c10 */ /* 0x040fe2000ff5e0ff */
[----:B------:R-:W-:Y:S01]  /*0490*/  IMAD.X R4, RZ, RZ, R6, P1 ;  /* 0x000000ffff047224 */ /* 0x000fe200008e0606 */
[----:B------:R-:W-:Y:S02]  /*04a0*/  ISETP.GE.AND.EX P0, PT, R6, UR35, PT, P0 ;  /* 0x0000002306007c0c */ /* 0x000fe4000bf06300 */
[----:B------:R-:W-:Y:S01]  /*04b0*/  IADD3 R3, P4, PT, R0, UR24, RZ ;  /* 0x0000001800037c10 */ /* 0x000fe2000ff9e0ff */
[----:B------:R-:W-:Y:S01]  /*04c0*/  IMAD.X R8, RZ, RZ, R4, P2 ;  /* 0x000000ffff087224 */ /* 0x000fe200010e0604 */
[----:B------:R-:W-:-:S02]  /*04d0*/  ISETP.GE.U32.AND P3, PT, R5, UR34, PT ;  /* 0x0000002205007c0c */ /* 0x000fc4000bf66070 */
[----:B------:R-:W-:Y:S01]  /*04e0*/  ISETP.GE.U32.AND P1, PT, R0, UR34, PT ;  /* 0x0000002200007c0c */ /* 0x000fe2000bf26070 */
[----:B------:R-:W-:Y:S01]  /*04f0*/  IMAD.X R2, RZ, RZ, R8, P4 ;  /* 0x000000ffff027224 */ /* 0x000fe200020e0608 */
[----:B------:R-:W-:Y:S02]  /*0500*/  ISETP.GE.AND.EX P3, PT, R4, UR35, PT, P3 ;  /* 0x0000002304007c0c */ /* 0x000fe4000bf66330 */
[----:B------:R-:W-:Y:S02]  /*0510*/  ISETP.GE.U32.AND P2, PT, R3, UR34, PT ;  /* 0x0000002203007c0c */ /* 0x000fe4000bf46070 */
[----:B------:R-:W-:Y:S02]  /*0520*/  ISETP.GE.AND.EX P1, PT, R8, UR35, PT, P1 ;  /* 0x0000002308007c0c */ /* 0x000fe4000bf26310 */
[----:B------:R-:W-:Y:S02]  /*0530*/  ISETP.GE.AND.EX P2, PT, R2, UR35, PT, P2 ;  /* 0x0000002302007c0c */ /* 0x000fe4000bf46320 */
[----:B------:R-:W-:-:S02]  /*0540*/  @!P0 IADD3 R16, P4, PT, R7, UR36, RZ ;  /* 0x0000002407108c10 */ /* 0x000fc4000ff9e0ff */
[----:B------:R-:W-:Y:S01]  /*0550*/  PRMT R0, RZ, 0x7610, R0 ;  /* 0x00007610ff007816 */ /* 0x000fe20000000000 */
[----:B0-----:R-:W2:Y:S01]  /*0560*/  LDG.E.U8 R11, desc[UR20][R10.64] ;  /* 0x000000140a0b7981 */ /* 0x001ea2000c1e1100 */
        /* <DEDUP_REMOVED lines=13> */
[----:B------:R-:W-:Y:S01]  /*0640*/  PRMT R13, RZ, 0x7610, R13 ;  /* 0x00007610ff0d7816 */ /* 0x000fe2000000000d */
[----:B------:R-:W-:-:S04]  /*0650*/  UIADD3 UR10, UP0, UPT, UR10, -0x2, URZ ;  /* 0xfffffffe0a0a7890 */ /* 0x000fc8000ff1e0ff */
[----:B------:R-:W-:Y:S01]  /*0660*/  UIADD3.X UR4, UPT, UPT, UR4, -0x1, URZ, UP0, !UPT ;  /* 0xffffffff04047890 */ /* 0x000fe200087fe4ff */
[----:B------:R0:W5:Y:S01]  /*0670*/  @!P3 LDG.E.S8 R13, desc[UR20][R8.64] ;  /* 0x00000014080db981 */ /* 0x000162000c1e1300 */
[----:B------:R-:W-:-:S04]  /*0680*/  UISETP.NE.U32.AND UP0, UPT, UR10, URZ, UPT ;  /* 0x000000ff0a00728c */ /* 0x000fc8000bf05070 */
[----:B------:R-:W-:Y:S01]  /*0690*/  UISETP.NE.AND.EX UP0, UPT, UR4, URZ, UPT, UP0 ;  /* 0x000000ff0400728c */ /* 0x000fe2000bf05300 */
[----:B--2---:R-:W-:-:S05]  /*06a0*/  IMAD R11, R11, UR7, RZ ;  /* 0x000000070b0b7c24 */ /* 0x004fca000f8e02ff */
[----:B0-----:R-:W-:Y:S02]  /*06b0*/  PRMT R8, R11, 0x8880, RZ ;  /* 0x000088800b087816 */ /* 0x001fe400000000ff */
[----:B---3--:R-:W-:Y:S02]  /*06c0*/  PRMT R9, R0, 0x9910, RZ ;  /* 0x0000991000097816 */ /* 0x008fe400000000ff */
[----:B------:R-:W-:-:S07]  /*06d0*/  MOV R0, 0x6f0 ;  /* 0x000006f000007802 */ /* 0x000fce0000000f00 */
[----:B-----5:R-:W-:Y:S05]  /*06e0*/  CALL.REL.NOINC `($__internal_27_$__cuda_sm20_div_s16) ;  /* 0x0000001000047944 */ /* 0x020fea0003c00000 */
[----:B------:R-:W-:Y:S01]  /*06f0*/  PRMT R0, R13, 0x9910, RZ ;  /* 0x000099100d007816 */ /* 0x000fe200000000ff */
[----:B------:R-:W-:Y:S01]  /*0700*/  IMAD.MOV.U32 R13, RZ, RZ, R9 ;  /* 0x000000ffff0d7224 */ /* 0x000fe200078e0009 */
[----:B------:R-:W-:-:S03]  /*0710*/  PRMT R8, R11, 0x8880, RZ ;  /* 0x000088800b087816 */ /* 0x000fc600000000ff */
[----:B------:R-:W-:Y:S01]  /*0720*/  IMAD.MOV.U32 R9, RZ, RZ, R0 ;  /* 0x000000ffff097224 */ /* 0x000fe200078e0000 */
[----:B------:R-:W-:-:S07]  /*0730*/  MOV R0, 0x750 ;  /* 0x0000075000007802 */ /* 0x000fce0000000f00 */
[----:B------:R-:W-:Y:S05]  /*0740*/  CALL.REL.NOINC `($__internal_27_$__cuda_sm20_div_s16) ;  /* 0x0000000c00ec7944 */ /* 0x000fea0003c00000 */
[----:B------:R-:W-:Y:S01]  /*0750*/  PRMT R0, R12, 0x9910, RZ ;  /* 0x000099100c007816 */ /* 0x000fe200000000ff */
[----:B------:R-:W-:Y:S01]  /*0760*/  IMAD.MOV.U32 R12, RZ, RZ, R9 ;  /* 0x000000ffff0c7224 */ /* 0x000fe200078e0009 */
[----:B------:R-:W-:-:S03]  /*0770*/  PRMT R8, R11, 0x8880, RZ ;  /* 0x000088800b087816 */ /* 0x000fc600000000ff */
[----:B------:R-:W-:Y:S01]  /*0780*/  IMAD.MOV.U32 R9, RZ, RZ, R0 ;  /* 0x000000ffff097224 */ /* 0x000fe200078e0000 */
[----:B------:R-:W-:-:S07]  /*0790*/  MOV R0, 0x7b0 ;  /* 0x000007b000007802 */ /* 0x000fce0000000f00 */
[----:B------:R-:W-:Y:S05]  /*07a0*/  CALL.REL.NOINC `($__internal_27_$__cuda_sm20_div_s16) ;  /* 0x0000000c00d47944 */ /* 0x000fea0003c00000 */
[----:B------:R-:W-:Y:S02]  /*07b0*/  PRMT R14, R14, 0x9910, RZ ;  /* 0x000099100e0e7816 */ /* 0x000fe400000000ff */
[----:B------:R-:W-:Y:S01]  /*07c0*/  PRMT R8, R11, 0x8880, RZ ;  /* 0x000088800b087816 */ /* 0x000fe200000000ff */
[----:B------:R-:W-:Y:S01]  /*07d0*/  IMAD.MOV.U32 R11, RZ, RZ, R9 ;  /* 0x000000ffff0b7224 */ /* 0x000fe200078e0009 */
[----:B------:R-:W-:Y:S01]  /*07e0*/  MOV R0, 0x810 ;  /* 0x0000081000007802 */ /* 0x000fe20000000f00 */
[----:B------:R-:W-:-:S07]  /*07f0*/  IMAD.MOV.U32 R9, RZ, RZ, R14 ;  /* 0x000000ffff097224 */ /* 0x000fce00078e000e */
[----:B------:R-:W-:Y:S05]  /*0800*/  CALL.REL.NOINC `($__internal_27_$__cuda_sm20_div_s16) ;  /* 0x0000000c00bc7944 */ /* 0x000fea0003c00000 */
[----:B------:R-:W-:Y:S01]  /*0810*/  @!P0 IADD3 R18, P1, PT, R7, UR36, RZ ;  /* 0x0000002407128c10 */ /* 0x000fe2000ff3e0ff */
[----:B------:R-:W0:Y:S01]  /*0820*/  LDC.64 R16, c[0x0][0x10b0] ;  /* 0x00042c00ff107b82 */ /* 0x000e220000000a00 */
[----:B------:R-:W-:Y:S02]  /*0830*/  IADD3 R5, P4, PT, R5, UR24, RZ ;  /* 0x0000001805057c10 */ /* 0x000fe4000ff9e0ff */
[----:B------:R-:W-:Y:S02]  /*0840*/  @!P0 IADD3.X R19, PT, PT, R6, UR37, RZ, P1, !PT ;  /* 0x0000002506138c10 */ /* 0x000fe40008ffe4ff */
[----:B------:R-:W-:Y:S01]  /*0850*/  ISETP.GE.U32.AND P2, PT, R3, UR34, PT ;  /* 0x0000002203007c0c */ /* 0x000fe2000bf46070 */
[----:B------:R-:W-:Y:S01]  /*0860*/  IMAD.X R4, RZ, RZ, R4, P4 ;  /* 0x000000ffff047224 */ /* 0x000fe200020e0604 */
[----:B------:R-:W-:Y:S01]  /*0870*/  ISETP.GE.U32.AND P1, PT, R5, UR34, PT ;  /* 0x0000002205007c0c */ /* 0x000fe2000bf26070 */
[----:B------:R1:W-:Y:S01]  /*0880*/  @!P0 STG.E.U8 desc[UR20][R18.64], R13 ;  /* 0x0000000d12008986 */ /* 0x0003e2000c101114 */
[----:B------:R-:W-:-:S02]  /*0890*/  IADD3 R3, P0, PT, R3, UR24, RZ ;  /* 0x0000001803037c10 */ /* 0x000fc4000ff1e0ff */
[----:B------:R-:W-:Y:S02]  /*08a0*/  ISETP.GE.AND.EX P2, PT, R2, UR35, PT, P2 ;  /* 0x0000002302007c0c */ /* 0x000fe4000bf46320 */
[----:B------:R-:W-:Y:S01]  /*08b0*/  IADD3 R8, P5, PT, R3, UR24, RZ ;  /* 0x0000001803087c10 */ /* 0x000fe2000ffbe0ff */
[----:B------:R-:W-:Y:S01]  /*08c0*/  IMAD.X R2, RZ, RZ, R2, P0 ;  /* 0x000000ffff027224 */ /* 0x000fe200000e0602 */
[----:B------:R-:W-:Y:S02]  /*08d0*/  @!P3 IADD3 R14, P4, PT, R7, UR25, RZ ;  /* 0x00000019070ebc10 */ /* 0x000fe4000ff9e0ff */
[----:B------:R-:W-:Y:S01]  /*08e0*/  ISETP.GE.AND.EX P1, PT, R4, UR35, PT, P1 ;  /* 0x0000002304007c0c */ /* 0x000fe2000bf26310 */
[----:B------:R-:W-:Y:S01]  /*08f0*/  IMAD.X R10, RZ, RZ, R2, P5 ;  /* 0x000000ffff0a7224 */ /* 0x000fe200028e0602 */
[----:B------:R-:W-:Y:S02]  /*0900*/  ISETP.GE.U32.AND P0, PT, R3, UR34, PT ;  /* 0x0000002203007c0c */ /* 0x000fe4000bf06070 */
[----:B------:R-:W-:-:S02]  /*0910*/  IADD3 R3, P6, PT, R8, UR24, RZ ;  /* 0x0000001808037c10 */ /* 0x000fc4000ffde0ff */
[----:B------:R-:W-:Y:S02]  /*0920*/  @!P3 IADD3.X R15, PT, PT, R6, UR26, RZ, P4, !PT ;  /* 0x0000001a060fbc10 */ /* 0x000fe4000a7fe4ff */
[----:B------:R-:W-:Y:S01]  /*0930*/  ISETP.GE.AND.EX P0, PT, R2, UR35, PT, P0 ;  /* 0x0000002302007c0c */ /* 0x000fe2000bf06300 */
[----:B------:R-:W-:Y:S01]  /*0940*/  IMAD.X R2, RZ, RZ, R10, P6 ;  /* 0x000000ffff027224 */ /* 0x000fe200030e060a */
[C---:B------:R-:W-:Y:S01]  /*0950*/  IADD3 R0, P4, PT, R3.reuse, UR24, RZ ;  /* 0x0000001803007c10 */ /* 0x040fe2000ff9e0ff */
[----:B------:R-:W-:Y:S01]  /*0960*/  @!P3 STG.E.U8 desc[UR20][R14.64], R12 ;  /* 0x0000000c0e00b986 */ /* 0x000fe2000c101114 */
[----:B------:R-:W-:Y:S02]  /*0970*/  ISETP.GE.U32.AND P3, PT, R8, UR34, PT ;  /* 0x0000002208007c0c */ /* 0x000fe4000bf66070 */
[----:B------:R-:W-:Y:S01]  /*0980*/  ISETP.GE.U32.AND P5, PT, R0, UR34, PT ;  /* 0x0000002200007c0c */ /* 0x000fe2000bfa6070 */
[----:B------:R-:W-:Y:S01]  /*0990*/  IMAD.X R0, RZ, RZ, R2, P4 ;  /* 0x000000ffff007224 */ /* 0x000fe200020e0602 */
[----:B------:R-:W-:-:S02]  /*09a0*/  ISETP.GE.U32.AND P4, PT, R3, UR34, PT ;  /* 0x0000002203007c0c */ /* 0x000fc4000bf86070 */
[C---:B-1----:R-:W-:Y:S02]  /*09b0*/  @!P1 IADD3 R18, P6, PT, R7.reuse, UR27, RZ ;  /* 0x0000001b07129c10 */ /* 0x042fe4000ffde0ff */
[----:B------:R-:W-:Y:S02]  /*09c0*/  ISETP.GE.AND.EX P3, PT, R10, UR35, PT, P3 ;  /* 0x000000230a007c0c */ /* 0x000fe4000bf66330 */
[----:B------:R-:W-:Y:S02]  /*09d0*/  ISETP.GE.AND.EX P5, PT, R0, UR35, PT, P5 ;  /* 0x0000002300007c0c */ /* 0x000fe4000bfa6350 */
[----:B------:R-:W-:Y:S02]  /*09e0*/  ISETP.GE.AND.EX P4, PT, R2, UR35, PT, P4 ;  /* 0x0000002302007c0c */ /* 0x000fe4000bf86340 */
[----:B------:R-:W-:Y:S02]  /*09f0*/  @!P1 IADD3.X R19, PT, PT, R6, UR14, RZ, P6, !PT ;  /* 0x0000000e06139c10 */ /* 0x000fe4000b7fe4ff */
[----:B------:R-:W-:-:S02]  /*0a00*/  @!P2 IADD3 R26, P6, PT, R7, UR28, RZ ;  /* 0x0000001c071aac10 */ /* 0x000fc4000ffde0ff */
[----:B------:R-:W-:Y:S01]  /*0a10*/  PRMT R0, RZ, 0x7610, R0 ;  /* 0x00007610ff007816 */ /* 0x000fe20000000000 */
[----:B------:R1:W-:Y:S01]  /*0a20*/  @!P1 STG.E.U8 desc[UR20][R18.64], R11 ;  /* 0x0000000b12009986 */ /* 0x0003e2000c101114 */
[----:B------:R-:W-:Y:S02]  /*0a30*/  @!P2 IADD3.X R27, PT, PT, R6, UR12, RZ, P6, !PT ;  /* 0x0000000c061bac10 */ /* 0x000fe4000b7fe4ff */
[----:B------:R-:W-:-:S03]  /*0a40*/  @!P0 IADD3 R20, P1, PT, R7, UR32, RZ ;  /* 0x0000002007148c10 */ /* 0x000fc6000ff3e0ff */
[----:B------:R2:W-:Y:S01]  /*0a50*/  @!P2 STG.E.U8 desc[UR20][R26.64], R9 ;  /* 0x000000091a00a986 */ /* 0x0005e2000c101114 */
[----:B------:R-:W-:Y:S02]  /*0a60*/  @!P0 IADD3.X R21, PT, PT, R6, UR33, RZ, P1, !PT ;  /* 0x0000002106158c10 */ /* 0x000fe40008ffe4ff */
[C---:B------:R-:W-:Y:S01]  /*0a70*/  @!P4 IADD3 R24, P2, PT, R7.reuse, UR29, RZ ;  /* 0x0000001d0718cc10 */ /* 0x040fe2000ff5e0ff */
[----:B0-----:R-:W3:Y:S01]  /*0a80*/  LDG.E.U8 R13, desc[UR20][R16.64] ;  /* 0x00000014100d7981 */ /* 0x001ee2000c1e1100 */
[C---:B------:R-:W-:Y:S02]  /*0a90*/  @!P3 IADD3 R22, P1, PT, R7.reuse, UR31, RZ ;  /* 0x0000001f0716bc10 */ /* 0x040fe4000ff3e0ff */
[----:B-1----:R-:W-:Y:S01]  /*0aa0*/  @!P5 IADD3 R18, P6, PT, R7, UR30, RZ ;  /* 0x0000001e0712dc10 */ /* 0x002fe2000ffde0ff */
[----:B------:R-:W2:Y:S01]  /*0ab0*/  @!P0 LDG.E.S8 R0, desc[UR20][R20.64] ;  /* 0x0000001414008981 */ /* 0x000ea2000c1e1300 */
[----:B------:R-:W-:Y:S02]  /*0ac0*/  PRMT R14, RZ, 0x7610, R14 ;  /* 0x00007610ff0e7816 */ /* 0x000fe4000000000e */
[----:B------:R-:W-:-:S02]  /*0ad0*/  PRMT R11, RZ, 0x7610, R11 ;  /* 0x00007610ff0b7816 */ /* 0x000fc4000000000b */
[----:B------:R-:W-:Y:S02]  /*0ae0*/  PRMT R12, RZ, 0x7610, R12 ;  /* 0x00007610ff0c7816 */ /* 0x000fe4000000000c */
[C---:B------:R-:W-:Y:S02]  /*0af0*/  @!P4 IADD3.X R25, PT, PT, R6.reuse, UR11, RZ, P2, !PT ;  /* 0x0000000b0619cc10 */ /* 0x040fe400097fe4ff */
[C---:B------:R-:W-:Y:S02]  /*0b00*/  @!P3 IADD3.X R23, PT, PT, R6.reuse, UR18, RZ, P1, !PT ;  /* 0x000000120617bc10 */ /* 0x040fe40008ffe4ff */
[----:B------:R-:W-:Y:S01]  /*0b10*/  @!P5 IADD3.X R19, PT, PT, R6, UR17, RZ, P6, !PT ;  /* 0x000000110613dc10 */ /* 0x000fe2000b7fe4ff */
[----:B------:R0:W5:Y:S04]  /*0b20*/  @!P4 LDG.E.S8 R11, desc[UR20][R24.64] ;  /* 0x00000014180bc981 */ /* 0x000168000c1e1300 */
[----:B------:R0:W5:Y:S04]  /*0b30*/  @!P3 LDG.E.S8 R12, desc[UR20][R22.64] ;  /* 0x00000014160cb981 */ /* 0x000168000c1e1300 */
[----:B------:R0:W5:Y:S01]  /*0b40*/  @!P5 LDG.E.S8 R14, desc[UR20][R18.64] ;  /* 0x00000014120ed981 */ /* 0x000162000c1e1300 */
[----:B------:R-:W-:-:S06]  /*0b50*/  UPRMT UR7, UR38, 0x8880, URZ ;  /* 0x0000888026077896 */ /* 0x000fcc00080000ff */
[----:B---3--:R-:W-:Y:S01]  /*0b60*/  IMAD R13, R13, UR7, RZ ;  /* 0x000000070d0d7c24 */ /* 0x008fe2000f8e02ff */
[----:B--2---:R-:W-:-:S04]  /*0b70*/  PRMT R9, R0, 0x9910, RZ ;  /* 0x0000991000097816 */ /* 0x004fc800000000ff */
[----:B------:R-:W-:Y:S02]  /*0b80*/  PRMT R8, R13, 0x8880, RZ ;  /* 0x000088800d087816 */ /* 0x000fe400000000ff */
[----:B0-----:R-:W-:-:S07]  /*0b90*/  MOV R0, 0xbb0 ;  /* 0x00000bb000007802 */ /* 0x001fce0000000f00 */
        /* <DEDUP_REMOVED lines=19> */
[----:B------:R-:W-:Y:S01]  /*0cd0*/  IMAD.U32 R0, RZ, RZ, UR24 ;  /* 0x00000018ff007e24 */ /* 0x000fe2000f8e00ff */
[----:B------:R-:W-:Y:S02]  /*0ce0*/  USHF.L.U32 UR7, UR24, 0x3, URZ ;  /* 0x0000000318077899 */ /* 0x000fe400080006ff */
[----:B------:R-:W-:Y:S01]  /*0cf0*/  IMAD.U32 R15, RZ, RZ, UR24 ;  /* 0x00000018ff0f7e24 */ /* 0x000fe2000f8e00ff */
[----:B------:R-:W-:Y:S02]  /*0d00*/  USHF.R.U32.HI UR13, URZ, 0x1d, UR24 ;  /* 0x0000001dff0d7899 */ /* 0x000fe40008011618 */
[----:B------:R-:W-:Y:S01]  /*0d10*/  IADD3 R0, P1, P2, R0, UR24, R5 ;  /* 0x0000001800007c10 */ /* 0x000fe2000fa3e005 */
[----:B------:R-:W-:-:S03]  /*0d20*/  UIADD3 UR5, UP1, UPT, UR7, UR5, URZ ;  /* 0x0000000507057290 */ /* 0x000fc6000ff3e0ff */
[----:B------:R-:W-:Y:S01]  /*0d30*/  IADD3 R0, P4, P5, R15, UR24, R0 ;  /* 0x000000180f007c10 */ /* 0x000fe2000fd9e000 */
[----:B------:R-:W-:Y:S01]  /*0d40*/  UIADD3.X UR6, UPT, UPT, UR13, UR6, URZ, UP1, !UPT ;  /* 0x000000060d067290 */ /* 0x000fe20008ffe4ff */
[----:B------:R-:W-:Y:S02]  /*0d50*/  IADD3.X R4, PT, PT, RZ, RZ, R4, P1, P2 ;  /* 0x000000ffff047210 */ /* 0x000fe40000fe4404 */
[----:B------:R-:W-:Y:S02]  /*0d60*/  IADD3 R0, P6, PT, R0, UR24, RZ ;  /* 0x0000001800007c10 */ /* 0x000fe4000ffde0ff */
[----:B------:R-:W-:Y:S02]  /*0d70*/  IADD3.X R4, PT, PT, RZ, RZ, R4, P4, P5 ;  /* 0x000000ffff047210 */ /* 0x000fe400027ea404 */
[----:B------:R-:W-:Y:S02]  /*0d80*/  ISETP.GE.U32.AND P2, PT, R0, UR34, PT ;  /* 0x0000002200007c0c */ /* 0x000fe4000bf46070 */
[----:B------:R-:W-:Y:S01]  /*0d90*/  ISETP.GE.U32.AND P1, PT, R3, UR34, PT ;  /* 0x0000002203007c0c */ /* 0x000fe2000bf26070 */
[----:B------:R-:W-:Y:S01]  /*0da0*/  IMAD.X R0, RZ, RZ, R4, P6 ;  /* 0x000000ffff007224 */ /* 0x000fe200030e0604 */
[----:B------:R-:W-:-:S02]  /*0db0*/  @!P3 IADD3 R4, P5, PT, R7, UR31, RZ ;  /* 0x0000001f0704bc10 */ /* 0x000fc4000ffbe0ff */
[----:B------:R-:W-:Y:S02]  /*0dc0*/  ISETP.GE.AND.EX P1, PT, R2, UR35, PT, P1 ;  /* 0x0000002302007c0c */ /* 0x000fe4000bf26310 */
[----:B------:R-:W-:Y:S02]  /*0dd0*/  ISETP.GE.AND.EX P2, PT, R0, UR35, PT, P2 ;  /* 0x0000002300007c0c */ /* 0x000fe4000bf46320 */
[----:B------:R-:W-:Y:S02]  /*0de0*/  @!P0 IADD3 R2, P4, PT, R7, UR32, RZ ;  /* 0x0000002007028c10 */ /* 0x000fe4000ff9e0ff */
[C---:B------:R-:W-:Y:S02]  /*0df0*/  @!P3 IADD3.X R5, PT, PT, R6.reuse, UR18, RZ, P5, !PT ;  /* 0x000000120605bc10 */ /* 0x040fe4000affe4ff */
[----:B------:R-:W-:-:S05]  /*0e00*/  @!P0 IADD3.X R3, PT, PT, R6, UR33, RZ, P4, !PT ;  /* 0x0000002106038c10 */ /* 0x000fca000a7fe4ff */
[C---:B------:R-:W-:Y:S01]  /*0e10*/  @!P1 IADD3 R14, P4, PT, R7.reuse, UR29, RZ ;  /* 0x0000001d070e9c10 */ /* 0x040fe2000ff9e0ff */
[----:B------:R0:W-:Y:S01]  /*0e20*/  @!P0 STG.E.U8 desc[UR20][R2.64], R12 ;  /* 0x0000000c02008986 */ /* 0x0001e2000c101114 */
[C---:B------:R-:W-:Y:S02]  /*0e30*/  @!P2 IADD3 R16, P5, PT, R7.reuse, UR30, RZ ;  /* 0x0000001e0710ac10 */ /* 0x040fe4000ffbe0ff */
[C---:B------:R-:W-:Y:S01]  /*0e40*/  @!P1 IADD3.X R15, PT, PT, R6.reuse, UR11, RZ, P4, !PT ;  /* 0x0000000b060f9c10 */ /* 0x040fe2000a7fe4ff */
[----:B------:R0:W-:Y:S01]  /*0e50*/  @!P3 STG.E.U8 desc[UR20][R4.64], R11 ;  /* 0x0000000b0400b986 */ /* 0x0001e2000c101114 */
[C---:B------:R-:W-:Y:S02]  /*0e60*/  @!P2 IADD3.X R17, PT, PT, R6.reuse, UR17, RZ, P5, !PT ;  /* 0x000000110611ac10 */ /* 0x040fe4000affe4ff */
[----:B------:R-:W-:Y:S01]  /*0e70*/  IADD3 R7, P0, PT, R7, UR7, RZ ;  /* 0x0000000707077c10 */ /* 0x000fe2000ff1e0ff */
[----:B------:R0:W-:Y:S03]  /*0e80*/  @!P1 STG.E.U8 desc[UR20][R14.64], R13 ;  /* 0x0000000d0e009986 */ /* 0x0001e6000c101114 */
[----:B------:R-:W-:Y:S01]  /*0e90*/  IADD3.X R6, PT, PT, R6, UR13, RZ, P0, !PT ;  /* 0x0000000d06067c10 */ /* 0x000fe200087fe4ff */
[----:B------:R0:W-:Y:S01]  /*0ea0*/  @!P2 STG.E.U8 desc[UR20][R16.64], R9 ;  /* 0x000000091000a986 */ /* 0x0001e2000c101114 */
[----:B------:R-:W-:Y:S07]  /*0eb0*/  BRA.U UP0, `(.L_x_466) ;  /* 0xfffffff500647547 */ /* 0x000fee000b83ffff */
.L_x_465:
[----:B------:R-:W-:-:S04]  /*0ec0*/  ULOP3.LUT UR7, UR16, 0x1, URZ, 0xc0, !UPT ;  /* 0x0000000110077892 */ /* 0x000fc8000f8ec0ff */
[----:B------:R-:W-:-:S06]  /*0ed0*/  UISETP.NE.U32.AND UP0, UPT, UR7, 0x1, UPT ;  /* 0x000000010700788c */ /* 0x000fcc000bf05070 */
[----:B------:R-:W-:-:S13]  /*0ee0*/  PLOP3.LUT P0, PT, PT, PT, UP0, 0x80, 0x8 ;  /* 0x000000000008781c */ /* 0x000fda0003f0f008 */
[----:B------:R-:W-:Y:S05]  /*0ef0*/  @!P0 EXIT ;  /* 0x000000000000894d */ /* 0x000fea0003800000 */
[----:B------:R-:W1:Y:S01]  /*0f00*/  S2R R18, SR_TID.X ;  /* 0x0000000000127919 */ /* 0x000e620000002100 */
[----:B------:R-:W2:Y:S01]  /*0f10*/  LDCU UR4, c[0x0][0x360] ;  /* 0x00006c00ff0477ac */ /* 0x000ea20008000800 */
[----:B------:R-:W3:Y:S01]  /*0f20*/  LDC.64 R6, c[0x0][0x10b0] ;  /* 0x00042c00ff067b82 */ /* 0x000ee20000000a00 */
[----:B------:R-:W-:Y:S02]  /*0f30*/  PRMT R0, RZ, 0x7610, R0 ;  /* 0x00007610ff007816 */ /* 0x000fe40000000000 */
[----:B------:R-:W-:Y:S02]  /*0f40*/  PRMT R21, RZ, 0x7610, R21 ;  /* 0x00007610ff157816 */ /* 0x000fe40000000015 */
[----:B------:R-:W-:Y:S02]  /*0f50*/  PRMT R22, RZ, 0x7610, R22 ;  /* 0x00007610ff167816 */ /* 0x000fe40000000016 */
[----:B0-----:R-:W-:Y:S01]  /*0f60*/  PRMT R11, RZ, 0x7610, R11 ;  /* 0x00007610ff0b7816 */ /* 0x001fe2000000000b */
[----:B---3--:R0:W3:Y:S01]  /*0f70*/  LDG.E.U8 R20, desc[UR20][R6.64] ;  /* 0x0000001406147981 */ /* 0x0080e2000c1e1100 */
[----:B-1----:R-:W-:-:S04]  /*0f80*/  IADD3 R18, P1, PT, R18, UR5, RZ ;  /* 0x0000000512127c10 */ /* 0x002fc8000ff3e0ff */
[C---:B--2---:R-:W-:Y:S01]  /*0f90*/  IADD3 R2, P3, PT, R18.reuse, UR4, RZ ;  /* 0x0000000412027c10 */ /* 0x044fe2000ff7e0ff */
[----:B------:R-:W-:Y:S01]  /*0fa0*/  IMAD.X R5, RZ, RZ, UR6, P1 ;  /* 0x00000006ff057e24 */ /* 0x000fe200088e06ff */
[C---:B------:R-:W-:Y:S02]  /*0fb0*/  ISETP.GE.U32.AND P0, PT, R18.reuse, UR34, PT ;  /* 0x0000002212007c0c */ /* 0x040fe4000bf06070 */
[----:B------:R-:W-:Y:S01]  /*0fc0*/  IADD3 R18, P2, PT, R18, UR36, RZ ;  /* 0x0000002412127c10 */ /* 0x000fe2000ff5e0ff */
[----:B------:R-:W-:Y:S01]  /*0fd0*/  IMAD.X R3, RZ, RZ, R5, P3 ;  /* 0x000000ffff037224 */ /* 0x000fe200018e0605 */
[----:B------:R-:W-:Y:S02]  /*0fe0*/  IADD3 R4, P4, PT, R2, UR4, RZ ;  /* 0x0000000402047c10 */ /* 0x000fe4000ff9e0ff */
[C---:B------:R-:W-:Y:S02]  /*0ff0*/  ISETP.GE.AND.EX P0, PT, R5.reuse, UR35, PT, P0 ;  /* 0x0000002305007c0c */ /* 0x040fe4000bf06300 */
[----:B------:R-:W-:Y:S01]  /*1000*/  IADD3.X R19, PT, PT, R5, UR37, RZ, P2, !PT ;  /* 0x0000002505137c10 */ /* 0x000fe200097fe4ff */
[----:B0-----:R-:W-:Y:S01]  /*1010*/  IMAD.X R6, RZ, RZ, R3, P4 ;  /* 0x000000ffff067224 */ /* 0x001fe200020e0603 */
[----:B------:R-:W-:-:S02]  /*1020*/  IADD3 R16, P3, PT, R18, UR4, RZ ;  /* 0x0000000412107c10 */ /* 0x000fc4000ff7e0ff */
[----:B------:R-:W-:Y:S02]  /*1030*/  IADD3 R5, P5, PT, R4, UR4, RZ ;  /* 0x0000000404057c10 */ /* 0x000fe4000ffbe0ff */
[----:B------:R-:W-:Y:S01]  /*1040*/  ISETP.GE.U32.AND P1, PT, R2, UR34, PT ;  /* 0x0000002202007c0c */ /* 0x000fe2000bf26070 */
[----:B------:R-:W-:Y:S01]  /*1050*/  IMAD.X R17, RZ, RZ, R19, P3 ;  /* 0x000000ffff117224 */ /* 0x000fe200018e0613 */
[----:B------:R-:W-:Y:S01]  /*1060*/  ISETP.GE.U32.AND P2, PT, R4, UR34, PT ;  /* 0x0000002204007c0c */ /* 0x000fe2000bf46070 */
[----:B------:R-:W-:Y:S01]  /*1070*/  IMAD.X R7, RZ, RZ, R6, P5 ;  /* 0x000000ffff077224 */ /* 0x000fe200028e0606 */
[----:B------:R-:W-:Y:S01]  /*1080*/  ISETP.GE.U32.AND P3, PT, R5, UR34, PT ;  /* 0x0000002205007c0c */ /* 0x000fe2000bf66070 */
[----:B------:R-:W2:Y:S01]  /*1090*/  @!P0 LDG.E.S8 R0, desc[UR20][R18.64] ;  /* 0x0000001412008981 */ /* 0x000ea2000c1e1300 */
[----:B------:R-:W-:Y:S02]  /*10a0*/  IADD3 R14, P4, PT, R16, UR4, RZ ;  /* 0x00000004100e7c10 */ /* 0x000fe4000ff9e0ff */
[----:B------:R-:W-:-:S02]  /*10b0*/  ISETP.GE.AND.EX P1, PT, R3, UR35, PT, P1 ;  /* 0x0000002303007c0c */ /* 0x000fc4000bf26310 */
[----:B------:R-:W-:Y:S02]  /*10c0*/  ISETP.GE.AND.EX P2, PT, R6, UR35, PT, P2 ;  /* 0x0000002306007c0c */ /* 0x000fe4000bf46320 */
[----:B------:R-:W-:Y:S01]  /*10d0*/  ISETP.GE.AND.EX P3, PT, R7, UR35, PT, P3 ;  /* 0x0000002307007c0c */ /* 0x000fe2000bf66330 */
[----:B------:R-:W-:Y:S01]  /*10e0*/  IMAD.X R15, RZ, RZ, R17, P4 ;  /* 0x000000ffff0f7224 */ /* 0x000fe200020e0611 */
[----:B------:R-:W-:Y:S01]  /*10f0*/  IADD3 R12, P4, PT, R14, UR4, RZ ;  /* 0x000000040e0c7c10 */ /* 0x000fe2000ff9e0ff */
[----:B------:R-:W0:Y:S04]  /*1100*/  LDCU.U8 UR4, c[0x0][0x10b8] ;  /* 0x00021700ff0477ac */ /* 0x000e280008000000 */
[----:B------:R-:W-:Y:S02]  /*1110*/  IMAD.X R13, RZ, RZ, R15, P4 ;  /* 0x000000ffff0d7224 */ /* 0x000fe400020e060f */
[----:B------:R1:W5:Y:S04]  /*1120*/  @!P1 LDG.E.S8 R21, desc[UR20][R16.64] ;  /* 0x0000001410159981 */ /* 0x000368000c1e1300 */
[----:B------:R1:W5:Y:S04]  /*1130*/  @!P2 LDG.E.S8 R22, desc[UR20][R14.64] ;  /* 0x000000140e16a981 */ /* 0x000368000c1e1300 */
[----:B------:R1:W5:Y:S01]  /*1140*/  @!P3 LDG.E.S8 R11, desc[UR20][R12.64] ;  /* 0x000000140c0bb981 */ /* 0x000362000c1e1300 */
[----:B0-----:R-:W-:-:S06]  /*1150*/  UPRMT UR4, UR4, 0x8880, URZ ;  /* 0x0000888004047896 */ /* 0x001fcc00080000ff */
[----:B---3--:R-:W-:-:S05]  /*1160*/  IMAD R20, R20, UR4, RZ ;  /* 0x0000000414147c24 */ /* 0x008fca000f8e02ff */
[----:B------:R-:W-:Y:S02]  /*1170*/  PRMT R8, R20, 0x8880, RZ ;  /* 0x0000888014087816 */ /* 0x000fe400000000ff */
[----:B--2---:R-:W-:Y:S02]  /*1180*/  PRMT R9, R0, 0x9910, RZ ;  /* 0x0000991000097816 */ /* 0x004fe400000000ff */
[----:B-1----:R-:W-:-:S07]  /*1190*/  MOV R0, 0x11b0 ;  /* 0x000011b000007802 */ /* 0x002fce0000000f00 */
        /* <DEDUP_REMOVED lines=19> */
[----:B------:R-:W-:Y:S01]  /*12d0*/  ISETP.GE.U32.AND P1, PT, R2, UR34, PT ;  /* 0x0000002202007c0c */ /* 0x000fe2000bf26070 */
[----:B------:R0:W-:Y:S01]  /*12e0*/  @!P0 STG.E.U8 desc[UR20][R18.64], R21 ;  /* 0x0000001512008986 */ /* 0x0001e2000c101114 */
[----:B------:R-:W-:Y:S02]  /*12f0*/  ISETP.GE.U32.AND P2, PT, R4, UR34, PT ;  /* 0x0000002204007c0c */ /* 0x000fe4000bf46070 */
[----:B------:R-:W-:Y:S02]  /*1300*/  ISETP.GE.U32.AND P3, PT, R5, UR34, PT ;  /* 0x0000002205007c0c */ /* 0x000fe4000bf66070 */
[----:B------:R-:W-:Y:S02]  /*1310*/  ISETP.GE.AND.EX P1, PT, R3, UR35, PT, P1 ;  /* 0x0000002303007c0c */ /* 0x000fe4000bf26310 */
[----:B------:R-:W-:Y:S02]  /*1320*/  ISETP.GE.AND.EX P2, PT, R6, UR35, PT, P2 ;  /* 0x0000002306007c0c */ /* 0x000fe4000bf46320 */
[----:B------:R-:W-:-:S09]  /*1330*/  ISETP.GE.AND.EX P3, PT, R7, UR35, PT, P3 ;  /* 0x0000002307007c0c */ /* 0x000fd2000bf66330 */
[----:B------:R0:W-:Y:S04]  /*1340*/  @!P1 STG.E.U8 desc[UR20][R16.64], R22 ;  /* 0x0000001610009986 */ /* 0x0001e8000c101114 */
[----:B------:R0:W-:Y:S01]  /*1350*/  @!P2 STG.E.U8 desc[UR20][R14.64], R11 ;  /* 0x0000000b0e00a986 */ /* 0x0001e2000c101114 */
[----:B------:R-:W-:Y:S05]  /*1360*/  @P3 EXIT ;  /* 0x000000000000394d */ /* 0x000fea0003800000 */
[----:B------:R-:W-:Y:S01]  /*1370*/  STG.E.U8 desc[UR20][R12.64], R9 ;  /* 0x000000090c007986 */ /* 0x000fe2000c101114 */
[----:B------:R-:W-:Y:S05]  /*1380*/  EXIT ;  /* 0x000000000000794d */ /* 0x000fea0003800000 */
.L_x_464:
        /* <DEDUP_REMOVED lines=8> */
.L_x_467:
[----:B------:R-:W2:Y:S01]  /*1410*/  LDC.64 R10, c[0x0][0x10b0] ;  /* 0x00042c00ff0a7b82 */ /* 0x000ea20000000a00 */
[----:B------:R-:W-:-:S04]  /*1420*/  LEA R12, P0, R5, UR36, 0x2 ;  /* 0x00000024050c7c11 */ /* 0x000fc8000f8010ff */
[----:B------:R-:W-:-:S05]  /*1430*/  LEA.HI.X R13, R5, UR37, R2, 0x2, P0 ;  /* 0x00000025050d7c11 */ /* 0x000fca00080f1402 */
[----:B------:R-:W3:Y:S04]  /*1440*/  LDG.E R3, desc[UR20][R12.64] ;  /* 0x000000140c037981 */ /* 0x000ee8000c1e1900 */
[----:B--2---:R-:W2:Y:S01]  /*1450*/  LDG.E.U8 R7, desc[UR20][R10.64] ;  /* 0x000000140a077981 */ /* 0x004ea2000c1e1100 */
[----:B-1----:R-:W-:Y:S01]  /*1460*/  UPRMT UR4, UR6, 0x8880, URZ ;  /* 0x0000888006047896 */ /* 0x002fe200080000ff */
[----:B------:R-:W-:Y:S02]  /*1470*/  MOV R0, 0x14c0 ;  /* 0x000014c000007802 */ /* 0x000fe40000000f00 */
[----:B---3--:R-:W-:-:S03]  /*1480*/  SGXT R9, R3, 0x8 ;  /* 0x000000080309781a */ /* 0x008fc60000000200 */
[----:B--2---:R-:W-:-:S05]  /*1490*/  IMAD R7, R7, UR4, RZ ;  /* 0x0000000407077c24 */ /* 0x004fca000f8e02ff */
[----:B------:R-:W-:-:S07]  /*14a0*/  PRMT R8, R7, 0x8880, RZ ;  /* 0x0000888007087816 */ /* 0x000fce00000000ff */
[----:B0-----:R-:W-:Y:S05]  /*14b0*/  CALL.REL.NOINC `($__internal_27_$__cuda_sm20_div_s16) ;  /* 0x0000000000907944 */ /* 0x001fea0003c00000 */
[----:B------:R-:W-:Y:S01]  /*14c0*/  SHF.R.S32.HI R0, RZ, 0x8, R3 ;  /* 0x00000008ff007819 */ /* 0x000fe20000011403 */
[----:B------:R-:W-:Y:S01]  /*14d0*/  IMAD.MOV.U32 R6, RZ, RZ, R9 ;  /* 0x000000ffff067224 */ /* 0x000fe200078e0009 */
[----:B------:R-:W-:Y:S02]  /*14e0*/  PRMT R8, R7, 0x8880, RZ ;  /* 0x0000888007087816 */ /* 0x000fe400000000ff */
[----:B------:R-:W-:Y:S02]  /*14f0*/  SGXT R9, R0, 0x8 ;  /* 0x000000080009781a */ /* 0x000fe40000000200 */
[----:B------:R-:W-:-:S07]  /*1500*/  MOV R0, 0x1520 ;  /* 0x0000152000007802 */ /* 0x000fce0000000f00 */
[----:B------:R-:W-:Y:S05]  /*1510*/  CALL.REL.NOINC `($__internal_27_$__cuda_sm20_div_s16) ;  /* 0x0000000000787944 */ /* 0x000fea0003c00000 */
        /* <DEDUP_REMOVED lines=12> */
[----:B------:R-:W-:Y:S02]  /*15e0*/  LOP3.LUT R0, R9, 0xffff, RZ, 0xc0, !PT ;  /* 0x0000ffff09007812 */ /* 0x000fe400078ec0ff */
[----:B------:R-:W-:Y:S02]  /*15f0*/  LOP3.LUT R3, R3, 0xffff, RZ, 0xc0, !PT ;  /* 0x0000ffff03037812 */ /* 0x000fe400078ec0ff */
[----:B------:R-:W-:Y:S02]  /*1600*/  LOP3.LUT R4, R4, 0xffff, RZ, 0xc0, !PT ;  /* 0x0000ffff04047812 */ /* 0x000fe400078ec0ff */
[----:B------:R-:W-:Y:S02]  /*1610*/  LOP3.LUT R7, R6, 0xffff, RZ, 0xc0, !PT ;  /* 0x0000ffff06077812 */ /* 0x000fe400078ec0ff */
[----:B------:R-:W-:Y:S02]  /*1620*/  PRMT R0, R3, 0x3340, R0 ;  /* 0x0000334003007816 */ /* 0x000fe40000000000 */
[----:B------:R-:W-:-:S02]  /*1630*/  PRMT R7, R7, 0x3340, R4 ;  /* 0x0000334007077816 */ /* 0x000fc40000000004 */
[----:B------:R-:W-:Y:S02]  /*1640*/  IADD3 R5, P0, PT, R5, UR5, RZ ;  /* 0x0000000505057c10 */ /* 0x000fe4000ff1e0ff */
[----:B------:R-:W-:-:S03]  /*1650*/  PRMT R7, R7, 0x5410, R0 ;  /* 0x0000541007077816 */ /* 0x000fc60000000000 */
[C---:B------:R-:W-:Y:S02]  /*1660*/  IMAD.SHL.U32 R0, R5.reuse, 0x4, RZ ;  /* 0x0000000405007824 */ /* 0x040fe400078e00ff */
[----:B------:R-:W-:Y:S01]  /*1670*/  IMAD.X R2, RZ, RZ, R2, P0 ;  /* 0x000000ffff027224 */ /* 0x000fe200000e0602 */
[----:B------:R2:W-:Y:S01]  /*1680*/  STG.E desc[UR20][R12.64], R7 ;  /* 0x000000070c007986 */ /* 0x0005e2000c101914 */
[C---:B------:R-:W-:Y:S02]  /*1690*/  LOP3.LUT P0, RZ, R5.reuse, 0xffffc000, RZ, 0xc0, !PT ;  /* 0xffffc00005ff7812 */ /* 0x040fe4000780c0ff */
[----:B------:R-:W-:Y:S02]  /*16a0*/  ISETP.LT.U32.AND P1, PT, R0, UR10, PT ;  /* 0x0000000a00007c0c */ /* 0x000fe4000bf21070 */
[----:B------:R-:W-:Y:S02]  /*16b0*/  SHF.L.U64.HI R0, R5, 0x2, R2 ;  /* 0x0000000205007819 */ /* 0x000fe40000010202 */
[----:B------:R-:W-:-:S02]  /*16c0*/  LOP3.LUT P0, RZ, R2, 0x3fffffff, RZ, 0xc0, P0 ;  /* 0x3fffffff02ff7812 */ /* 0x000fc4000000c0ff */
[----:B------:R-:W-:-:S13]  /*16d0*/  ISETP.LT.AND.EX P1, PT, R0, UR11, PT, P1 ;  /* 0x0000000b00007c0c */ /* 0x000fda000bf21310 */
[----:B--2---:R-:W-:Y:S05]  /*16e0*/  @!P0 BRA P1, `(.L_x_467) ;  /* 0xfffffffc00488947 */ /* 0x004fea000083ffff */
[----:B------:R-:W-:Y:S05]  /*16f0*/  EXIT ;  /* 0x000000000000794d */ /* 0x000fea0003800000 */
        .weak           $__internal_27_$__cuda_sm20_div_s16
        .type           $__internal_27_$__cuda_sm20_div_s16,@function
        .size           $__internal_27_$__cuda_sm20_div_s16,($__internal_28_$__cuda_sm20_div_u16 - $__internal_27_$__cuda_sm20_div_s16)
$__internal_27_$__cuda_sm20_div_s16:
        /* <DEDUP_REMOVED lines=10> */
[----:B------:R-:W-:-:S04]  /*17a0*/  FSEL R10, R10, 1, !P2 ;  /* 0x3f8000000a0a7808 */ /* 0x000fc80005000000 */
[----:B------:R-:W-:Y:S02]  /*17b0*/  FSEL R10, R10, 0.25, !P1 ;  /* 0x3e8000000a0a7808 */ /* 0x000fe40004800000 */
[----:B------:R-:W-:-:S03]  /*17c0*/  ISETP.NE.AND P1, PT, R8, RZ, PT ;  /* 0x000000ff0800720c */ /* 0x000fc60003f25270 */
[----:B------:R-:W-:-:S06]  /*17d0*/  FMUL R23, R23, R10 ;  /* 0x0000000a17177220 */ /* 0x000fcc0000400000 */
[----:B------:R-:W0:Y:S02]  /*17e0*/  MUFU.RCP R23, R23 ;  /* 0x0000001700177308 */ /* 0x000e240000001000 */
[----:B0-----:R-:W-:Y:S01]  /*17f0*/  FMUL R10, R10, R23 ;  /* 0x000000170a0a7220 */ /* 0x001fe20000400000 */
[----:B------:R-:W-:-:S03]  /*1800*/  IMAD.MOV R23, RZ, RZ, -R9 ;  /* 0x000000ffff177224 */ /* 0x000fc600078e0a09 */
[----:B------:R-:W-:-:S04]  /*1810*/  VIADD R25, R10, 0x2 ;  /* 0x000000020a197836 */ /* 0x000fc80000000000 */
[----:B------:R-:W-:Y:S01]  /*1820*/  FMUL.RZ R10, R24, R25 ;  /* 0x00000019180a7220 */ /* 0x000fe2000040c000 */
[----:B------:R-:W-:Y:S02]  /*1830*/  IMAD.MOV.U32 R24, RZ, RZ, R0 ;  /* 0x000000ffff187224 */ /* 0x000fe400078e0000 */
[----:B------:R-:W-:-:S03]  /*1840*/  IMAD.MOV.U32 R25, RZ, RZ, 0x0 ;  /* 0x00000000ff197424 */ /* 0x000fc600078e00ff */
[----:B------:R-:W0:Y:S02]  /*1850*/  F2I.U32.TRUNC.NTZ R10, R10 ;  /* 0x0000000a000a7305 */ /* 0x000e24000020f000 */
[----:B0-----:R-:W-:-:S05]  /*1860*/  LOP3.LUT R8, R23, 0xffff, R10, 0x78, !PT ;  /* 0x0000ffff17087812 */ /* 0x001fca00078e780a */
[----:B------:R-:W-:Y:S02]  /*1870*/  IMAD.IADD R9, R9, 0x1, R8 ;  /* 0x0000000109097824 */ /* 0x000fe400078e0208 */
[----:B------:R-:W-:Y:S01]  /*1880*/  @!P1 IMAD.MOV.U32 R9, RZ, RZ, -0x1 ;  /* 0xffffffffff099424 */ /* 0x000fe200078e00ff */
[----:B------:R-:W-:Y:S06]  /*1890*/  RET.REL.NODEC R24 `(_ZN2at6native63_GLOBAL__N__862fb238_30_ForeachBinaryOpScalarTensor_cu_64fe0ca525multi_tensor_apply_kernelINS1_18TensorListMetadataILi1EEENS1_27BinaryOpScalarTensorFunctorIaLi1ELi1ELi0EEEJSt7dividesIaEPaaEEEvT_T0_DpT1_) ;  /* 0xffffffe418d87950 */ /* 0x000fec0003c3ffff */
        .weak           $__internal_28_$__cuda_sm20_div_u16
        .type           $__internal_28_$__cuda_sm20_div_u16,@function
        .size           $__internal_28_$__cuda_sm20_div_u16,(.L_x_763 - $__internal_28_$__cuda_sm20_div_u16)
$__internal_28_$__cuda_sm20_div_u16:
        /* <DEDUP_REMOVED lines=19> */
[----:B------:R-:W-:Y:S05]  /*19d0*/  RET.REL.NODEC R2 `(_ZN2at6native63_GLOBAL__N__862fb238_30_ForeachBinaryOpScalarTensor_cu_64fe0ca525multi_tensor_apply_kernelINS1_18TensorListMetadataILi1EEENS1_27BinaryOpScalarTensorFunctorIaLi1ELi1ELi0EEEJSt7dividesIaEPaaEEEvT_T0_DpT1_) ;  /* 0xffffffe402887950 */ /* 0x000fea0003c3ffff */
.L_x_468:
        /* <DEDUP_REMOVED lines=10> */
.L_x_763:


//--------------------- .text._ZN2at6native63_GLOBAL__N__862fb238_30_ForeachBinaryOpScalarTensor_cu_64fe0ca525multi_tensor_apply_kernelINS1_18TensorListMetadataILi1EEENS1_27BinaryOpScalarTensorFunctorIhLi1ELi1ELi0EEEJSt7dividesIhEPhhEEEvT_T0_DpT1_ --------------------------
	.section	.text._ZN2at6native63_GLOBAL__N__862fb238_30_ForeachBinaryOpScalarTensor_cu_64fe0ca525multi_tensor_apply_kernelINS1_18TensorListMetadataILi1EEENS1_27BinaryOpScalarTensorFunctorIhLi1ELi1ELi0EEEJSt7dividesIhEPhhEEEvT_T0_DpT1_,"ax",@progbits
	.align	128
.text._ZN2at6native63_GLOBAL__N__862fb238_30_ForeachBinaryOpScalarTensor_cu_64fe0ca525multi_tensor_apply_kernelINS1_18TensorListMetadataILi1EEENS1_27BinaryOpScalarTensorFunctorIhLi1ELi1ELi0EEEJSt7dividesIhEPhhEEEvT_T0_DpT1_:
        .type           _ZN2at6native63_GLOBAL__N__862fb238_30_ForeachBinaryOpScalarTensor_cu_64fe0ca525multi_tensor_apply_kernelINS1_18TensorListMetadataILi1EEENS1_27BinaryOpScalarTensorFunctorIhLi1ELi1ELi0EEEJSt7dividesIhEPhhEEEvT_T0_DpT1_,@function
        .size           _ZN2at6native63_GLOBAL__N__862fb238_30_ForeachBinaryOpScalarTensor_cu_64fe0ca525multi_tensor_apply_kernelINS1_18TensorListMetadataILi1EEENS1_27BinaryOpScalarTensorFunctorIhLi1ELi1ELi0EEEJSt7dividesIhEPhhEEEvT_T0_DpT1_,(.L_x_766 - _ZN2at6native63_GLOBAL__N__862fb238_30_ForeachBinaryOpScalarTensor_cu_64fe0ca525multi_tensor_apply_kernelINS1_18TensorListMetadataILi1EEENS1_27BinaryOpScalarTensorFunctorIhLi1ELi1ELi0EEEJSt7dividesIhEPhhEEEvT_T0_DpT1_)
        .other          _ZN2at6native63_GLOBAL__N__862fb238_30_ForeachBinaryOpScalarTensor_cu_64fe0ca525multi_tensor_apply_kernelINS1_18TensorListMetadataILi1EEENS1_27BinaryOpScalarTensorFunctorIhLi1ELi1ELi0EEEJSt7dividesIhEPhhEEEvT_T0_DpT1_,@"STO_CUDA_ENTRY STV_DEFAULT"
_ZN2at6native63_GLOBAL__N__862fb238_30_ForeachBinaryOpScalarTensor_cu_64fe0ca525multi_tensor_apply_kernelINS1_18TensorListMetadataILi1EEENS1_27BinaryOpScalarTensorFunctorIhLi1ELi1ELi0EEEJSt7dividesIhEPhhEEEvT_T0_DpT1_:
        /* <DEDUP_REMOVED lines=37> */
[----:B------:R-:W-:Y:S05]  /*0250*/  CALL.REL.NOINC `($__internal_29_$__cuda_sm20_div_u16) ;  /* 0x0000001000e07944 */ /* 0x000fea0003c00000 */
[----:B------:R-:W-:Y:S01]  /*0260*/  UISETP.GE.U32.AND UP0, UPT, UR6, UR20, UPT ;  /* 0x000000140600728c */ /* 0x000fe2000bf06070 */
[----:B------:R-:W-:Y:S02]  /*0270*/  IMAD.MOV.U32 R7, RZ, RZ, R21 ;  /* 0x000000ffff077224 */ /* 0x000fe400078e0015 */
[----:B------:R-:W-:Y:S01]  /*0280*/  IMAD.MOV.U32 R6, RZ, RZ, RZ ;  /* 0x000000ffff067224 */ /* 0x000fe200078e00ff */
[----:B------:R-:W-:Y:S01]  /*0290*/  UISETP.GE.U32.AND.EX UP0, UPT, UR7, URZ, UPT, UP0 ;  /* 0x000000ff0700728c */ /* 0x000fe2000bf06100 */
[----:B------:R-:W-:-:S08]  /*02a0*/  IMAD.MOV.U32 R5, RZ, RZ, RZ ;  /* 0x000000ffff057224 */ /* 0x000fd000078e00ff */
[----:B------:R-:W-:Y:S05]  /*02b0*/  BRA.U !UP0, `(.L_x_470) ;  /* 0x0000000908e07547 */ /* 0x000fea000b800000 */
[----:B------:R-:W0:Y:S01]  /*02c0*/  S2R R4, SR_TID.X ;  /* 0x0000000000047919 */ /* 0x000e220000002100 */
[----:B------:R-:W-:Y:S01]  /*02d0*/  LOP3.LUT R0, R21, 0xffff, RZ, 0xc0, !PT ;  /* 0x0000ffff15007812 */ /* 0x000fe200078ec0ff */
[----:B------:R-:W-:Y:S01]  /*02e0*/  UIADD3 UR29, UP0, UP1, UR18, UR4, UR20 ;  /* 0x00000004121d7290 */ /* 0x000fe2000f91e014 */
[----:B------:R-:W-:Y:S01]  /*02f0*/  BSSY.RECONVERGENT B0, `(.L_x_470) ;  /* 0x00000b4000007945 */ /* 0x000fe20003800200 */
[----:B------:R-:W-:Y:S01]  /*0300*/  UIADD3 UR22, UP2, UP3, UR18, UR4, UR21 ;  /* 0x0000000412167290 */ /* 0x000fe2000fb5e015 */
[----:B------:R-:W-:Y:S01]  /*0310*/  CS2R R2, SRZ ;  /* 0x0000000000027805 */ /* 0x000fe2000001ff00 */
[----:B------:R-:W-:Y:S01]  /*0320*/  UIMAD.WIDE.U32 UR6, UR21, 0x5, UR4 ;  /* 0x00000005150678a5 */ /* 0x000fe2000f8e0004 */
[----:B------:R-:W-:Y:S01]  /*0330*/  VIADD R0, R0, 0x1 ;  /* 0x0000000100007836 */ /* 0x000fe20000000000 */
[----:B------:R-:W-:Y:S01]  /*0340*/  UIMAD.WIDE.U32 UR8, UR21, 0x7, UR4 ;  /* 0x00000007150878a5 */ /* 0x000fe2000f8e0004 */
[----:B------:R-:W-:Y:S01]  /*0350*/  IMAD.MOV.U32 R6, RZ, RZ, RZ ;  /* 0x000000ffff067224 */ /* 0x000fe200078e00ff */
[----:B------:R-:W-:Y:S01]  /*0360*/  UIMAD.WIDE.U32 UR10, UR21, 0x6, UR4 ;  /* 0x00000006150a78a5 */ /* 0x000fe2000f8e0004 */
[----:B------:R-:W-:Y:S01]  /*0370*/  IMAD.MOV.U32 R5, RZ, RZ, RZ ;  /* 0x000000ffff057224 */ /* 0x000fe200078e00ff */
[----:B------:R-:W-:Y:S01]  /*0380*/  UIMAD.WIDE.U32 UR12, UR21, 0x3, UR4 ;  /* 0x00000003150c78a5 */ /* 0x000fe2000f8e0004 */
[----:B------:R-:W-:Y:S01]  /*0390*/  LOP3.LUT R0, R0, 0x1fffe, RZ, 0xc0, !PT ;  /* 0x0001fffe00007812 */ /* 0x000fe200078ec0ff */
[----:B------:R-:W-:-:S02]  /*03a0*/  UIMAD.WIDE.U32 UR14, UR21, 0x2, UR4 ;  /* 0x00000002150e78a5 */ /* 0x000fc4000f8e0004 */
[----:B------:R-:W-:Y:S02]  /*03b0*/  UIADD3.X UR30, UPT, UPT, UR19, UR5, URZ, UP0, UP1 ;  /* 0x00000005131e7290 */ /* 0x000fe400087e24ff */
[----:B------:R-:W-:Y:S02]  /*03c0*/  UIADD3.X UR23, UPT, UPT, UR19, UR5, URZ, UP2, UP3 ;  /* 0x0000000513177290 */ /* 0x000fe400097e64ff */
[----:B------:R-:W-:Y:S02]  /*03d0*/  UIADD3 UR28, UP0, UPT, UR18, UR6, URZ ;  /* 0x00000006121c7290 */ /* 0x000fe4000ff1e0ff */
[----:B------:R-:W-:Y:S02]  /*03e0*/  UIADD3 UR27, UP1, UPT, UR18, UR8, URZ ;  /* 0x00000008121b7290 */ /* 0x000fe4000ff3e0ff */
[----:B------:R-:W-:Y:S02]  /*03f0*/  UIADD3 UR26, UP2, UPT, UR18, UR10, URZ ;  /* 0x0000000a121a7290 */ /* 0x000fe4000ff5e0ff */
[----:B------:R-:W-:-:S02]  /*0400*/  UIADD3 UR25, UP3, UPT, UR18, UR12, URZ ;  /* 0x0000000c12197290 */ /* 0x000fc4000ff7e0ff */
[----:B------:R-:W-:Y:S01]  /*0410*/  UIADD3 UR24, UP4, UPT, UR18, UR14, URZ ;  /* 0x0000000e12187290 */ /* 0x000fe2000ff9e0ff */
[----:B------:R-:W1:Y:S01]  /*0420*/  LDCU.U8 UR35, c[0x0][0x10b8] ;  /* 0x00021700ff2377ac */ /* 0x000e620008000000 */
[----:B------:R-:W-:Y:S02]  /*0430*/  UIADD3.X UR7, UPT, UPT, UR19, UR7, URZ, UP0, !UPT ;  /* 0x0000000713077290 */ /* 0x000fe400087fe4ff */
[----:B------:R-:W-:Y:S02]  /*0440*/  UIADD3.X UR8, UPT, UPT, UR19, UR9, URZ, UP1, !UPT ;  /* 0x0000000913087290 */ /* 0x000fe40008ffe4ff */
[----:B------:R-:W-:Y:S02]  /*0450*/  UIADD3.X UR10, UPT, UPT, UR19, UR11, URZ, UP2, !UPT ;  /* 0x0000000b130a7290 */ /* 0x000fe400097fe4ff */
[----:B------:R-:W-:Y:S02]  /*0460*/  UIADD3.X UR12, UPT, UPT, UR19, UR13, URZ, UP3, !UPT ;  /* 0x0000000d130c7290 */ /* 0x000fe40009ffe4ff */
[----:B0-----:R-:W-:-:S12]  /*0470*/  UIADD3.X UR14, UPT, UPT, UR19, UR15, URZ, UP4, !UPT ;  /* 0x0000000f130e7290 */ /* 0x001fd8000a7fe4ff */
.L_x_471:
[C---:B0-----:R-:W-:Y:S01]  /*0480*/  IADD3 R20, P0, PT, R4.reuse, UR21, RZ ;  /* 0x0000001504147c10 */ /* 0x041fe2000ff1e0ff */
[----:B------:R-:W0:Y:S01]  /*0490*/  LDC.64 R26, c[0x0][0x10b0] ;  /* 0x00042c00ff1a7b82 */ /* 0x000e220000000a00 */
[----:B------:R-:W-:Y:S02]  /*04a0*/  ISETP.GE.U32.AND P1, PT, R4, UR31, PT ;  /* 0x0000001f04007c0c */ /* 0x000fe4000bf26070 */
[C---:B------:R-:W-:Y:S01]  /*04b0*/  IADD3 R11, P3, PT, R20.reuse, UR21, RZ ;  /* 0x00000015140b7c10 */ /* 0x040fe2000ff7e0ff */
[----:B------:R-:W-:Y:S01]  /*04c0*/  IMAD.X R10, RZ, RZ, R3, P0 ;  /* 0x000000ffff0a7224 */ /* 0x000fe200000e0603 */
[----:B------:R-:W-:Y:S02]  /*04d0*/  ISETP.GE.U32.AND P2, PT, R20, UR31, PT ;  /* 0x0000001f14007c0c */ /* 0x000fe4000bf46070 */
[C---:B------:R-:W-:Y:S01]  /*04e0*/  ISETP.GE.U32.AND P0, PT, R11.reuse, UR31, PT ;  /* 0x0000001f0b007c0c */ /* 0x040fe2000bf06070 */
[----:B------:R-:W-:Y:S01]  /*04f0*/  IMAD.X R8, RZ, RZ, R10, P3 ;  /* 0x000000ffff087224 */ /* 0x000fe200018e060a */
[----:B------:R-:W-:-:S02]  /*0500*/  IADD3 R11, P4, PT, R11, UR21, RZ ;  /* 0x000000150b0b7c10 */ /* 0x000fc4000ff9e0ff */
[----:B------:R-:W-:Y:S02]  /*0510*/  ISETP.GE.AND.EX P2, PT, R10, UR32, PT, P2 ;  /* 0x000000200a007c0c */ /* 0x000fe4000bf46320 */
[----:B------:R-:W-:Y:S01]  /*0520*/  ISETP.GE.U32.AND P3, PT, R11, UR31, PT ;  /* 0x0000001f0b007c0c */ /* 0x000fe2000bf66070 */
[----:B------:R-:W-:Y:S01]  /*0530*/  IMAD.X R12, RZ, RZ, R8, P4 ;  /* 0x000000ffff0c7224 */ /* 0x000fe200020e0608 */
[----:B------:R-:W-:Y:S02]  /*0540*/  IADD3 R14, P4, PT, R4, UR33, RZ ;  /* 0x00000021040e7c10 */ /* 0x000fe4000ff9e0ff */
[C---:B------:R-:W-:Y:S02]  /*0550*/  ISETP.GE.AND.EX P1, PT, R3.reuse, UR32, PT, P1 ;  /* 0x0000002003007c0c */ /* 0x040fe4000bf26310 */
[----:B------:R-:W-:Y:S02]  /*0560*/  ISETP.GE.AND.EX P3, PT, R12, UR32, PT, P3 ;  /* 0x000000200c007c0c */ /* 0x000fe4000bf66330 */
[----:B------:R-:W-:-:S02]  /*0570*/  IADD3.X R15, PT, PT, R3, UR34, RZ, P4, !PT ;  /* 0x00000022030f7c10 */ /* 0x000fc4000a7fe4ff */
[----:B------:R-:W-:Y:S01]  /*0580*/  ISETP.GE.AND.EX P0, PT, R8, UR32, PT, P0 ;  /* 0x0000002008007c0c */ /* 0x000fe2000bf06300 */
[----:B0-----:R-:W2:Y:S01]  /*0590*/  LDG.E.U8 R26, desc[UR16][R26.64] ;  /* 0x000000101a1a7981 */ /* 0x001ea2000c1e1100 */
[----:B------:R-:W-:Y:S02]  /*05a0*/  @!P2 IADD3 R16, P4, PT, R4, UR22, RZ ;  /* 0x000000160410ac10 */ /* 0x000fe4000ff9e0ff */
[----:B------:R-:W-:Y:S02]  /*05b0*/  PRMT R8, RZ, 0x7610, R8 ;  /* 0x00007610ff087816 */ /* 0x000fe40000000008 */
[----:B------:R-:W-:-:S03]  /*05c0*/  @!P2 IADD3.X R17, PT, PT, R3, UR23, RZ, P4, !PT ;  /* 0x000000170311ac10 */ /* 0x000fc6000a7fe4ff */
[----:B------:R-:W-:Y:S01]  /*05d0*/  @!P3 IADD3 R22, P4, PT, R4, UR25, RZ ;  /* 0x000000190416bc10 */ /* 0x000fe2000ff9e0ff */
[----:B------:R2:W3:Y:S01]  /*05e0*/  @!P1 LDG.E.U8 R8, desc[UR16][R14.64] ;  /* 0x000000100e089981 */ /* 0x0004e2000c1e1100 */
[----:B------:R-:W-:Y:S02]  /*05f0*/  PRMT R9, RZ, 0x7610, R9 ;  /* 0x00007610ff097816 */ /* 0x000fe40000000009 */
[----:B------:R-:W-:-:S05]  /*0600*/  @!P3 IADD3.X R23, PT, PT, R3, UR12, RZ, P4, !PT ;  /* 0x0000000c0317bc10 */ /* 0x000fca000a7fe4ff */
[----:B------:R-:W5:Y:S01]  /*0610*/  @!P3 LDG.E.U8 R9, desc[UR16][R22.64] ;  /* 0x000000101609b981 */ /* 0x000f62000c1e1100 */
[----:B------:R-:W-:Y:S02]  /*0620*/  @!P0 IADD3 R24, P5, PT, R4, UR24, RZ ;  /* 0x0000001804188c10 */ /* 0x000fe4000ffbe0ff */
[----:B------:R-:W-:Y:S02]  /*0630*/  PRMT R13, RZ, 0x7610, R13 ;  /* 0x00007610ff0d7816 */ /* 0x000fe4000000000d */
[----:B------:R-:W-:Y:S01]  /*0640*/  @!P0 IADD3.X R25, PT, PT, R3, UR14, RZ, P5, !PT ;  /* 0x0000000e03198c10 */ /* 0x000fe2000affe4ff */
[----:B-1----:R-:W-:Y:S01]  /*0650*/  UPRMT UR6, UR35, 0x9910, URZ ;  /* 0x0000991023067896 */ /* 0x002fe200080000ff */
[----:B------:R-:W-:-:S03]  /*0660*/  PRMT R19, RZ, 0x7610, R19 ;  /* 0x00007610ff137816 */ /* 0x000fc60000000013 */
[----:B------:R-:W5:Y:S01]  /*0670*/  @!P0 LDG.E.U8 R13, desc[UR16][R24.64] ;  /* 0x00000010180d8981 */ /* 0x000f62000c1e1100 */
[----:B------:R-:W-:-:S03]  /*0680*/  IADD3 R0, P0, PT, R0, -0x2, RZ ;  /* 0xfffffffe00007810 */ /* 0x000fc60007f1e0ff */
[----:B------:R3:W5:Y:S01]  /*0690*/  @!P2 LDG.E.U8 R19, desc[UR16][R16.64] ;  /* 0x000000101013a981 */ /* 0x000762000c1e1100 */
[----:B------:R-:W-:Y:S02]  /*06a0*/  IADD3.X R2, PT, PT, R2, -0x1, RZ, P0, !PT ;  /* 0xffffffff02027810 */ /* 0x000fe400007fe4ff */
[----:B------:R-:W-:-:S04]  /*06b0*/  ISETP.NE.U32.AND P0, PT, R0, RZ, PT ;  /* 0x000000ff0000720c */ /* 0x000fc80003f05070 */
[----:B------:R-:W-:Y:S01]  /*06c0*/  ISETP.NE.AND.EX P0, PT, R2, RZ, PT, P0 ;  /* 0x000000ff0200720c */ /* 0x000fe20003f05300 */
[----:B--2---:R-:W-:-:S05]  /*06d0*/  IMAD R15, R26, UR6, RZ ;  /* 0x000000061a0f7c24 */ /* 0x004fca000f8e02ff */
[----:B------:R-:W-:Y:S02]  /*06e0*/  LOP3.LUT R15, R15, 0xff, RZ, 0xc0, !PT ;  /* 0x000000ff0f0f7812 */ /* 0x000fe400078ec0ff */
[----:B---3--:R-:W-:Y:S02]  /*06f0*/  LOP3.LUT R16, R8, 0xff, RZ, 0xc0, !PT ;  /* 0x000000ff08107812 */ /* 0x008fe400078ec0ff */
[----:B------:R-:W-:-:S07]  /*0700*/  MOV R8, 0x720 ;  /* 0x0000072000087802 */ /* 0x000fce0000000f00 */
[----:B-----5:R-:W-:Y:S05]  /*0710*/  CALL.REL.NOINC `($__internal_29_$__cuda_sm20_div_u16) ;  /* 0x0000000c00b07944 */ /* 0x020fea0003c00000 */
[----:B------:R-:W-:Y:S01]  /*0720*/  IMAD.MOV.U32 R14, RZ, RZ, R21 ;  /* 0x000000ffff0e7224 */ /* 0x000fe200078e0015 */
[----:B------:R-:W-:Y:S02]  /*0730*/  LOP3.LUT R16, R19, 0xff, RZ, 0xc0, !PT ;  /* 0x000000ff13107812 */ /* 0x000fe400078ec0ff */
[----:B------:R-:W-:-:S07]  /*0740*/  MOV R8, 0x760 ;  /* 0x0000076000087802 */ /* 0x000fce0000000f00 */
[----:B------:R-:W-:Y:S05]  /*0750*/  CALL.REL.NOINC `($__internal_29_$__cuda_sm20_div_u16) ;  /* 0x0000000c00a07944 */ /* 0x000fea0003c00000 */
        /* <DEDUP_REMOVED lines=8> */
[----:B------:R-:W-:Y:S02]  /*07e0*/  IADD3 R9, P3, PT, R20, UR21, RZ ;  /* 0x0000001514097c10 */ /* 0x000fe4000ff7e0ff */
[C---:B------:R-:W-:Y:S02]  /*07f0*/  @!P1 IADD3 R24, P4, PT, R4.reuse, UR33, RZ ;  /* 0x0000002104189c10 */ /* 0x040fe4000ff9e0ff */
[----:B------:R-:W-:Y:S01]  /*0800*/  @!P2 IADD3 R22, P5, PT, R4, UR22, RZ ;  /* 0x000000160416ac10 */ /* 0x000fe2000ffbe0ff */
[----:B------:R-:W-:Y:S01]  /*0810*/  IMAD.X R10, RZ, RZ, R10, P3 ;  /* 0x000000ffff0a7224 */ /* 0x000fe200018e060a */
[----:B------:R-:W-:Y:S02]  /*0820*/  ISETP.GE.U32.AND P3, PT, R9, UR31, PT ;  /* 0x0000001f09007c0c */ /* 0x000fe4000bf66070 */
[----:B------:R-:W-:Y:S02]  /*0830*/  @!P1 IADD3.X R25, PT, PT, R3, UR34, RZ, P4, !PT ;  /* 0x0000002203199c10 */ /* 0x000fe4000a7fe4ff */
[----:B------:R-:W-:-:S02]  /*0840*/  ISETP.GE.AND.EX P3, PT, R10, UR32, PT, P3 ;  /* 0x000000200a007c0c */ /* 0x000fc4000bf66330 */
[C---:B------:R-:W-:Y:S01]  /*0850*/  ISETP.GE.U32.AND P4, PT, R11.reuse, UR31, PT ;  /* 0x0000001f0b007c0c */ /* 0x040fe2000bf86070 */
[----:B------:R0:W-:Y:S01]  /*0860*/  @!P1 STG.E.U8 desc[UR16][R24.64], R14 ;  /* 0x0000000e18009986 */ /* 0x0001e2000c101110 */
[----:B------:R-:W-:Y:S02]  /*0870*/  IADD3 R11, P6, PT, R11, UR21, RZ ;  /* 0x000000150b0b7c10 */ /* 0x000fe4000ffde0ff */
[----:B------:R-:W-:Y:S02]  /*0880*/  ISETP.GE.AND.EX P1, PT, R12, UR32, PT, P4 ;  /* 0x000000200c007c0c */ /* 0x000fe4000bf26340 */
[----:B------:R-:W-:Y:S01]  /*0890*/  @!P2 IADD3.X R23, PT, PT, R3, UR23, RZ, P5, !PT ;  /* 0x000000170317ac10 */ /* 0x000fe2000affe4ff */
[----:B------:R-:W-:Y:S01]  /*08a0*/  IMAD.X R12, RZ, RZ, R12, P6 ;  /* 0x000000ffff0c7224 */ /* 0x000fe200030e060c */
[----:B------:R-:W-:-:S03]  /*08b0*/  ISETP.GE.U32.AND P5, PT, R11, UR31, PT ;  /* 0x0000001f0b007c0c */ /* 0x000fc6000bfa6070 */
[----:B------:R-:W-:Y:S01]  /*08c0*/  @!P3 IADD3 R16, P4, PT, R4, UR24, RZ ;  /* 0x000000180410bc10 */ /* 0x000fe2000ff9e0ff */
[----:B------:R-:W-:Y:S01]  /*08d0*/  @!P2 STG.E.U8 desc[UR16][R22.64], R19 ;  /* 0x000000131600a986 */ /* 0x000fe2000c101110 */
[----:B------:R-:W-:Y:S01]  /*08e0*/  ISETP.GE.AND.EX P2, PT, R12, UR32, PT, P5 ;  /* 0x000000200c007c0c */ /* 0x000fe2000bf46350 */
[----:B0-----:R-:W0:Y:S01]  /*08f0*/  LDC.64 R14, c[0x0][0x10b0] ;  /* 0x00042c00ff0e7b82 */ /* 0x001e220000000a00 */
[----:B------:R-:W-:Y:S02]  /*0900*/  @!P3 IADD3.X R17, PT, PT, R3, UR14, RZ, P4, !PT ;  /* 0x0000000e0311bc10 */ /* 0x000fe4000a7fe4ff */
[----:B------:R-:W-:-:S03]  /*0910*/  IADD3 R18, P4, PT, R11, UR21, RZ ;  /* 0x000000150b127c10 */ /* 0x000fc6000ff9e0ff */
[----:B------:R1:W-:Y:S01]  /*0920*/  @!P3 STG.E.U8 desc[UR16][R16.64], R13 ;  /* 0x0000000d1000b986 */ /* 0x0003e2000c101110 */
[----:B------:R-:W-:Y:S01]  /*0930*/  IADD3 R11, P5, PT, R18, UR21, RZ ;  /* 0x00000015120b7c10 */ /* 0x000fe2000ffbe0ff */
[----:B------:R-:W-:Y:S01]  /*0940*/  IMAD.X R20, RZ, RZ, R12, P4 ;  /* 0x000000ffff147224 */ /* 0x000fe200020e060c */
[----:B------:R-:W-:Y:S02]  /*0950*/  @!P1 IADD3 R28, P3, PT, R4, UR25, RZ ;  /* 0x00000019041c9c10 */ /* 0x000fe4000ff7e0ff */
[C---:B------:R-:W-:Y:S01]  /*0960*/  IADD3 R8, P6, PT, R11.reuse, UR21, RZ ;  /* 0x000000150b087c10 */ /* 0x040fe2000ffde0ff */
[----:B------:R-:W-:Y:S01]  /*0970*/  IMAD.X R12, RZ, RZ, R20, P5 ;  /* 0x000000ffff0c7224 */ /* 0x000fe200028e0614 */
[----:B------:R-:W-:Y:S02]  /*0980*/  ISETP.GE.U32.AND P4, PT, R11, UR31, PT ;  /* 0x0000001f0b007c0c */ /* 0x000fe4000bf86070 */
[----:B------:R-:W-:Y:S02]  /*0990*/  @!P1 IADD3.X R29, PT, PT, R3, UR12, RZ, P3, !PT ;  /* 0x0000000c031d9c10 */ /* 0x000fe40009ffe4ff */
[----:B------:R-:W-:Y:S01]  /*09a0*/  ISETP.GE.U32.AND P3, PT, R8, UR31, PT ;  /* 0x0000001f08007c0c */ /* 0x000fe2000bf66070 */
[----:B------:R-:W-:Y:S01]  /*09b0*/  IMAD.X R8, RZ, RZ, R12, P6 ;  /* 0x000000ffff087224 */ /* 0x000fe200030e060c */
[----:B------:R-:W-:Y:S01]  /*09c0*/  ISETP.GE.AND.EX P4, PT, R12, UR32, PT, P4 ;  /* 0x000000200c007c0c */ /* 0x000fe2000bf86340 */
[----:B------:R2:W-:Y:S01]  /*09d0*/  @!P1 STG.E.U8 desc[UR16][R28.64], R21 ;  /* 0x000000151c009986 */ /* 0x0005e2000c101110 */
[----:B------:R-:W-:-:S02]  /*09e0*/  ISETP.GE.U32.AND P5, PT, R18, UR31, PT ;  /* 0x0000001f12007c0c */ /* 0x000fc4000bfa6070 */
[----:B------:R-:W-:Y:S01]  /*09f0*/  ISETP.GE.AND.EX P3, PT, R8, UR32, PT, P3 ;  /* 0x0000002008007c0c */ /* 0x000fe2000bf66330 */
[----:B0-----:R-:W3:Y:S01]  /*0a00*/  LDG.E.U8 R14, desc[UR16][R14.64] ;  /* 0x000000100e0e7981 */ /* 0x001ee2000c1e1100 */
[----:B------:R-:W-:Y:S02]  /*0a10*/  ISETP.GE.AND.EX P5, PT, R20, UR32, PT, P5 ;  /* 0x0000002014007c0c */ /* 0x000fe4000bfa6350 */
[C---:B-1----:R-:W-:Y:S02]  /*0a20*/  @!P2 IADD3 R16, P6, PT, R4.reuse, UR29, RZ ;  /* 0x0000001d0410ac10 */ /* 0x042fe4000ffde0ff */
[----:B------:R-:W-:Y:S02]  /*0a30*/  PRMT R8, RZ, 0x7610, R8 ;  /* 0x00007610ff087816 */ /* 0x000fe40000000008 */
[----:B------:R-:W-:Y:S02]  /*0a40*/  @!P2 IADD3.X R17, PT, PT, R3, UR30, RZ, P6, !PT ;  /* 0x0000001e0311ac10 */ /* 0x000fe4000b7fe4ff */
[----:B------:R-:W-:-:S02]  /*0a50*/  @!P4 IADD3 R24, P6, PT, R4, UR26, RZ ;  /* 0x0000001a0418cc10 */ /* 0x000fc4000ffde0ff */
[----:B------:R-:W-:Y:S01]  /*0a60*/  PRMT R13, RZ, 0x7610, R13 ;  /* 0x00007610ff0d7816 */ /* 0x000fe2000000000d */
[----:B------:R-:W4:Y:S01]  /*0a70*/  @!P2 LDG.E.U8 R8, desc[UR16][R16.64] ;  /* 0x000000101008a981 */ /* 0x000f22000c1e1100 */
[----:B------:R-:W-:Y:S02]  /*0a80*/  @!P4 IADD3.X R25, PT, PT, R3, UR10, RZ, P6, !PT ;  /* 0x0000000a0319cc10 */ /* 0x000fe4000b7fe4ff */
[C---:B------:R-:W-:Y:S02]  /*0a90*/  @!P5 IADD3 R26, P1, PT, R4.reuse, UR28, RZ ;  /* 0x0000001c041adc10 */ /* 0x040fe4000ff3e0ff */
[----:B------:R-:W-:Y:S02]  /*0aa0*/  @!P3 IADD3 R22, P6, PT, R4, UR27, RZ ;  /* 0x0000001b0416bc10 */ /* 0x000fe4000ffde0ff */
[----:B------:R-:W-:Y:S02]  /*0ab0*/  PRMT R19, RZ, 0x7610, R19 ;  /* 0x00007610ff137816 */ /* 0x000fe40000000013 */
[----:B------:R-:W-:-:S02]  /*0ac0*/  PRMT R20, RZ, 0x7610, R20 ;  /* 0x00007610ff147816 */ /* 0x000fc40000000014 */
[C---:B------:R-:W-:Y:S02]  /*0ad0*/  @!P5 IADD3.X R27, PT, PT, R3.reuse, UR7, RZ, P1, !PT ;  /* 0x00000007031bdc10 */ /* 0x040fe40008ffe4ff */
[----:B------:R-:W-:Y:S01]  /*0ae0*/  @!P3 IADD3.X R23, PT, PT, R3, UR8, RZ, P6, !PT ;  /* 0x000000080317bc10 */ /* 0x000fe2000b7fe4ff */
[----:B------:R2:W5:Y:S04]  /*0af0*/  @!P4 LDG.E.U8 R19, desc[UR16][R24.64] ;  /* 0x000000101813c981 */ /* 0x000568000c1e1100 */
[----:B------:R2:W5:Y:S04]  /*0b00*/  @!P5 LDG.E.U8 R20, desc[UR16][R26.64] ;  /* 0x000000101a14d981 */ /* 0x000568000c1e1100 */
[----:B------:R2:W5:Y:S01]  /*0b10*/  @!P3 LDG.E.U8 R13, desc[UR16][R22.64] ;  /* 0x00000010160db981 */ /* 0x000562000c1e1100 */
[----:B------:R-:W-:-:S06]  /*0b20*/  UPRMT UR6, UR35, 0x9910, URZ ;  /* 0x0000991023067896 */ /* 0x000fcc00080000ff */
[----:B---3--:R-:W-:-:S05]  /*0b30*/  IMAD R14, R14, UR6, RZ ;  /* 0x000000060e0e7c24 */ /* 0x008fca000f8e02ff */
[----:B------:R-:W-:Y:S02]  /*0b40*/  LOP3.LUT R15, R14, 0xff, RZ, 0xc0, !PT ;  /* 0x000000ff0e0f7812 */ /* 0x000fe400078ec0ff */
[----:B----4-:R-:W-:Y:S02]  /*0b50*/  LOP3.LUT R16, R8, 0xff, RZ, 0xc0, !PT ;  /* 0x000000ff08107812 */ /* 0x010fe400078ec0ff */
[----:B--2---:R-:W-:-:S07]  /*0b60*/  MOV R8, 0xb80 ;  /* 0x00000b8000087802 */ /* 0x004fce0000000f00 */
        /* <DEDUP_REMOVED lines=13> */
[----:B------:R-:W-:Y:S01]  /*0c40*/  IMAD.U32 R8, RZ, RZ, UR21 ;  /* 0x00000015ff087e24 */ /* 0x000fe2000f8e00ff */
[----:B------:R-:W-:Y:S02]  /*0c50*/  USHF.L.U32 UR6, UR21, 0x3, URZ ;  /* 0x0000000315067899 */ /* 0x000fe400080006ff */
[----:B------:R-:W-:Y:S01]  /*0c60*/  IMAD.U32 R13, RZ, RZ, UR21 ;  /* 0x00000015ff0d7e24 */ /* 0x000fe2000f8e00ff */
[----:B------:R-:W-:Y:S02]  /*0c70*/  USHF.R.U32.HI UR9, URZ, 0x1d, UR21 ;  /* 0x0000001dff097899 */ /* 0x000fe40008011615 */
[----:B------:R-:W-:-:S04]  /*0c80*/  IADD3 R8, P4, P6, R8, UR21, R9 ;  /* 0x0000001508087c10 */ /* 0x000fc8000fe9e009 */
[----:B------:R-:W-:Y:S02]  /*0c90*/  IADD3 R8, P1, P3, R13, UR21, R8 ;  /* 0x000000150d087c10 */ /* 0x000fe4000fb3e008 */
        /* <DEDUP_REMOVED lines=11> */
[----:B------:R-:W-:-:S03]  /*0d50*/  @!P5 IADD3.X R9, PT, PT, R3, UR7, RZ, P4, !PT ;  /* 0x000000070309dc10 */ /* 0x000fc6000a7fe4ff */
[----:B------:R0:W-:Y:S02]  /*0d60*/  @!P2 STG.E.U8 desc[UR16][R16.64], R14 ;  /* 0x0000000e1000a986 */ /* 0x0001e4000c101110 */
[C---:B------:R-:W-:Y:S02]  /*0d70*/  @!P1 IADD3 R10, P6, PT, R4.reuse, UR26, RZ ;  /* 0x0000001a040a9c10 */ /* 0x040fe4000ffde0ff */
[C---:B------:R-:W-:Y:S01]  /*0d80*/  @!P3 IADD3 R12, P4, PT, R4.reuse, UR27, RZ ;  /* 0x0000001b040cbc10 */ /* 0x040fe2000ff9e0ff */
[----:B------:R0:W-:Y:S01]  /*0d90*/  @!P5 STG.E.U8 desc[UR16][R8.64], R20 ;  /* 0x000000140800d986 */ /* 0x0001e2000c101110 */
[C---:B------:R-:W-:Y:S02]  /*0da0*/  @!P1 IADD3.X R11, PT, PT, R3.reuse, UR10, RZ, P6, !PT ;  /* 0x0000000a030b9c10 */ /* 0x040fe4000b7fe4ff */
[----:B------:R-:W-:Y:S02]  /*0db0*/  @!P3 IADD3.X R13, PT, PT, R3, UR8, RZ, P4, !PT ;  /* 0x00000008030dbc10 */ /* 0x000fe4000a7fe4ff */
[----:B------:R-:W-:Y:S01]  /*0dc0*/  IADD3 R4, P2, PT, R4, UR6, RZ ;  /* 0x0000000604047c10 */ /* 0x000fe2000ff5e0ff */
[----:B------:R0:W-:Y:S01]  /*0dd0*/  @!P1 STG.E.U8 desc[UR16][R10.64], R19 ;  /* 0x000000130a009986 */ /* 0x0001e2000c101110 */
[----:B------:R-:W-:-:S02]  /*0de0*/  IADD3 R6, P1, PT, R6, UR6, RZ ;  /* 0x0000000606067c10 */ /* 0x000fc4000ff3e0ff */
[----:B------:R-:W-:Y:S01]  /*0df0*/  IADD3.X R3, PT, PT, R3, UR9, RZ, P2, !PT ;  /* 0x0000000903037c10 */ /* 0x000fe200097fe4ff */
[----:B------:R0:W-:Y:S01]  /*0e00*/  @!P3 STG.E.U8 desc[UR16][R12.64], R21 ;  /* 0x000000150c00b986 */ /* 0x0001e2000c101110 */
[----:B------:R-:W-:Y:S01]  /*0e10*/  IADD3.X R5, PT, PT, R5, UR9, RZ, P1, !PT ;  /* 0x0000000905057c10 */ /* 0x000fe20008ffe4ff */
[----:B------:R-:W-:Y:S08]  /*0e20*/  @P0 BRA `(.L_x_471) ;  /* 0xfffffff400940947 */ /* 0x000ff0000383ffff */
[----:B------:R-:W-:Y:S05]  /*0e30*/  BSYNC.RECONVERGENT B0 ;  /* 0x0000000000007941 */ /* 0x000fea0003800200 */
.L_x_470:
[----:B------:R-:W-:-:S04]  /*0e40*/  LOP3.LUT R7, R7, 0x1, RZ, 0xc0, !PT ;  /* 0x0000000107077812 */ /* 0x000fc800078ec0ff */
[----:B------:R-:W-:-:S13]  /*0e50*/  ISETP.NE.U32.AND P0, PT, R7, 0x1, PT ;  /* 0x000000010700780c */ /* 0x000fda0003f05070 */
[----:B------:R-:W-:Y:S05]  /*0e60*/  @!P0 EXIT ;  /* 0x000000000000894d */ /* 0x000fea0003800000 */
[----:B------:R-:W1:Y:S01]  /*0e70*/  S2R R7, SR_TID.X ;  /* 0x0000000000077919 */ /* 0x000e620000002100 */
[----:B------:R-:W2:Y:S01]  /*0e80*/  LDCU UR4, c[0x0][0x360] ;  /* 0x00006c00ff0477ac */ /* 0x000ea20008000800 */
[----:B------:R-:W3:Y:S01]  /*0e90*/  LDC.64 R2, c[0x0][0x10b0] ;  /* 0x00042c00ff027b82 */ /* 0x000ee20000000a00 */
[----:B0-----:R-:W-:Y:S02]  /*0ea0*/  PRMT R16, RZ, 0x7610, R16 ;  /* 0x00007610ff107816 */ /* 0x001fe40000000010 */
[----:B------:R-:W-:Y:S02]  /*0eb0*/  PRMT R10, RZ, 0x7610, R10 ;  /* 0x00007610ff0a7816 */ /* 0x000fe4000000000a */
[----:B------:R-:W-:Y:S01]  /*0ec0*/  PRMT R11, RZ, 0x7610, R11 ;  /* 0x00007610ff0b7816 */ /* 0x000fe2000000000b */
[----:B---3--:R0:W3:Y:S01]  /*0ed0*/  LDG.E.U8 R8, desc[UR16][R2.64] ;  /* 0x0000001002087981 */ /* 0x0080e2000c1e1100 */
[----:B-1----:R-:W-:-:S04]  /*0ee0*/  IADD3 R6, P0, PT, R7, R6, RZ ;  /* 0x0000000607067210 */ /* 0x002fc80007f1e0ff */
[C---:B--2---:R-:W-:Y:S01]  /*0ef0*/  IADD3 R7, P3, PT, R6.reuse, UR4, RZ ;  /* 0x0000000406077c10 */ /* 0x044fe2000ff7e0ff */
[----:B------:R-:W-:Y:S01]  /*0f00*/  IMAD.X R0, RZ, RZ, R5, P0 ;  /* 0x000000ffff007224 */ /* 0x000fe200000e0605 */
[C---:B------:R-:W-:Y:S02]  /*0f10*/  ISETP.GE.U32.AND P0, PT, R6.reuse, UR31, PT ;  /* 0x0000001f06007c0c */ /* 0x040fe4000bf06070 */
[----:B------:R-:W-:Y:S01]  /*0f20*/  IADD3 R28, P2, PT, R6, UR33, RZ ;  /* 0x00000021061c7c10 */ /* 0x000fe2000ff5e0ff */
[----:B------:R-:W-:Y:S01]  /*0f30*/  IMAD.X R6, RZ, RZ, R0, P3 ;  /* 0x000000ffff067224 */ /* 0x000fe200018e0600 */
[----:B------:R-:W-:Y:S02]  /*0f40*/  IADD3 R5, P4, PT, R7, UR4, RZ ;  /* 0x0000000407057c10 */ /* 0x000fe4000ff9e0ff */
[----:B------:R-:W-:Y:S02]  /*0f50*/  IADD3.X R29, PT, PT, R0, UR34, RZ, P2, !PT ;  /* 0x00000022001d7c10 */ /* 0x000fe400097fe4ff */
[----:B------:R-:W-:Y:S01]  /*0f60*/  IADD3 R26, P3, PT, R28, UR4, RZ ;  /* 0x000000041c1a7c10 */ /* 0x000fe2000ff7e0ff */
[----:B0-----:R-:W-:Y:S01]  /*0f70*/  IMAD.X R3, RZ, RZ, R6, P4 ;  /* 0x000000ffff037224 */ /* 0x001fe200020e0606 */
[----:B------:R-:W-:-:S02]  /*0f80*/  IADD3 R4, P5, PT, R5, UR4, RZ ;  /* 0x0000000405047c10 */ /* 0x000fc4000ffbe0ff */
[----:B------:R-:W-:Y:S01]  /*0f90*/  ISETP.GE.AND.EX P0, PT, R0, UR32, PT, P0 ;  /* 0x0000002000007c0c */ /* 0x000fe2000bf06300 */
[----:B------:R-:W-:Y:S01]  /*0fa0*/  IMAD.X R27, RZ, RZ, R29, P3 ;  /* 0x000000ffff1b7224 */ /* 0x000fe200018e061d */
[----:B------:R-:W-:Y:S01]  /*0fb0*/  ISETP.GE.U32.AND P1, PT, R7, UR31, PT ;  /* 0x0000001f07007c0c */ /* 0x000fe2000bf26070 */
[----:B------:R-:W-:Y:S01]  /*0fc0*/  IMAD.X R2, RZ, RZ, R3, P5 ;  /* 0x000000ffff027224 */ /* 0x000fe200028e0603 */
[----:B------:R-:W-:Y:S02]  /*0fd0*/  ISETP.GE.U32.AND P2, PT, R5, UR31, PT ;  /* 0x0000001f05007c0c */ /* 0x000fe4000bf46070 */
[----:B------:R-:W-:Y:S02]  /*0fe0*/  ISETP.GE.U32.AND P3, PT, R4, UR31, PT ;  /* 0x0000001f04007c0c */ /* 0x000fe4000bf66070 */
[----:B------:R-:W-:Y:S02]  /*0ff0*/  IADD3 R24, P4, PT, R26, UR4, RZ ;  /* 0x000000041a187c10 */ /* 0x000fe4000ff9e0ff */
[----:B------:R-:W-:-:S02]  /*1000*/  ISETP.GE.AND.EX P1, PT, R6, UR32, PT, P1 ;  /* 0x0000002006007c0c */ /* 0x000fc4000bf26310 */
[----:B------:R-:W-:Y:S01]  /*1010*/  ISETP.GE.AND.EX P2, PT, R3, UR32, PT, P2 ;  /* 0x0000002003007c0c */ /* 0x000fe2000bf46320 */
[----:B------:R-:W2:Y:S01]  /*1020*/  @!P0 LDG.E.U8 R16, desc[UR16][R28.64] ;  /* 0x000000101c108981 */ /* 0x000ea2000c1e1100 */
[----:B------:R-:W-:Y:S01]  /*1030*/  ISETP.GE.AND.EX P3, PT, R2, UR32, PT, P3 ;  /* 0x0000002002007c0c */ /* 0x000fe2000bf66330 */
[----:B------:R-:W-:Y:S01]  /*1040*/  IMAD.X R25, RZ, RZ, R27, P4 ;  /* 0x000000ffff197224 */ /* 0x000fe200020e061b */
[----:B------:R-:W-:Y:S01]  /*1050*/  IADD3 R12, P4, PT, R24, UR4, RZ ;  /* 0x00000004180c7c10 */ /* 0x000fe2000ff9e0ff */
[----:B------:R-:W0:Y:S01]  /*1060*/  LDCU.U8 UR4, c[0x0][0x10b8] ;  /* 0x00021700ff0477ac */ /* 0x000e220008000000 */
[----:B------:R-:W-:-:S03]  /*1070*/  PRMT R0, RZ, 0x7610, R0 ;  /* 0x00007610ff007816 */ /* 0x000fc60000000000 */
[----:B------:R-:W-:Y:S02]  /*1080*/  IMAD.X R13, RZ, RZ, R25, P4 ;  /* 0x000000ffff0d7224 */ /* 0x000fe400020e0619 */
[----:B------:R1:W5:Y:S04]  /*1090*/  @!P1 LDG.E.U8 R10, desc[UR16][R26.64] ;  /* 0x000000101a0a9981 */ /* 0x000368000c1e1100 */
[----:B------:R1:W5:Y:S04]  /*10a0*/  @!P2 LDG.E.U8 R11, desc[UR16][R24.64] ;  /* 0x00000010180ba981 */ /* 0x000368000c1e1100 */
[----:B------:R1:W5:Y:S01]  /*10b0*/  @!P3 LDG.E.U8 R0, desc[UR16][R12.64] ;  /* 0x000000100c00b981 */ /* 0x000362000c1e1100 */
[----:B0-----:R-:W-:-:S06]  /*10c0*/  UPRMT UR4, UR4, 0x9910, URZ ;  /* 0x0000991004047896 */ /* 0x001fcc00080000ff */
[----:B---3--:R-:W-:-:S05]  /*10d0*/  IMAD R8, R8, UR4, RZ ;  /* 0x0000000408087c24 */ /* 0x008fca000f8e02ff */
[----:B------:R-:W-:Y:S02]  /*10e0*/  LOP3.LUT R15, R8, 0xff, RZ, 0xc0, !PT ;  /* 0x000000ff080f7812 */ /* 0x000fe400078ec0ff */
[----:B------:R-:W-:Y:S02]  /*10f0*/  MOV R8, 0x1120 ;  /* 0x0000112000087802 */ /* 0x000fe40000000f00 */
[----:B-12---:R-:W-:-:S07]  /*1100*/  LOP3.LUT R16, R16, 0xff, RZ, 0xc0, !PT ;  /* 0x000000ff10107812 */ /* 0x006fce00078ec0ff */
        /* <DEDUP_REMOVED lines=25> */
.L_x_469:
        /* <DEDUP_REMOVED lines=8> */
.L_x_472:
[----:B------:R-:W2:Y:S01]  /*1320*/  LDC.64 R8, c[0x0][0x10b0] ;  /* 0x00042c00ff087b82 */ /* 0x000ea20000000a00 */
[----:B------:R-:W-:-:S04]  /*1330*/  LEA R2, P0, R0, UR33, 0x2 ;  /* 0x0000002100027c11 */ /* 0x000fc8000f8010ff */
[----:B------:R-:W-:-:S05]  /*1340*/  LEA.HI.X R3, R0, UR34, R5, 0x2, P0 ;  /* 0x0000002200037c11 */ /* 0x000fca00080f1405 */
[----:B------:R-:W3:Y:S04]  /*1350*/  LDG.E R4, desc[UR16][R2.64] ;  /* 0x0000001002047981 */ /* 0x000ee8000c1e1900 */
[----:B--2---:R2:W4:Y:S01]  /*1360*/  LDG.E.U8 R8, desc[UR16][R8.64] ;  /* 0x0000001008087981 */ /* 0x004522000c1e1100 */
[----:B-1----:R-:W-:Y:S01]  /*1370*/  UPRMT UR4, UR6, 0x9910, URZ ;  /* 0x0000991006047896 */ /* 0x002fe200080000ff */
[C---:B---3--:R-:W-:Y:S02]  /*1380*/  PRMT R16, R4.reuse, 0x7770, RZ ;  /* 0x0000777004107816 */ /* 0x048fe400000000ff */
[C---:B------:R-:W-:Y:S02]  /*1390*/  PRMT R6, R4.reuse, 0x7771, RZ ;  /* 0x0000777104067816 */ /* 0x040fe400000000ff */
[----:B------:R-:W-:-:S02]  /*13a0*/  PRMT R7, R4, 0x7772, RZ ;  /* 0x0000777204077816 */ /* 0x000fc400000000ff */
[----:B--2---:R-:W-:Y:S01]  /*13b0*/  PRMT R9, R4, 0x7773, RZ ;  /* 0x0000777304097816 */ /* 0x004fe200000000ff */
[----:B----4-:R-:W-:Y:S01]  /*13c0*/  IMAD R15, R8, UR4, RZ ;  /* 0x00000004080f7c24 */ /* 0x010fe2000f8e02ff */
[----:B------:R-:W-:-:S04]  /*13d0*/  MOV R8, 0x1400 ;  /* 0x0000140000087802 */ /* 0x000fc80000000f00 */
[----:B------:R-:W-:-:S07]  /*13e0*/  LOP3.LUT R15, R15, 0xff, RZ, 0xc0, !PT ;  /* 0x000000ff0f0f7812 */ /* 0x000fce00078ec0ff */
[----:B0-----:R-:W-:Y:S05]  /*13f0*/  CALL.REL.NOINC `($__internal_29_$__cuda_sm20_div_u16) ;  /* 0x0000000000787944 */ /* 0x001fea0003c00000 */
[----:B------:R-:W-:Y:S01]  /*1400*/  IMAD.MOV.U32 R4, RZ, RZ, R21 ;  /* 0x000000ffff047224 */ /* 0x000fe200078e0015 */
[----:B------:R-:W-:Y:S01]  /*1410*/  MOV R8, 0x1440 ;  /* 0x0000144000087802 */ /* 0x000fe20000000f00 */
[----:B------:R-:W-:-:S07]  /*1420*/  IMAD.MOV.U32 R16, RZ, RZ, R6 ;  /* 0x000000ffff107224 */ /* 0x000fce00078e0006 */
[----:B------:R-:W-:Y:S05]  /*1430*/  CALL.REL.NOINC `($__internal_29_$__cuda_sm20_div_u16) ;  /* 0x0000000000687944 */ /* 0x000fea0003c00000 */
        /* <DEDUP_REMOVED lines=8> */
[----:B------:R-:W-:Y:S02]  /*14c0*/  LOP3.LUT R8, R21, 0xffff, RZ, 0xc0, !PT ;  /* 0x0000ffff15087812 */ /* 0x000fe400078ec0ff */
[----:B------:R-:W-:Y:S02]  /*14d0*/  LOP3.LUT R7, R7, 0xffff, RZ, 0xc0, !PT ;  /* 0x0000ffff07077812 */ /* 0x000fe400078ec0ff */
[----:B------:R-:W-:Y:S02]  /*14e0*/  LOP3.LUT R6, R6, 0xffff, RZ, 0xc0, !PT ;  /* 0x0000ffff06067812 */ /* 0x000fe400078ec0ff */
[----:B------:R-:W-:Y:S02]  /*14f0*/  LOP3.LUT R9, R4, 0xffff, RZ, 0xc0, !PT ;  /* 0x0000ffff04097812 */ /* 0x000fe400078ec0ff */
[----:B------:R-:W-:Y:S02]  /*1500*/  IADD3 R0, P0, PT, R0, UR5, RZ ;  /* 0x0000000500007c10 */ /* 0x000fe4000ff1e0ff */
[----:B------:R-:W-:-:S02]  /*1510*/  PRMT R7, R7, 0x3340, R8 ;  /* 0x0000334007077816 */ /* 0x000fc40000000008 */
[----:B------:R-:W-:Y:S01]  /*1520*/  PRMT R6, R9, 0x3340, R6 ;  /* 0x0000334009067816 */ /* 0x000fe20000000006 */
[----:B------:R-:W-:Y:S02]  /*1530*/  IMAD.SHL.U32 R4, R0, 0x4, RZ ;  /* 0x0000000400047824 */ /* 0x000fe400078e00ff */
[----:B------:R-:W-:Y:S01]  /*1540*/  IMAD.X R5, RZ, RZ, R5, P0 ;  /* 0x000000ffff057224 */ /* 0x000fe200000e0605 */
[----:B------:R-:W-:Y:S02]  /*1550*/  PRMT R7, R6, 0x5410, R7 ;  /* 0x0000541006077816 */ /* 0x000fe40000000007 */
[----:B------:R-:W-:Y:S02]  /*1560*/  ISETP.LT.U32.AND P1, PT, R4, UR10, PT ;  /* 0x0000000a04007c0c */ /* 0x000fe4000bf21070 */
[C---:B------:R-:W-:Y:S01]  /*1570*/  LOP3.LUT P0, RZ, R0.reuse, 0xffffc000, RZ, 0xc0, !PT ;  /* 0xffffc00000ff7812 */ /* 0x040fe2000780c0ff */
[----:B------:R2:W-:Y:S01]  /*1580*/  STG.E desc[UR16][R2.64], R7 ;  /* 0x0000000702007986 */ /* 0x0005e2000c101910 */
[----:B------:R-:W-:-:S02]  /*1590*/  SHF.L.U64.HI R4, R0, 0x2, R5 ;  /* 0x0000000200047819 */ /* 0x000fc40000010205 */
[----:B------:R-:W-:Y:S02]  /*15a0*/  LOP3.LUT P0, RZ, R5, 0x3fffffff, RZ, 0xc0, P0 ;  /* 0x3fffffff05ff7812 */ /* 0x000fe4000000c0ff */
[----:B------:R-:W-:-:S13]  /*15b0*/  ISETP.LT.AND.EX P1, PT, R4, UR11, PT, P1 ;  /* 0x0000000b04007c0c */ /* 0x000fda000bf21310 */
[----:B--2---:R-:W-:Y:S05]  /*15c0*/  @!P0 BRA P1, `(.L_x_472) ;  /* 0xfffffffc00548947 */ /* 0x004fea000083ffff */
[----:B------:R-:W-:Y:S05]  /*15d0*/  EXIT ;  /* 0x000000000000794d */ /* 0x000fea0003800000 */
        .weak           $__internal_29_$__cuda_sm20_div_u16
        .type           $__internal_29_$__cuda_sm20_div_u16,@function
        .size           $__internal_29_$__cuda_sm20_div_u16,(.L_x_766 - $__internal_29_$__cuda_sm20_div_u16)
$__internal_29_$__cuda_sm20_div_u16:
[----:B------:R-:W0:Y:S01]  /*15e0*/  I2F.U16 R18, R15 ;  /* 0x0000000f00127306 */ /* 0x000e220000101000 */
[----:B------:R-:W-:Y:S02]  /*15f0*/  IMAD.MOV.U32 R17, RZ, RZ, 0x4b800000 ;  /* 0x4b800000ff117424 */ /* 0x000fe400078e00ff */
[----:B------:R-:W-:Y:S02]  /*1600*/  IMAD.MOV.U32 R22, RZ, RZ, R8 ;  /* 0x000000ffff167224 */ /* 0x000fe400078e0008 */
[----:B------:R-:W-:-:S03]  /*1610*/  IMAD.MOV.U32 R23, RZ, RZ, 0x0 ;  /* 0x00000000ff177424 */ /* 0x000fc600078e00ff */
[----:B------:R-:W-:Y:S01]  /*1620*/  I2F.U16.RZ R16, R16 ;  /* 0x0000001000107306 */ /* 0x000fe2000010d000 */
[C---:B0-----:R-:W-:Y:S02]  /*1630*/  FSETP.GEU.AND P3, PT, |R18|.reuse, 1.175494350822287508e-38, PT ;  /* 0x008000001200780b */ /* 0x041fe40003f6e200 */
[----:B------:R-:W-:Y:S02]  /*1640*/  FSETP.GT.AND P4, PT, |R18|, 8.50705917302346158658e+37, PT ;  /* 0x7e8000001200780b */ /* 0x000fe40003f84200 */
[----:B------:R-:W-:Y:S02]  /*1650*/  FSEL R17, R17, 1, !P3 ;  /* 0x3f80000011117808 */ /* 0x000fe40005800000 */
[----:B------:R-:W-:Y:S02]  /*1660*/  ISETP.NE.U32.AND P3, PT, R15, RZ, PT ;  /* 0x000000ff0f00720c */ /* 0x000fe40003f65070 */
[----:B------:R-:W-:-:S05]  /*1670*/  FSEL R17, R17, 0.25, !P4 ;  /* 0x3e80000011117808 */ /* 0x000fca0006000000 */
[----:B------:R-:W-:-:S06]  /*1680*/  FMUL R18, R18, R17 ;  /* 0x0000001112127220 */ /* 0x000fcc0000400000 */
[----:B------:R-:W0:Y:S02]  /*1690*/  MUFU.RCP R18, R18 ;  /* 0x0000001200127308 */ /* 0x000e240000001000 */
[----:B0-----:R-:W-:-:S04]  /*16a0*/  FMUL R17, R17, R18 ;  /* 0x0000001211117220 */ /* 0x001fc80000400000 */
[----:B------:R-:W-:-:S04]  /*16b0*/  VIADD R17, R17, 0x2 ;  /* 0x0000000211117836 */ /* 0x000fc80000000000 */
[----:B------:R-:W-:-:S06]  /*16c0*/  FMUL.RZ R17, R16, R17 ;  /* 0x0000001110117220 */ /* 0x000fcc000040c000 */
[----:B------:R-:W0:Y:S02]  /*16d0*/  F2I.U32.TRUNC.NTZ R17, R17 ;  /* 0x0000001100117305 */ /* 0x000e24000020f000 */
[----:B0-----:R-:W-:Y:S01]  /*16e0*/  LOP3.LUT R21, R17, 0xffff, RZ, 0xc0, !PT ;  /* 0x0000ffff11157812 */ /* 0x001fe200078ec0ff */
[----:B------:R-:W-:Y:S01]  /*16f0*/  @!P3 IMAD.MOV.U32 R21, RZ, RZ, -0x1 ;  /* 0xffffffffff15b424 */ /* 0x000fe200078e00ff */
[----:B------:R-:W-:Y:S06]  /*1700*/  RET.REL.NODEC R22 `(_ZN2at6native63_GLOBAL__N__862fb238_30_ForeachBinaryOpScalarTensor_cu_64fe0ca525multi_tensor_apply_kernelINS1_18TensorListMetadataILi1EEENS1_27BinaryOpScalarTensorFunctorIhLi1ELi1ELi0EEEJSt7dividesIhEPhhEEEvT_T0_DpT1_) ;  /* 0xffffffe8163c7950 */ /* 0x000fec0003c3ffff */
.L_x_473:
        /* <DEDUP_REMOVED lines=15> */
.L_x_766:


//--------------------- .text._ZN2at6native63_GLOBAL__N__862fb238_30_ForeachBinaryOpScalarTensor_cu_64fe0ca525multi_tensor_apply_kernelINS1_18TensorListMetadataILi2EEENS1_27BinaryOpScalarTensorFunctorIN3c108BFloat16ELi2ELi1ELi1EEEJSt10multipliesIfEPS7_fEEEvT_T0_DpT1_ --------------------------
	.section	.text._ZN2at6native63_GLOBAL__N__862fb238_30_ForeachBinaryOpScalarTensor_cu_64fe0ca525multi_tensor_apply_kernelINS1_18TensorListMetadataILi2EEENS1_27BinaryOpScalarTensorFunctorIN3c108BFloat16ELi2ELi1ELi1EEEJSt10multipliesIfEPS7_fEEEvT_T0_DpT1_,"ax",@progbits
	.align	128
.text._ZN2at6native63_GLOBAL__N__862fb238_30_ForeachBinaryOpScalarTensor_cu_64fe0ca525multi_tensor_apply_kernelINS1_18TensorListMetadataILi2EEENS1_27BinaryOpScalarTensorFunctorIN3c108BFloat16ELi2ELi1ELi1EEEJSt10multipliesIfEPS7_fEEEvT_T0_DpT1_:
        .type           _ZN2at6native63_GLOBAL__N__862fb238_30_ForeachBinaryOpScalarTensor_cu_64fe0ca525multi_tensor_apply_kernelINS1_18TensorListMetadataILi2EEENS1_27BinaryOpScalarTensorFunctorIN3c108BFloat16ELi2ELi1ELi1EEEJSt10multipliesIfEPS7_fEEEvT_T0_DpT1_,@function
        .size           _ZN2at6native63_GLOBAL__N__862fb238_30_ForeachBinaryOpScalarTensor_cu_64fe0ca525multi_tensor_apply_kernelINS1_18TensorListMetadataILi2EEENS1_27BinaryOpScalarTensorFunctorIN3c108BFloat16ELi2ELi1ELi1EEEJSt10multipliesIfEPS7_fEEEvT_T0_DpT1_,(.L_x_768 - _ZN2at6native63_GLOBAL__N__862fb238_30_ForeachBinaryOpScalarTensor_cu_64fe0ca525multi_tensor_apply_kernelINS1_18TensorListMetadataILi2EEENS1_27BinaryOpScalarTensorFunctorIN3c108BFloat16ELi2ELi1ELi1EEEJSt10multipliesIfEPS7_fEEEvT_T0_DpT1_)
        .other          _ZN2at6native63_GLOBAL__N__862fb238_30_ForeachBinaryOpScalarTensor_cu_64fe0ca525multi_tensor_apply_kernelINS1_18TensorListMetadataILi2EEENS1_27BinaryOpScalarTensorFunctorIN3c108BFloat16ELi2ELi1ELi1EEEJSt10multipliesIfEPS7_fEEEvT_T0_DpT1_,@"STO_CUDA_ENTRY STV_DEFAULT"
_ZN2at6native63_GLOBAL__N__862fb238_30_ForeachBinaryOpScalarTensor_cu_64fe0ca525multi_tensor_apply_kernelINS1_18TensorListMetadataILi2EEENS1_27BinaryOpScalarTensorFunctorIN3c108BFloat16ELi2ELi1ELi1EEEJSt10multipliesIfEPS7_fEEEvT_T0_DpT1_:
        /* <DEDUP_REMOVED lines=40> */
[----:B------:R-:W-:Y:S05]  /*0280*/  CALL.REL.NOINC `($__internal_30_$__cuda_sm20_div_u16) ;  /* 0x0000001000047944 */ /* 0x000fea0003c00000 */
[----:B------:R-:W0:Y:S01]  /*0290*/  S2R R9, SR_TID.X ;  /* 0x0000000000097919 */ /* 0x000e220000002100 */
[----:B------:R-:W-:Y:S01]  /*02a0*/  UISETP.GE.U32.AND UP0, UPT, UR4, UR6, UPT ;  /* 0x000000060400728c */ /* 0x000fe2000bf06070 */
[----:B------:R-:W-:Y:S01]  /*02b0*/  LOP3.LUT R8, R8, 0xffff, RZ, 0xc0, !PT ;  /* 0x0000ffff08087812 */ /* 0x000fe200078ec0ff */
[----:B------:R-:W-:Y:S01]  /*02c0*/  UMOV UR7, URZ ;  /* 0x000000ff00077c82 */ /* 0x000fe20008000000 */
[----:B------:R-:W-:Y:S01]  /*02d0*/  UMOV UR6, URZ ;  /* 0x000000ff00067c82 */ /* 0x000fe20008000000 */
[----:B------:R-:W-:Y:S01]  /*02e0*/  UISETP.GE.U32.AND.EX UP0, UPT, UR5, URZ, UPT, UP0 ;  /* 0x000000ff0500728c */ /* 0x000fe2000bf06100 */
[----:B------:R-:W-:-:S04]  /*02f0*/  LOP3.LUT R2, R8, 0x1, RZ, 0xc0, !PT ;  /* 0x0000000108027812 */ /* 0x000fc800078ec0ff */
[----:B------:R-:W-:-:S04]  /*0300*/  ISETP.NE.U32.AND P0, PT, R2, 0x1, PT ;  /* 0x000000010200780c */ /* 0x000fc80003f05070 */
[----:B------:R-:W-:Y:S01]  /*0310*/  ISETP.NE.U32.AND.EX P0, PT, RZ, RZ, PT, P0 ;  /* 0x000000ffff00720c */ /* 0x000fe20003f05100 */
[----:B------:R-:W-:-:S12]  /*0320*/  BRA.U !UP0, `(.L_x_475) ;  /* 0x0000000908387547 */ /* 0x000fd8000b800000 */
[----:B------:R-:W1:Y:S01]  /*0330*/  LDCU UR13, c[0x0][0xfd8] ;  /* 0x0001fb00ff0d77ac */ /* 0x000e620008000800 */
[----:B------:R-:W-:Y:S01]  /*0340*/  UMOV UR6, URZ ;  /* 0x000000ff00067c82 */ /* 0x000fe20008000000 */
[----:B------:R-:W-:Y:S01]  /*0350*/  UMOV UR7, URZ ;  /* 0x000000ff00077c82 */ /* 0x000fe20008000000 */
[----:B------:R-:W-:Y:S01]  /*0360*/  UMOV UR4, URZ ;  /* 0x000000ff00047c82 */ /* 0x000fe20008000000 */
[----:B------:R-:W-:-:S05]  /*0370*/  UMOV UR5, URZ ;  /* 0x000000ff00057c82 */ /* 0x000fca0008000000 */
.L_x_476:
[----:B0-----:R-:W-:Y:S01]  /*0380*/  IADD3 R14, P1, PT, R9, UR6, RZ ;  /* 0x00000006090e7c10 */ /* 0x001fe2000ff3e0ff */
[----:B------:R-:W0:Y:S03]  /*0390*/  LDC.64 R2, c[0x0][0xfd0] ;  /* 0x0003f400ff027b82 */ /* 0x000e260000000a00 */
[C---:B------:R-:W-:Y:S01]  /*03a0*/  ISETP.GE.U32.AND P2, PT, R14.reuse, UR17, PT ;  /* 0x000000110e007c0c */ /* 0x040fe2000bf46070 */
[----:B------:R-:W-:Y:S01]  /*03b0*/  IMAD.X R15, RZ, RZ, UR7, P1 ;  /* 0x00000007ff0f7e24 */ /* 0x000fe200088e06ff */
[----:B------:R-:W-:-:S04]  /*03c0*/  IADD3 R11, P1, PT, R14, UR16, RZ ;  /* 0x000000100e0b7c10 */ /* 0x000fc8000ff3e0ff */
[----:B------:R-:W-:Y:S01]  /*03d0*/  ISETP.GE.AND.EX P2, PT, R15, UR18, PT, P2 ;  /* 0x000000120f007c0c */ /* 0x000fe2000bf46320 */
[----:B------:R-:W-:Y:S01]  /*03e0*/  IMAD.X R10, RZ, RZ, R15, P1 ;  /* 0x000000ffff0a7224 */ /* 0x000fe200008e060f */
[C---:B------:R-:W-:Y:S02]  /*03f0*/  ISETP.GE.U32.AND P3, PT, R11.reuse, UR17, PT ;  /* 0x000000110b007c0c */ /* 0x040fe4000bf66070 */
[----:B------:R-:W-:Y:S02]  /*0400*/  IADD3 R7, P5, PT, R11, UR16, RZ ;  /* 0x000000100b077c10 */ /* 0x000fe4000ffbe0ff */
[----:B------:R-:W-:Y:S02]  /*0410*/  ISETP.GE.AND.EX P3, PT, R10, UR18, PT, P3 ;  /* 0x000000120a007c0c */ /* 0x000fe4000bf66330 */
[C---:B------:R-:W-:Y:S01]  /*0420*/  ISETP.GE.U32.AND P4, PT, R7.reuse, UR17, PT ;  /* 0x0000001107007c0c */ /* 0x040fe2000bf86070 */
[----:B------:R-:W-:Y:S01]  /*0430*/  IMAD.X R18, RZ, RZ, R10, P5 ;  /* 0x000000ffff127224 */ /* 0x000fe200028e060a */
[----:B------:R-:W-:-:S03]  /*0440*/  IADD3 R16, P5, PT, R7, UR16, RZ ;  /* 0x0000001007107c10 */ /* 0x000fc6000ffbe0ff */
[----:B------:R-:W-:Y:S02]  /*0450*/  @!P2 LEA R12, P1, R14, UR8, 0x1 ;  /* 0x000000080e0cac11 */ /* 0x000fe4000f8208ff */
[----:B------:R-:W-:Y:S01]  /*0460*/  ISETP.GE.AND.EX P4, PT, R18, UR18, PT, P4 ;  /* 0x0000001212007c0c */ /* 0x000fe2000bf86340 */
[----:B------:R-:W-:Y:S01]  /*0470*/  IMAD.X R19, RZ, RZ, R18, P5 ;  /* 0x000000ffff137224 */ /* 0x000fe200028e0612 */
[----:B------:R-:W-:Y:S01]  /*0480*/  PRMT R6, RZ, 0x7610, R6 ;  /* 0x00007610ff067816 */ /* 0x000fe20000000006 */
[----:B0-----:R0:W2:Y:S01]  /*0490*/  LDG.E.U16 R20, desc[UR14][R2.64] ;  /* 0x0000000e02147981 */ /* 0x0010a2000c1e1500 */
[----:B------:R-:W-:Y:S02]  /*04a0*/  @!P2 LEA.HI.X R13, R14, UR9, R15, 0x1, P1 ;  /* 0x000000090e0dac11 */ /* 0x000fe400088f0c0f */
[----:B------:R-:W-:Y:S02]  /*04b0*/  ISETP.GE.U32.AND P1, PT, R16, UR17, PT ;  /* 0x0000001110007c0c */ /* 0x000fe4000bf26070 */
[----:B------:R-:W-:Y:S01]  /*04c0*/  @!P3 LEA R4, P5, R11, UR8, 0x1 ;  /* 0x000000080b04bc11 */ /* 0x000fe2000f8a08ff */
[----:B------:R3:W4:Y:S01]  /*04d0*/  @!P2 LDG.E.U16 R6, desc[UR14][R12.64] ;  /* 0x0000000e0c06a981 */ /* 0x000722000c1e1500 */
[----:B------:R-:W-:-:S02]  /*04e0*/  ISETP.GE.AND.EX P1, PT, R19, UR18, PT, P1 ;  /* 0x0000001213007c0c */ /* 0x000fc4000bf26310 */
[----:B------:R-:W-:Y:S02]  /*04f0*/  PRMT R21, RZ, 0x7610, R21 ;  /* 0x00007610ff157816 */ /* 0x000fe40000000015 */
[----:B------:R-:W-:Y:S02]  /*0500*/  @!P3 LEA.HI.X R5, R11, UR9, R10, 0x1, P5 ;  /* 0x000000090b05bc11 */ /* 0x000fe4000a8f0c0a */
[----:B0-----:R-:W-:-:S03]  /*0510*/  @!P4 LEA R2, P5, R7, UR8, 0x1 ;  /* 0x000000080702cc11 */ /* 0x001fc6000f8a08ff */
[----:B------:R0:W5:Y:S01]  /*0520*/  @!P3 LDG.E.U16 R21, desc[UR14][R4.64] ;  /* 0x0000000e0415b981 */ /* 0x000162000c1e1500 */
[--C-:B------:R-:W-:Y:S02]  /*0530*/  @!P4 LEA.HI.X R3, R7, UR9, R18.reuse, 0x1, P5 ;  /* 0x000000090703cc11 */ /* 0x100fe4000a8f0c12 */
[----:B------:R-:W-:Y:S02]  /*0540*/  PRMT R18, RZ, 0x7610, R18 ;  /* 0x00007610ff127816 */ /* 0x000fe40000000012 */
[C---:B---3--:R-:W-:Y:S02]  /*0550*/  @!P1 LEA R12, P5, R16.reuse, UR8, 0x1 ;  /* 0x00000008100c9c11 */ /* 0x048fe4000f8a08ff */
[----:B------:R-:W-:Y:S02]  /*0560*/  PRMT R17, RZ, 0x7610, R17 ;  /* 0x00007610ff117816 */ /* 0x000fe40000000011 */
[----:B------:R3:W5:Y:S01]  /*0570*/  @!P4 LDG.E.U16 R18, desc[UR14][R2.64] ;  /* 0x0000000e0212c981 */ /* 0x000762000c1e1500 */
[----:B------:R-:W-:-:S05]  /*0580*/  @!P1 LEA.HI.X R13, R16, UR9, R19, 0x1, P5 ;  /* 0x00000009100d9c11 */ /* 0x000fca000a8f0c13 */
[----:B------:R5:W5:Y:S01]  /*0590*/  @!P1 LDG.E.U16 R17, desc[UR14][R12.64] ;  /* 0x0000000e0c119981 */ /* 0x000b62000c1e1500 */
[----:B------:R-:W-:Y:S02]  /*05a0*/  IADD3 RZ, P6, PT, R11, UR16, RZ ;  /* 0x000000100bff7c10 */ /* 0x000fe4000ffde0ff */
[C---:B0-----:R-:W-:Y:S01]  /*05b0*/  @!P2 LEA R4, P5, R14.reuse, UR10, 0x1 ;  /* 0x0000000a0e04ac11 */ /* 0x041fe2000f8a08ff */
[----:B------:R-:W-:Y:S02]  /*05c0*/  USHF.L.U32 UR12, UR16, 0x2, URZ ;  /* 0x00000002100c7899 */ /* 0x000fe400080006ff */
[----:B------:R-:W-:Y:S01]  /*05d0*/  IMAD.X R22, RZ, RZ, R10, P6 ;  /* 0x000000ffff167224 */ /* 0x000fe200030e060a */
[----:B------:R-:W-:Y:S02]  /*05e0*/  @!P2 LEA.HI.X R5, R14, UR11, R15, 0x1, P5 ;  /* 0x0000000b0e05ac11 */ /* 0x000fe4000a8f0c0f */
[----:B---3--:R-:W-:-:S04]  /*05f0*/  @!P1 LEA R2, P6, R16, UR10, 0x1 ;  /* 0x0000000a10029c11 */ /* 0x008fc8000f8c08ff */
[----:B------:R-:W-:Y:S02]  /*0600*/  @!P1 LEA.HI.X R3, R16, UR11, R19, 0x1, P6 ;  /* 0x0000000b10039c11 */ /* 0x000fe4000b0f0c13 */
[----:B------:R-:W-:Y:S02]  /*0610*/  PRMT R26, RZ, 0x7610, R26 ;  /* 0x00007610ff1a7816 */ /* 0x000fe4000000001a */
[----:B------:R-:W-:Y:S02]  /*0620*/  PRMT R25, RZ, 0x7610, R25 ;  /* 0x00007610ff197816 */ /* 0x000fe40000000019 */
[----:B------:R-:W-:Y:S01]  /*0630*/  PRMT R24, RZ, 0x7610, R24 ;  /* 0x00007610ff187816 */ /* 0x000fe20000000018 */
[----:B--2---:R-:W-:-:S04]  /*0640*/  IMAD.U32 R20, R20, 0x10000, RZ ;  /* 0x0001000014147824 */ /* 0x004fc800078e00ff */
[----:B-1----:R-:W-:Y:S01]  /*0650*/  FMUL.FTZ R20, R20, UR13 ;  /* 0x0000000d14147c20 */ /* 0x002fe20008410000 */
[----:B----4-:R-:W-:Y:S01]  /*0660*/  IMAD.U32 R23, R6, 0x10000, RZ ;  /* 0x0001000006177824 */ /* 0x010fe200078e00ff */
[----:B------:R-:W-:-:S03]  /*0670*/  @!P4 LEA R6, P5, R7, UR10, 0x1 ;  /* 0x0000000a0706cc11 */ /* 0x000fc6000f8a08ff */
[----:B------:R-:W-:Y:S01]  /*0680*/  FMUL.FTZ R23, R20, R23 ;  /* 0x0000001714177220 */ /* 0x000fe20000410000 */
[----:B------:R-:W-:Y:S01]  /*0690*/  @!P4 LEA.HI.X R7, R7, UR11, R22, 0x1, P5 ;  /* 0x0000000b0707cc11 */ /* 0x000fe2000a8f0c16 */
[----:B-----5:R-:W-:-:S03]  /*06a0*/  IMAD.U32 R21, R21, 0x10000, RZ ;  /* 0x0001000015157824 */ /* 0x020fc600078e00ff */
[----:B------:R-:W-:Y:S01]  /*06b0*/  F2FP.BF16.F32.PACK_AB R23, RZ, R23 ;  /* 0x00000017ff17723e */ /* 0x000fe200000010ff */
[----:B------:R-:W-:Y:S01]  /*06c0*/  FMUL.FTZ R12, R20, R21 ;  /* 0x00000015140c7220 */ /* 0x000fe20000410000 */
[----:B------:R-:W-:-:S03]  /*06d0*/  IADD3 R21, P5, PT, R14, UR12, RZ ;  /* 0x0000000c0e157c10 */ /* 0x000fc6000ffbe0ff */
[----:B------:R0:W-:Y:S01]  /*06e0*/  @!P2 STG.E.U16 desc[UR14][R4.64], R23 ;  /* 0x000000170400a986 */ /* 0x0001e2000c10150e */
[----:B------:R-:W-:Y:S01]  /*06f0*/  IMAD.U32 R13, R18, 0x10000, RZ ;  /* 0x00010000120d7824 */ /* 0x000fe200078e00ff */
[----:B------:R-:W-:-:S03]  /*0700*/  ISETP.GE.U32.AND P2, PT, R21, UR17, PT ;  /* 0x0000001115007c0c */ /* 0x000fc6000bf46070 */
[----:B------:R-:W-:Y:S01]  /*0710*/  FMUL.FTZ R13, R20, R13 ;  /* 0x0000000d140d7220 */ /* 0x000fe20000410000 */
[----:B0-----:R-:W-:Y:S01]  /*0720*/  F2FP.BF16.F32.PACK_AB R5, RZ, R12 ;  /* 0x0000000cff05723e */ /* 0x001fe200000010ff */
[----:B------:R-:W-:Y:S01]  /*0730*/  IMAD.X R12, RZ, RZ, R15, P5 ;  /* 0x000000ffff0c7224 */ /* 0x000fe200028e060f */
[----:B------:R-:W-:Y:S01]  /*0740*/  @!P3 LEA R18, P5, R11, UR10, 0x1 ;  /* 0x0000000a0b12bc11 */ /* 0x000fe2000f8a08ff */
[----:B------:R-:W-:Y:S01]  /*0750*/  IMAD.U32 R17, R17, 0x10000, RZ ;  /* 0x0001000011117824 */ /* 0x000fe200078e00ff */
[----:B------:R-:W-:Y:S02]  /*0760*/  F2FP.BF16.F32.PACK_AB R13, RZ, R13 ;  /* 0x0000000dff0d723e */ /* 0x000fe400000010ff */
[C---:B------:R-:W-:Y:S02]  /*0770*/  @!P3 LEA.HI.X R19, R11.reuse, UR11, R10, 0x1, P5 ;  /* 0x0000000b0b13bc11 */ /* 0x040fe4000a8f0c0a */
[----:B------:R-:W-:Y:S02]  /*0780*/  ISETP.GE.AND.EX P2, PT, R12, UR18, PT, P2 ;  /* 0x000000120c007c0c */ /* 0x000fe4000bf46320 */
[----:B------:R-:W-:Y:S01]  /*0790*/  IADD3 R14, P5, PT, R11, UR12, RZ ;  /* 0x0000000c0b0e7c10 */ /* 0x000fe2000ffbe0ff */
[----:B------:R-:W-:Y:S01]  /*07a0*/  FMUL.FTZ R20, R20, R17 ;  /* 0x0000001114147220 */ /* 0x000fe20000410000 */
[----:B------:R0:W-:Y:S01]  /*07b0*/  @!P3 STG.E.U16 desc[UR14][R18.64], R5 ;  /* 0x000000051200b986 */ /* 0x0001e2000c10150e */
[----:B------:R-:W-:-:S02]  /*07c0*/  PRMT R11, R13, 0x7610, R11 ;  /* 0x000076100d0b7816 */ /* 0x000fc4000000000b */
[----:B------:R-:W-:Y:S01]  /*07d0*/  IMAD.X R17, RZ, RZ, R10, P5 ;  /* 0x000000ffff117224 */ /* 0x000fe200028e060a */
[C---:B------:R-:W-:Y:S02]  /*07e0*/  IADD3 R13, P5, PT, R14.reuse, UR16, RZ ;  /* 0x000000100e0d7c10 */ /* 0x040fe4000ffbe0ff */
[----:B------:R-:W-:Y:S01]  /*07f0*/  ISETP.GE.U32.AND P3, PT, R14, UR17, PT ;  /* 0x000000110e007c0c */ /* 0x000fe2000bf66070 */
[----:B0-----:R-:W0:Y:S02]  /*0800*/  LDC.64 R4, c[0x0][0xfd0] ;  /* 0x0003f400ff047b82 */ /* 0x001e240000000a00 */
[----:B------:R-:W-:Y:S01]  /*0810*/  IMAD.X R16, RZ, RZ, R17, P5 ;  /* 0x000000ffff107224 */ /* 0x000fe200028e0611 */
[----:B------:R-:W-:Y:S02]  /*0820*/  IADD3 R18, P5, PT, R13, UR16, RZ ;  /* 0x000000100d127c10 */ /* 0x000fe4000ffbe0ff */
[----:B------:R-:W-:Y:S02]  /*0830*/  @!P2 LEA R10, P6, R21, UR8, 0x1 ;  /* 0x00000008150aac11 */ /* 0x000fe4000f8c08ff */
[----:B------:R-:W-:Y:S01]  /*0840*/  ISETP.GE.AND.EX P3, PT, R17, UR18, PT, P3 ;  /* 0x0000001211007c0c */ /* 0x000fe2000bf66330 */
[----:B------:R1:W-:Y:S01]  /*0850*/  @!P4 STG.E.U16 desc[UR14][R6.64], R11 ;  /* 0x0000000b0600c986 */ /* 0x0003e2000c10150e */
[----:B------:R-:W-:Y:S01]  /*0860*/  ISETP.GE.U32.AND P4, PT, R13, UR17, PT ;  /* 0x000000110d007c0c */ /* 0x000fe2000bf86070 */
[----:B------:R-:W-:Y:S01]  /*0870*/  IMAD.X R15, RZ, RZ, R16, P5 ;  /* 0x000000ffff0f7224 */ /* 0x000fe200028e0610 */
[----:B------:R-:W-:-:S02]  /*0880*/  F2FP.BF16.F32.PACK_AB R20, RZ, R20 ;  /* 0x00000014ff14723e */ /* 0x000fc400000010ff */
[----:B------:R-:W-:Y:S02]  /*0890*/  ISETP.GE.AND.EX P4, PT, R16, UR18, PT, P4 ;  /* 0x0000001210007c0c */ /* 0x000fe4000bf86340 */
[----:B-1----:R-:W-:Y:S02]  /*08a0*/  @!P2 LEA.HI.X R11, R21, UR9, R12, 0x1, P6 ;  /* 0x00000009150bac11 */ /* 0x002fe4000b0f0c0c */
[----:B------:R-:W-:Y:S02]  /*08b0*/  ISETP.GE.U32.AND P6, PT, R18, UR17, PT ;  /* 0x0000001112007c0c */ /* 0x000fe4000bfc6070 */
[----:B------:R-:W-:Y:S02]  /*08c0*/  PRMT R7, R20, 0x7610, R7 ;  /* 0x0000761014077816 */ /* 0x000fe40000000007 */
[----:B------:R-:W-:-:S03]  /*08d0*/  ISETP.GE.AND.EX P5, PT, R15, UR18, PT, P6 ;  /* 0x000000120f007c0c */ /* 0x000fc6000bfa6360 */
[----:B------:R1:W-:Y:S01]  /*08e0*/  @!P1 STG.E.U16 desc[UR14][R2.64], R7 ;  /* 0x0000000702009986 */ /* 0x0003e2000c10150e */
[----:B------:R-:W-:-:S03]  /*08f0*/  @!P3 LEA R6, P1, R14, UR8, 0x1 ;  /* 0x000000080e06bc11 */ /* 0x000fc6000f8208ff */
[----:B0-----:R-:W2:Y:S01]  /*0900*/  LDG.E.U16 R4, desc[UR14][R4.64] ;  /* 0x0000000e04047981 */ /* 0x001ea2000c1e1500 */
[----:B------:R-:W-:Y:S02]  /*0910*/  @!P4 LEA R22, P6, R13, UR8, 0x1 ;  /* 0x000000080d16cc11 */ /* 0x000fe4000f8c08ff */
[----:B------:R-:W-:Y:S02]  /*0920*/  PRMT R19, RZ, 0x7610, R19 ;  /* 0x00007610ff137816 */ /* 0x000fe40000000013 */
[----:B-1----:R-:W-:-:S04]  /*0930*/  @!P3 LEA.HI.X R7, R14, UR9, R17, 0x1, P1 ;  /* 0x000000090e07bc11 */ /* 0x002fc800088f0c11 */
[----:B------:R0:W3:Y:S01]  /*0940*/  @!P2 LDG.E.U16 R19, desc[UR14][R10.64] ;  /* 0x0000000e0a13a981 */ /* 0x0000e2000c1e1500 */
[----:B------:R-:W-:-:S03]  /*0950*/  @!P5 LEA R20, P1, R18, UR8, 0x1 ;  /* 0x000000081214dc11 */ /* 0x000fc6000f8208ff */
[----:B------:R1:W4:Y:S01]  /*0960*/  @!P3 LDG.E.U16 R26, desc[UR14][R6.64] ;  /* 0x0000000e061ab981 */ /* 0x000322000c1e1500 */
[----:B------:R-:W-:Y:S02]  /*0970*/  @!P4 LEA.HI.X R23, R13, UR9, R16, 0x1, P6 ;  /* 0x000000090d17cc11 */ /* 0x000fe4000b0f0c10 */
[----:B------:R-:W-:-:S03]  /*0980*/  @!P5 LEA.HI.X R21, R18, UR9, R15, 0x1, P1 ;  /* 0x000000091215dc11 */ /* 0x000fc600088f0c0f */
[----:B------:R-:W5:Y:S04]  /*0990*/  @!P4 LDG.E.U16 R25, desc[UR14][R22.64] ;  /* 0x0000000e1619c981 */ /* 0x000f68000c1e1500 */
[----:B------:R-:W5:Y:S01]  /*09a0*/  @!P5 LDG.E.U16 R24, desc[UR14][R20.64] ;  /* 0x0000000e1418d981 */ /* 0x000f62000c1e1500 */
[----:B------:R-:W-:Y:S01]  /*09b0*/  VIADD R3, R9, UR6 ;  /* 0x0000000609037c36 */ /* 0x000fe20008000000 */
[----:B------:R-:W-:-:S03]  /*09c0*/  @!P3 LEA R2, P1, R14, UR10, 0x1 ;  /* 0x0000000a0e02bc11 */ /* 0x000fc6000f8208ff */
[----:B0-----:R-:W-:Y:S01]  /*09d0*/  VIADD R11, R3, UR12 ;  /* 0x0000000c030b7c36 */ /* 0x001fe20008000000 */
[----:B------:R-:W-:Y:S02]  /*09e0*/  @!P3 LEA.HI.X R3, R14, UR11, R17, 0x1, P1 ;  /* 0x0000000b0e03bc11 */ /* 0x000fe400088f0c11 */
[----:B-1----:R-:W-:-:S04]  /*09f0*/  @!P4 LEA R6, P6, R13, UR10, 0x1 ;  /* 0x0000000a0d06cc11 */ /* 0x002fc8000f8c08ff */
[----:B------:R-:W-:Y:S01]  /*0a00*/  @!P4 LEA.HI.X R7, R13, UR11, R16, 0x1, P6 ;  /* 0x0000000b0d07cc11 */ /* 0x000fe2000b0f0c10 */
[----:B------:R-:W-:-:S04]  /*0a10*/  UIADD3 UR4, UP0, UPT, UR4, 0x2, URZ ;  /* 0x0000000204047890 */ /* 0x000fc8000ff1e0ff */
[----:B------:R-:W-:Y:S02]  /*0a20*/  UIADD3.X UR5, UPT, UPT, URZ, UR5, URZ, UP0, !UPT ;  /* 0x00000005ff057290 */ /* 0x000fe400087fe4ff */
[----:B------:R-:W-:-:S04]  /*0a30*/  ULEA UR6, UP0, UR12, UR6, 0x1 ;  /* 0x000000060c067291 */ /* 0x000fc8000f8008ff */
[----:B------:R-:W-:Y:S01]  /*0a40*/  ULEA.HI.X UR7, UR12, UR7, URZ, 0x1, UP0 ;  /* 0x000000070c077291 */ /* 0x000fe200080f0cff */
[----:B--2---:R-:W-:Y:S01]  /*0a50*/  IMAD.U32 R5, R4, 0x10000, RZ ;  /* 0x0001000004057824 */ /* 0x004fe200078e00ff */
[----:B------:R-:W-:-:S03]  /*0a60*/  @!P2 LEA R4, P1, R11, UR10, 0x1 ;  /* 0x0000000a0b04ac11 */ /* 0x000fc6000f8208ff */
[----:B------:R-:W-:Y:S01]  /*0a70*/  FMUL.FTZ R14, R5, UR13 ;  /* 0x0000000d050e7c20 */ /* 0x000fe20008410000 */
[----:B------:R-:W-:Y:S01]  /*0a80*/  @!P2 LEA.HI.X R5, R11, UR11, R12, 0x1, P1 ;  /* 0x0000000b0b05ac11 */ /* 0x000fe200088f0c0c */
[----:B----4-:R-:W-:Y:S02]  /*0a90*/  IMAD.U32 R11, R26, 0x10000, RZ ;  /* 0x000100001a0b7824 */ /* 0x010fe400078e00ff */
[----:B---3--:R-:W-:Y:S02]  /*0aa0*/  IMAD.U32 R19, R19, 0x10000, RZ ;  /* 0x0001000013137824 */ /* 0x008fe400078e00ff */
[C---:B------:R-:W-:Y:S01]  /*0ab0*/  FMUL.FTZ R12, R14.reuse, R11 ;  /* 0x0000000b0e0c7220 */ /* 0x040fe20000410000 */
[----:B-----5:R-:W-:Y:S02]  /*0ac0*/  IMAD.U32 R25, R25, 0x10000, RZ ;  /* 0x0001000019197824 */ /* 0x020fe400078e00ff */
[----:B------:R-:W-:Y:S02]  /*0ad0*/  FMUL.FTZ R19, R14, R19 ;  /* 0x000000130e137220 */ /* 0x000fe40000410000 */
[----:B------:R-:W-:Y:S01]  /*0ae0*/  F2FP.BF16.F32.PACK_AB R12, RZ, R12 ;  /* 0x0000000cff0c723e */ /* 0x000fe200000010ff */
[----:B------:R-:W-:-:S02]  /*0af0*/  IMAD.U32 R13, R24, 0x10000, RZ ;  /* 0x00010000180d7824 */ /* 0x000fc400078e00ff */
[----:B------:R-:W-:Y:S01]  /*0b00*/  FMUL.FTZ R25, R14, R25 ;  /* 0x000000190e197220 */ /* 0x000fe20000410000 */
[----:B------:R-:W-:Y:S01]  /*0b10*/  @!P5 LEA R10, P1, R18, UR10, 0x1 ;  /* 0x0000000a120adc11 */ /* 0x000fe2000f8208ff */
[----:B------:R-:W-:Y:S01]  /*0b20*/  FMUL.FTZ R13, R14, R13 ;  /* 0x0000000d0e0d7220 */ /* 0x000fe20000410000 */
[----:B------:R-:W-:Y:S01]  /*0b30*/  PRMT R14, R12, 0x7610, R14 ;  /* 0x000076100c0e7816 */ /* 0x000fe2000000000e */
[----:B------:R-:W-:Y:S01]  /*0b40*/  VIADD R12, R8, 0x1 ;  /* 0x00000001080c7836 */ /* 0x000fe20000000000 */
[----:B------:R-:W-:Y:S02]  /*0b50*/  F2FP.BF16.F32.PACK_AB R19, RZ, R19 ;  /* 0x00000013ff13723e */ /* 0x000fe400000010ff */
        /* <DEDUP_REMOVED lines=9> */
[----:B------:R-:W-:-:S13]  /*0bf0*/  ISETP.NE.AND.EX P1, PT, RZ, UR5, PT, P1 ;  /* 0x00000005ff007c0c */ /* 0x000fda000bf25310 */
[----:B--2---:R-:W-:Y:S05]  /*0c00*/  @P1 BRA `(.L_x_476) ;  /* 0xfffffff400dc1947 */ /* 0x004fea000383ffff */
.L_x_475:
[----:B------:R-:W-:Y:S05]  /*0c10*/  @!P0 EXIT ;  /* 0x000000000000894d */ /* 0x000fea0003800000 */
[----:B0-----:R-:W-:Y:S01]  /*0c20*/  IADD3 R21, P0, PT, R9, UR6, RZ ;  /* 0x0000000609157c10 */ /* 0x001fe2000ff1e0ff */
[----:B------:R-:W0:Y:S01]  /*0c30*/  LDC.64 R6, c[0x0][0xfd0] ;  /* 0x0003f400ff067b82 */ /* 0x000e220000000a00 */
[----:B------:R-:W-:Y:S01]  /*0c40*/  PRMT R18, RZ, 0x7610, R18 ;  /* 0x00007610ff127816 */ /* 0x000fe20000000012 */
[----:B------:R-:W1:Y:S01]  /*0c50*/  LDCU UR4, c[0x0][0xfd8] ;  /* 0x0001fb00ff0477ac */ /* 0x000e620008000800 */
        /* <DEDUP_REMOVED lines=10> */
[----:B------:R-:W-:Y:S02]  /*0d00*/  ISETP.GE.AND.EX P2, PT, R9, UR18, PT, P2 ;  /* 0x0000001209007c0c */ /* 0x000fe4000bf46320 */
[----:B------:R-:W-:-:S04]  /*0d10*/  IADD3 R2, P4, PT, R10, UR16, RZ ;  /* 0x000000100a027c10 */ /* 0x000fc8000ff9e0ff */
[----:B------:R-:W-:Y:S01]  /*0d20*/  ISETP.GE.U32.AND P3, PT, R2, UR17, PT ;  /* 0x0000001102007c0c */ /* 0x000fe2000bf66070 */
[----:B------:R-:W-:Y:S01]  /*0d30*/  IMAD.X R3, RZ, RZ, R9, P4 ;  /* 0x000000ffff037224 */ /* 0x000fe200020e0609 */
[C---:B------:R-:W-:Y:S01]  /*0d40*/  @!P0 LEA R12, P4, R21.reuse, UR8, 0x1 ;  /* 0x00000008150c8c11 */ /* 0x040fe2000f8808ff */
[----:B0-----:R-:W2:Y:S01]  /*0d50*/  LDG.E.U16 R6, desc[UR14][R6.64] ;  /* 0x0000000e06067981 */ /* 0x001ea2000c1e1500 */
[----:B------:R-:W-:Y:S02]  /*0d60*/  PRMT R19, RZ, 0x7610, R19 ;  /* 0x00007610ff137816 */ /* 0x000fe40000000013 */
[----:B------:R-:W-:Y:S02]  /*0d70*/  @!P1 LEA R14, P5, R8, UR8, 0x1 ;  /* 0x00000008080e9c11 */ /* 0x000fe4000f8a08ff */
[----:B------:R-:W-:Y:S02]  /*0d80*/  @!P0 LEA.HI.X R13, R21, UR9, R22, 0x1, P4 ;  /* 0x00000009150d8c11 */ /* 0x000fe4000a0f0c16 */
[----:B------:R-:W-:-:S02]  /*0d90*/  ISETP.GE.AND.EX P3, PT, R3, UR18, PT, P3 ;  /* 0x0000001203007c0c */ /* 0x000fc4000bf66330 */
[----:B------:R-:W-:Y:S01]  /*0da0*/  @!P2 LEA R4, P4, R10, UR8, 0x1 ;  /* 0x000000080a04ac11 */ /* 0x000fe2000f8808ff */
[----:B------:R-:W3:Y:S01]  /*0db0*/  @!P0 LDG.E.U16 R18, desc[UR14][R12.64] ;  /* 0x0000000e0c128981 */ /* 0x000ee2000c1e1500 */
[----:B------:R-:W-:Y:S02]  /*0dc0*/  @!P1 LEA.HI.X R15, R8, UR9, R11, 0x1, P5 ;  /* 0x00000009080f9c11 */ /* 0x000fe4000a8f0c0b */
[----:B------:R-:W-:Y:S02]  /*0dd0*/  PRMT R20, RZ, 0x7610, R20 ;  /* 0x00007610ff147816 */ /* 0x000fe40000000014 */
[----:B------:R-:W-:Y:S01]  /*0de0*/  @!P2 LEA.HI.X R5, R10, UR9, R9, 0x1, P4 ;  /* 0x000000090a05ac11 */ /* 0x000fe2000a0f0c09 */
[----:B------:R-:W4:Y:S04]  /*0df0*/  @!P1 LDG.E.U16 R19, desc[UR14][R14.64] ;  /* 0x0000000e0e139981 */ /* 0x000f28000c1e1500 */
[----:B------:R0:W5:Y:S01]  /*0e00*/  @!P2 LDG.E.U16 R20, desc[UR14][R4.64] ;  /* 0x0000000e0414a981 */ /* 0x000162000c1e1500 */
[----:B------:R-:W-:-:S04]  /*0e10*/  @!P3 LEA R16, P4, R2, UR8, 0x1 ;  /* 0x000000080210bc11 */ /* 0x000fc8000f8808ff */
[----:B------:R-:W-:-:S05]  /*0e20*/  @!P3 LEA.HI.X R17, R2, UR9, R3, 0x1, P4 ;  /* 0x000000090211bc11 */ /* 0x000fca000a0f0c03 */
[----:B------:R-:W5:Y:S01]  /*0e30*/  @!P3 LDG.E.U16 R0, desc[UR14][R16.64] ;  /* 0x0000000e1000b981 */ /* 0x000f62000c1e1500 */
[----:B0-----:R-:W-:Y:S01]  /*0e40*/  @!P2 LEA R4, P5, R10, UR10, 0x1 ;  /* 0x0000000a0a04ac11 */ /* 0x001fe2000f8a08ff */
[----:B--2---:R-:W-:Y:S01]  /*0e50*/  IMAD.U32 R7, R6, 0x10000, RZ ;  /* 0x0001000006077824 */ /* 0x004fe200078e00ff */
[----:B------:R-:W-:Y:S01]  /*0e60*/  @!P0 LEA R6, P4, R21, UR10, 0x1 ;  /* 0x0000000a15068c11 */ /* 0x000fe2000f8808ff */
[----:B---3--:R-:W-:Y:S02]  /*0e70*/  IMAD.U32 R13, R18, 0x10000, RZ ;  /* 0x00010000120d7824 */ /* 0x008fe400078e00ff */
[----:B-1----:R-:W-:Y:S01]  /*0e80*/  FMUL.FTZ R18, R7, UR4 ;  /* 0x0000000407127c20 */ /* 0x002fe20008410000 */
[----:B------:R-:W-:Y:S01]  /*0e90*/  @!P0 LEA.HI.X R7, R21, UR11, R22, 0x1, P4 ;  /* 0x0000000b15078c11 */ /* 0x000fe2000a0f0c16 */
[----:B----4-:R-:W-:Y:S01]  /*0ea0*/  IMAD.U32 R19, R19, 0x10000, RZ ;  /* 0x0001000013137824 */ /* 0x010fe200078e00ff */
[----:B------:R-:W-:Y:S01]  /*0eb0*/  @!P1 LEA R12, P4, R8, UR10, 0x1 ;  /* 0x0000000a080c9c11 */ /* 0x000fe2000f8808ff */
[----:B------:R-:W-:Y:S01]  /*0ec0*/  FMUL.FTZ R5, R18, R13 ;  /* 0x0000000d12057220 */ /* 0x000fe20000410000 */
[----:B-----5:R-:W-:-:S02]  /*0ed0*/  IMAD.U32 R15, R20, 0x10000, RZ ;  /* 0x00010000140f7824 */ /* 0x020fc400078e00ff */
[----:B------:R-:W-:Y:S01]  /*0ee0*/  FMUL.FTZ R19, R18, R19 ;  /* 0x0000001312137220 */ /* 0x000fe20000410000 */
[----:B------:R-:W-:Y:S01]  /*0ef0*/  @!P1 LEA.HI.X R13, R8, UR11, R11, 0x1, P4 ;  /* 0x0000000b080d9c11 */ /* 0x000fe2000a0f0c0b */
[----:B------:R-:W-:Y:S01]  /*0f00*/  FMUL.FTZ R15, R18, R15 ;  /* 0x0000000f120f7220 */ /* 0x000fe20000410000 */
        /* <DEDUP_REMOVED lines=15> */
.L_x_474:
        /* <DEDUP_REMOVED lines=9> */
.L_x_477:
[C---:B------:R-:W-:Y:S01]  /*1090*/  IMAD.SHL.U32 R9, R11.reuse, 0x8, RZ ;  /* 0x000000080b097824 */ /* 0x040fe200078e00ff */
[----:B------:R-:W-:Y:S01]  /*10a0*/  SHF.L.U64.HI R13, R11, 0x3, R12 ;  /* 0x000000030b0d7819 */ /* 0x000fe2000001020c */
[----:B0-----:R-:W3:Y:S03]  /*10b0*/  LDG.E.U16 R0, desc[UR14][R2.64] ;  /* 0x0000000e02007981 */ /* 0x001ee6000c1e1500 */
[----:B------:R-:W-:-:S04]  /*10c0*/  IADD3 R4, P0, PT, R9, UR8, RZ ;  /* 0x0000000809047c10 */ /* 0x000fc8000ff1e0ff */
[----:B------:R-:W-:-:S06]  /*10d0*/  IADD3.X R5, PT, PT, R13, UR9, RZ, P0, !PT ;  /* 0x000000090d057c10 */ /* 0x000fcc00087fe4ff */
[----:B------:R-:W4:Y:S01]  /*10e0*/  LDG.E.64 R4, desc[UR14][R4.64] ;  /* 0x0000000e04047981 */ /* 0x000f22000c1e1b00 */
[----:B---3--:R-:W-:-:S04]  /*10f0*/  IMAD.U32 R7, R0, 0x10000, RZ ;  /* 0x0001000000077824 */ /* 0x008fc800078e00ff */
[----:B--2---:R-:W-:Y:S01]  /*1100*/  FMUL.FTZ R7, R7, UR5 ;  /* 0x0000000507077c20 */ /* 0x004fe20008410000 */
[C---:B----4-:R-:W-:Y:S01]  /*1110*/  PRMT R0, R4.reuse, 0x7632, R0 ;  /* 0x0000763204007816 */ /* 0x050fe20000000000 */
[----:B------:R-:W-:Y:S01]  /*1120*/  IMAD.U32 R8, R4, 0x10000, RZ ;  /* 0x0001000004087824 */ /* 0x000fe200078e00ff */
[----:B------:R-:W-:-:S03]  /*1130*/  PRMT R6, R5, 0x7632, R6 ;  /* 0x0000763205067816 */ /* 0x000fc60000000006 */
[----:B------:R-:W-:Y:S02]  /*1140*/  IMAD.U32 R0, R0, 0x10000, RZ ;  /* 0x0001000000007824 */ /* 0x000fe400078e00ff */
[----:B------:R-:W-:Y:S01]  /*1150*/  FMUL.FTZ R8, R7, R8 ;  /* 0x0000000807087220 */ /* 0x000fe20000410000 */
[----:B------:R-:W-:Y:S02]  /*1160*/  IMAD.U32 R10, R5, 0x10000, RZ ;  /* 0x00010000050a7824 */ /* 0x000fe400078e00ff */
[----:B------:R-:W-:Y:S02]  /*1170*/  IMAD.U32 R6, R6, 0x10000, RZ ;  /* 0x0001000006067824 */ /* 0x000fe400078e00ff */
[----:B------:R-:W-:Y:S01]  /*1180*/  FMUL.FTZ R5, R7, R0 ;  /* 0x0000000007057220 */ /* 0x000fe20000410000 */
[----:B------:R-:W-:Y:S01]  /*1190*/  IADD3 R4, P0, PT, R9, UR10, RZ ;  /* 0x0000000a09047c10 */ /* 0x000fe2000ff1e0ff */
[C---:B------:R-:W-:Y:S01]  /*11a0*/  FMUL.FTZ R10, R7.reuse, R10 ;  /* 0x0000000a070a7220 */ /* 0x040fe20000410000 */
[----:B------:R-:W-:-:S02]  /*11b0*/  FMUL.FTZ R7, R7, R6 ;  /* 0x0000000607077220 */ /* 0x000fc40000410000 */
        /* <DEDUP_REMOVED lines=14> */
        .weak           $__internal_30_$__cuda_sm20_div_u16
        .type           $__internal_30_$__cuda_sm20_div_u16,@function
        .size           $__internal_30_$__cuda_sm20_div_u16,(.L_x_768 - $__internal_30_$__cuda_sm20_div_u16)
$__internal_30_$__cuda_sm20_div_u16:
        /* <DEDUP_REMOVED lines=18> */
[----:B------:R-:W-:Y:S06]  /*13c0*/  RET.REL.NODEC R2 `(_ZN2at6native63_GLOBAL__N__862fb238_30_ForeachBinaryOpScalarTensor_cu_64fe0ca525multi_tensor_apply_kernelINS1_18TensorListMetadataILi2EEENS1_27BinaryOpScalarTensorFunctorIN3c108BFloat16ELi2ELi1ELi1EEEJSt10multipliesIfEPS7_fEEEvT_T0_DpT1_) ;  /* 0xffffffec020c7950 */ /* 0x000fec0003c3ffff */
.L_x_478:
        /* <DEDUP_REMOVED lines=11> */
.L_x_768:


//--------------------- .text._ZN2at6native63_GLOBAL__N__862fb238_30_ForeachBinaryOpScalarTensor_cu_64fe0ca525multi_tensor_apply_kernelINS1_18TensorListMetadataILi2EEENS1_27BinaryOpScalarTensorFunctorIN3c104HalfELi2ELi1ELi1EEEJSt10multipliesIfEPS7_fEEEvT_T0_DpT1_ --------------------------
	.section	.text._ZN2at6native63_GLOBAL__N__862fb238_30_ForeachBinaryOpScalarTensor_cu_64fe0ca525multi_tensor_apply_kernelINS1_18TensorListMetadataILi2EEENS1_27BinaryOpScalarTensorFunctorIN3c104HalfELi2ELi1ELi1EEEJSt10multipliesIfEPS7_fEEEvT_T0_DpT1_,"ax",@progbits
	.align	128
.text._ZN2at6native63_GLOBAL__N__862fb238_30_ForeachBinaryOpScalarTensor_cu_64fe0ca525multi_tensor_apply_kernelINS1_18TensorListMetadataILi2EEENS1_27BinaryOpScalarTensorFunctorIN3c104HalfELi2ELi1ELi1EEEJSt10multipliesIfEPS7_fEEEvT_T0_DpT1_:
        .type           _ZN2at6native63_GLOBAL__N__862fb238_30_ForeachBinaryOpScalarTensor_cu_64fe0ca525multi_tensor_apply_kernelINS1_18TensorListMetadataILi2EEENS1_27BinaryOpScalarTensorFunctorIN3c104HalfELi2ELi1ELi1EEEJSt10multipliesIfEPS7_fEEEvT_T0_DpT1_,@function
        .size           _ZN2at6native63_GLOBAL__N__862fb238_30_ForeachBinaryOpScalarTensor_cu_64fe0ca525multi_tensor_apply_kernelINS1_18TensorListMetadataILi2EEENS1_27BinaryOpScalarTensorFunctorIN3c104HalfELi2ELi1ELi1EEEJSt10multipliesIfEPS7_fEEEvT_T0_DpT1_,(.L_x_770 - _ZN2at6native63_GLOBAL__N__862fb238_30_ForeachBinaryOpScalarTensor_cu_64fe0ca525multi_tensor_apply_kernelINS1_18TensorListMetadataILi2EEENS1_27BinaryOpScalarTensorFunctorIN3c104HalfELi2ELi1ELi1EEEJSt10multipliesIfEPS7_fEEEvT_T0_DpT1_)
        .other          _ZN2at6native63_GLOBAL__N__862fb238_30_ForeachBinaryOpScalarTensor_cu_64fe0ca525multi_tensor_apply_kernelINS1_18TensorListMetadataILi2EEENS1_27BinaryOpScalarTensorFunctorIN3c104HalfELi2ELi1ELi1EEEJSt10multipliesIfEPS7_fEEEvT_T0_DpT1_,@"STO_CUDA_ENTRY STV_DEFAULT"
_ZN2at6native63_GLOBAL__N__862fb238_30_ForeachBinaryOpScalarTensor_cu_64fe0ca525multi_tensor_apply_kernelINS1_18TensorListMetadataILi2EEENS1_27BinaryOpScalarTensorFunctorIN3c104HalfELi2ELi1ELi1EEEJSt10multipliesIfEPS7_fEEEvT_T0_DpT1_:
        /* <DEDUP_REMOVED lines=40> */
[----:B------:R-:W-:Y:S05]  /*0280*/  CALL.REL.NOINC `($__internal_31_$__cuda_sm20_div_u16) ;  /* 0x0000000c00fc7944 */ /* 0x000fea0003c00000 */
        /* <DEDUP_REMOVED lines=15> */
.L_x_481:
        /* <DEDUP_REMOVED lines=44> */
[----:B--2---:R-:W-:-:S05]  /*0640*/  HADD2.F32 R20, -RZ, R20.H0_H0 ;  /* 0x20000014ff147230 */ /* 0x004fca0000004100 */
[----:B-1----:R-:W-:Y:S01]  /*0650*/  FMUL.FTZ R20, R20, UR13 ;  /* 0x0000000d14147c20 */ /* 0x002fe20008410000 */
[----:B----4-:R-:W-:Y:S01]  /*0660*/  HADD2.F32 R23, -RZ, R6.H0_H0 ;  /* 0x20000006ff177230 */ /* 0x010fe20000004100 */
[----:B------:R-:W-:-:S04]  /*0670*/  @!P4 LEA R6, P5, R7, UR10, 0x1 ;  /* 0x0000000a0706cc11 */ /* 0x000fc8000f8a08ff */
[----:B------:R-:W-:Y:S01]  /*0680*/  FMUL.FTZ R23, R20, R23 ;  /* 0x0000001714177220 */ /* 0x000fe20000410000 */
[----:B-----5:R-:W-:-:S04]  /*0690*/  HADD2.F32 R21, -RZ, R21.H0_H0 ;  /* 0x20000015ff157230 */ /* 0x020fc80000004100 */
[----:B------:R-:W-:Y:S02]  /*06a0*/  F2FP.F16.F32.PACK_AB R23, RZ, R23 ;  /* 0x00000017ff17723e */ /* 0x000fe400000000ff */
[----:B------:R-:W-:Y:S01]  /*06b0*/  @!P4 LEA.HI.X R7, R7, UR11, R22, 0x1, P5 ;  /* 0x0000000b0707cc11 */ /* 0x000fe2000a8f0c16 */
[----:B------:R-:W-:Y:S01]  /*06c0*/  FMUL.FTZ R12, R20, R21 ;  /* 0x00000015140c7220 */ /* 0x000fe20000410000 */
[----:B------:R-:W-:Y:S01]  /*06d0*/  IADD3 R21, P5, PT, R14, UR12, RZ ;  /* 0x0000000c0e157c10 */ /* 0x000fe2000ffbe0ff */
[----:B------:R0:W-:Y:S01]  /*06e0*/  @!P2 STG.E.U16 desc[UR14][R4.64], R23 ;  /* 0x000000170400a986 */ /* 0x0001e2000c10150e */
[----:B------:R-:W-:Y:S02]  /*06f0*/  HADD2.F32 R13, -RZ, R18.H0_H0 ;  /* 0x20000012ff0d7230 */ /* 0x000fe40000004100 */
[----:B------:R-:W-:-:S03]  /*0700*/  ISETP.GE.U32.AND P2, PT, R21, UR17, PT ;  /* 0x0000001115007c0c */ /* 0x000fc6000bf46070 */
[----:B------:R-:W-:Y:S01]  /*0710*/  FMUL.FTZ R13, R20, R13 ;  /* 0x0000000d140d7220 */ /* 0x000fe20000410000 */
[----:B0-----:R-:W-:Y:S01]  /*0720*/  F2FP.F16.F32.PACK_AB R5, RZ, R12 ;  /* 0x0000000cff05723e */ /* 0x001fe200000000ff */
[----:B------:R-:W-:Y:S01]  /*0730*/  IMAD.X R12, RZ, RZ, R15, P5 ;  /* 0x000000ffff0c7224 */ /* 0x000fe200028e060f */
[C---:B------:R-:W-:Y:S01]  /*0740*/  @!P3 LEA R18, P5, R11.reuse, UR10, 0x1 ;  /* 0x0000000a0b12bc11 */ /* 0x040fe2000f8a08ff */
[----:B------:R-:W-:Y:S01]  /*0750*/  HADD2.F32 R17, -RZ, R17.H0_H0 ;  /* 0x20000011ff117230 */ /* 0x000fe20000004100 */
[----:B------:R-:W-:Y:S02]  /*0760*/  F2FP.F16.F32.PACK_AB R13, RZ, R13 ;  /* 0x0000000dff0d723e */ /* 0x000fe400000000ff */
        /* <DEDUP_REMOVED lines=17> */
[----:B------:R-:W-:-:S02]  /*0880*/  F2FP.F16.F32.PACK_AB R20, RZ, R20 ;  /* 0x00000014ff14723e */ /* 0x000fc400000000ff */
        /* <DEDUP_REMOVED lines=28> */
[----:B--2---:R-:W-:Y:S01]  /*0a50*/  HADD2.F32 R5, -RZ, R4.H0_H0 ;  /* 0x20000004ff057230 */ /* 0x004fe20000004100 */
[----:B------:R-:W-:-:S04]  /*0a60*/  @!P2 LEA R4, P1, R11, UR10, 0x1 ;  /* 0x0000000a0b04ac11 */ /* 0x000fc8000f8208ff */
[----:B------:R-:W-:Y:S01]  /*0a70*/  FMUL.FTZ R14, R5, UR13 ;  /* 0x0000000d050e7c20 */ /* 0x000fe20008410000 */
[----:B------:R-:W-:Y:S01]  /*0a80*/  @!P2 LEA.HI.X R5, R11, UR11, R12, 0x1, P1 ;  /* 0x0000000b0b05ac11 */ /* 0x000fe200088f0c0c */
[----:B----4-:R-:W-:Y:S02]  /*0a90*/  HADD2.F32 R11, -RZ, R26.H0_H0 ;  /* 0x2000001aff0b7230 */ /* 0x010fe40000004100 */
[----:B---3--:R-:W-:-:S03]  /*0aa0*/  HADD2.F32 R19, -RZ, R19.H0_H0 ;  /* 0x20000013ff137230 */ /* 0x008fc60000004100 */
[C---:B------:R-:W-:Y:S01]  /*0ab0*/  FMUL.FTZ R12, R14.reuse, R11 ;  /* 0x0000000b0e0c7220 */ /* 0x040fe20000410000 */
[----:B-----5:R-:W-:Y:S02]  /*0ac0*/  HADD2.F32 R25, -RZ, R25.H0_H0 ;  /* 0x20000019ff197230 */ /* 0x020fe40000004100 */
[C---:B------:R-:W-:Y:S01]  /*0ad0*/  FMUL.FTZ R19, R14.reuse, R19 ;  /* 0x000000130e137220 */ /* 0x040fe20000410000 */
[----:B------:R-:W-:Y:S01]  /*0ae0*/  HADD2.F32 R13, -RZ, R24.H0_H0 ;  /* 0x20000018ff0d7230 */ /* 0x000fe20000004100 */
[----:B------:R-:W-:Y:S01]  /*0af0*/  F2FP.F16.F32.PACK_AB R12, RZ, R12 ;  /* 0x0000000cff0c723e */ /* 0x000fe200000000ff */
[----:B------:R-:W-:Y:S01]  /*0b00*/  FMUL.FTZ R25, R14, R25 ;  /* 0x000000190e197220 */ /* 0x000fe20000410000 */
[----:B------:R-:W-:Y:S02]  /*0b10*/  @!P5 LEA R10, P1, R18, UR10, 0x1 ;  /* 0x0000000a120adc11 */ /* 0x000fe4000f8208ff */
[----:B------:R-:W-:Y:S01]  /*0b20*/  FMUL.FTZ R13, R14, R13 ;  /* 0x0000000d0e0d7220 */ /* 0x000fe20000410000 */
[----:B------:R-:W-:Y:S01]  /*0b30*/  PRMT R14, R12, 0x7610, R14 ;  /* 0x000076100c0e7816 */ /* 0x000fe2000000000e */
[----:B------:R-:W-:Y:S01]  /*0b40*/  VIADD R12, R8, 0x1 ;  /* 0x00000001080c7836 */ /* 0x000fe20000000000 */
[----:B------:R-:W-:-:S02]  /*0b50*/  F2FP.F16.F32.PACK_AB R19, RZ, R19 ;  /* 0x00000013ff13723e */ /* 0x000fc400000000ff */
        /* <DEDUP_REMOVED lines=11> */
.L_x_480:
        /* <DEDUP_REMOVED lines=36> */
[----:B--2---:R-:W-:Y:S01]  /*0e50*/  HADD2.F32 R7, -RZ, R6.H0_H0 ;  /* 0x20000006ff077230 */ /* 0x004fe20000004100 */
[----:B------:R-:W-:Y:S01]  /*0e60*/  @!P0 LEA R6, P4, R21, UR10, 0x1 ;  /* 0x0000000a15068c11 */ /* 0x000fe2000f8808ff */
[----:B---3--:R-:W-:-:S03]  /*0e70*/  HADD2.F32 R13, -RZ, R18.H0_H0 ;  /* 0x20000012ff0d7230 */ /* 0x008fc60000004100 */
[----:B-1----:R-:W-:Y:S01]  /*0e80*/  FMUL.FTZ R18, R7, UR4 ;  /* 0x0000000407127c20 */ /* 0x002fe20008410000 */
[----:B------:R-:W-:Y:S01]  /*0e90*/  @!P0 LEA.HI.X R7, R21, UR11, R22, 0x1, P4 ;  /* 0x0000000b15078c11 */ /* 0x000fe2000a0f0c16 */
[----:B----4-:R-:W-:Y:S01]  /*0ea0*/  HADD2.F32 R19, -RZ, R19.H0_H0 ;  /* 0x20000013ff137230 */ /* 0x010fe20000004100 */
[----:B------:R-:W-:Y:S01]  /*0eb0*/  @!P1 LEA R12, P4, R8, UR10, 0x1 ;  /* 0x0000000a080c9c11 */ /* 0x000fe2000f8808ff */
[----:B-----5:R-:W-:Y:S02]  /*0ec0*/  HADD2.F32 R15, -RZ, R20.H0_H0 ;  /* 0x20000014ff0f7230 */ /* 0x020fe40000004100 */
[C---:B------:R-:W-:Y:S01]  /*0ed0*/  FMUL.FTZ R5, R18.reuse, R13 ;  /* 0x0000000d12057220 */ /* 0x040fe20000410000 */
[----:B------:R-:W-:Y:S01]  /*0ee0*/  FMUL.FTZ R19, R18, R19 ;  /* 0x0000001312137220 */ /* 0x000fe20000410000 */
[----:B------:R-:W-:Y:S01]  /*0ef0*/  @!P1 LEA.HI.X R13, R8, UR11, R11, 0x1, P4 ;  /* 0x0000000b080d9c11 */ /* 0x000fe2000a0f0c0b */
[----:B------:R-:W-:Y:S02]  /*0f00*/  FMUL.FTZ R15, R18, R15 ;  /* 0x0000000f120f7220 */ /* 0x000fe40000410000 */
[----:B------:R-:W-:-:S02]  /*0f10*/  F2FP.F16.F32.PACK_AB R8, RZ, R5 ;  /* 0x00000005ff08723e */ /* 0x000fc400000000ff */
        /* <DEDUP_REMOVED lines=14> */
.L_x_479:
        /* <DEDUP_REMOVED lines=9> */
.L_x_482:
[C---:B------:R-:W-:Y:S01]  /*1090*/  IMAD.SHL.U32 R8, R10.reuse, 0x8, RZ ;  /* 0x000000080a087824 */ /* 0x040fe200078e00ff */
[----:B------:R-:W-:Y:S01]  /*10a0*/  SHF.L.U64.HI R12, R10, 0x3, R15 ;  /* 0x000000030a0c7819 */ /* 0x000fe2000001020f */
[----:B0-----:R-:W3:Y:S03]  /*10b0*/  LDG.E.U16 R0, desc[UR14][R2.64] ;  /* 0x0000000e02007981 */ /* 0x001ee6000c1e1500 */
[----:B------:R-:W-:-:S04]  /*10c0*/  IADD3 R4, P0, PT, R8, UR8, RZ ;  /* 0x0000000808047c10 */ /* 0x000fc8000ff1e0ff */
[----:B------:R-:W-:-:S06]  /*10d0*/  IADD3.X R5, PT, PT, R12, UR9, RZ, P0, !PT ;  /* 0x000000090c057c10 */ /* 0x000fcc00087fe4ff */
[----:B------:R-:W4:Y:S01]  /*10e0*/  LDG.E.64 R4, desc[UR14][R4.64] ;  /* 0x0000000e04047981 */ /* 0x000f22000c1e1b00 */
[----:B---3--:R-:W-:-:S05]  /*10f0*/  HADD2.F32 R0, -RZ, R0.H0_H0 ;  /* 0x20000000ff007230 */ /* 0x008fca0000004100 */
[----:B--2---:R-:W-:Y:S01]  /*1100*/  FMUL.FTZ R0, R0, UR5 ;  /* 0x0000000500007c20 */ /* 0x004fe20008410000 */
[--C-:B----4-:R-:W-:Y:S02]  /*1110*/  HADD2.F32 R7, -RZ, R4.reuse.H0_H0 ;  /* 0x20000004ff077230 */ /* 0x110fe40000004100 */
[----:B------:R-:W-:Y:S02]  /*1120*/  HADD2.F32 R9, -RZ, R4.H1_H1 ;  /* 0x30000004ff097230 */ /* 0x000fe40000004100 */
[--C-:B------:R-:W-:Y:S01]  /*1130*/  HADD2.F32 R11, -RZ, R5.reuse.H0_H0 ;  /* 0x20000005ff0b7230 */ /* 0x100fe20000004100 */
[----:B------:R-:W-:Y:S01]  /*1140*/  IADD3 R4, P0, PT, R8, UR10, RZ ;  /* 0x0000000a08047c10 */ /* 0x000fe2000ff1e0ff */
[----:B------:R-:W-:Y:S02]  /*1150*/  HADD2.F32 R13, -RZ, R5.H1_H1 ;  /* 0x30000005ff0d7230 */ /* 0x000fe40000004100 */
[C---:B------:R-:W-:Y:S01]  /*1160*/  FMUL.FTZ R7, R0.reuse, R7 ;  /* 0x0000000700077220 */ /* 0x040fe20000410000 */
[C---:B------:R-:W-:Y:S01]  /*1170*/  FMUL.FTZ R6, R0.reuse, R9 ;  /* 0x0000000900067220 */ /* 0x040fe20000410000 */
[----:B------:R-:W-:Y:S01]  /*1180*/  FMUL.FTZ R11, R0, R11 ;  /* 0x0000000b000b7220 */ /* 0x000fe20000410000 */
[----:B------:R-:W-:Y:S01]  /*1190*/  IADD3.X R5, PT, PT, R12, UR11, RZ, P0, !PT ;  /* 0x0000000b0c057c10 */ /* 0x000fe200087fe4ff */
[----:B------:R-:W-:Y:S01]  /*11a0*/  FMUL.FTZ R0, R0, R13 ;  /* 0x0000000d00007220 */ /* 0x000fe20000410000 */
[----:B-1----:R-:W-:-:S02]  /*11b0*/  IADD3 R10, P0, PT, R10, UR4, RZ ;  /* 0x000000040a0a7c10 */ /* 0x002fc4000ff1e0ff */
[----:B------:R-:W-:Y:S02]  /*11c0*/  F2FP.F16.F32.PACK_AB R6, R6, R7 ;  /* 0x000000070606723e */ /* 0x000fe400000000ff */
[----:B------:R-:W-:Y:S01]  /*11d0*/  F2FP.F16.F32.PACK_AB R7, R0, R11 ;  /* 0x0000000b0007723e */ /* 0x000fe200000000ff */
[C---:B------:R-:W-:Y:S02]  /*11e0*/  IMAD.SHL.U32 R0, R10.reuse, 0x4, RZ ;  /* 0x000000040a007824 */ /* 0x040fe400078e00ff */
[----:B------:R-:W-:Y:S01]  /*11f0*/  IMAD.X R15, RZ, RZ, R15, P0 ;  /* 0x000000ffff0f7224 */ /* 0x000fe200000e060f */
[----:B------:R-:W-:Y:S01]  /*1200*/  LOP3.LUT P0, RZ, R10, 0xffffc000, RZ, 0xc0, !PT ;  /* 0xffffc0000aff7812 */ /* 0x000fe2000780c0ff */
[----:B------:R3:W-:Y:S01]  /*1210*/  STG.E.64 desc[UR14][R4.64], R6 ;  /* 0x0000000604007986 */ /* 0x0007e2000c101b0e */
[----:B------:R-:W-:Y:S02]  /*1220*/  ISETP.LT.U32.AND P1, PT, R0, UR19, PT ;  /* 0x0000001300007c0c */ /* 0x000fe4000bf21070 */
[----:B------:R-:W-:-:S02]  /*1230*/  SHF.L.U64.HI R0, R10, 0x2, R15 ;  /* 0x000000020a007819 */ /* 0x000fc4000001020f */
[----:B------:R-:W-:Y:S02]  /*1240*/  LOP3.LUT P0, RZ, R15, 0x3fffffff, RZ, 0xc0, P0 ;  /* 0x3fffffff0fff7812 */ /* 0x000fe4000000c0ff */
[----:B------:R-:W-:-:S13]  /*1250*/  ISETP.LT.AND.EX P1, PT, R0, UR12, PT, P1 ;  /* 0x0000000c00007c0c */ /* 0x000fda000bf21310 */
[----:B---3--:R-:W-:Y:S05]  /*1260*/  @!P0 BRA P1, `(.L_x_482) ;  /* 0xfffffffc00888947 */ /* 0x008fea000083ffff */
[----:B------:R-:W-:Y:S05]  /*1270*/  EXIT ;  /* 0x000000000000794d */ /* 0x000fea0003800000 */
        .weak           $__internal_31_$__cuda_sm20_div_u16
        .type           $__internal_31_$__cuda_sm20_div_u16,@function
        .size           $__internal_31_$__cuda_sm20_div_u16,(.L_x_770 - $__internal_31_$__cuda_sm20_div_u16)
$__internal_31_$__cuda_sm20_div_u16:
        /* <DEDUP_REMOVED lines=18> */
[----:B------:R-:W-:Y:S06]  /*13a0*/  RET.REL.NODEC R2 `(_ZN2at6native63_GLOBAL__N__862fb238_30_ForeachBinaryOpScalarTensor_cu_64fe0ca525multi_tensor_apply_kernelINS1_18TensorListMetadataILi2EEENS1_27BinaryOpScalarTensorFunctorIN3c104HalfELi2ELi1ELi1EEEJSt10multipliesIfEPS7_fEEEvT_T0_DpT1_) ;  /* 0xffffffec02147950 */ /* 0x000fec0003c3ffff */
.L_x_483:
        /* <DEDUP_REMOVED lines=13> */
.L_x_770:


//--------------------- .text._ZN2at6native63_GLOBAL__N__862fb238_30_ForeachBinaryOpScalarTensor_cu_64fe0ca525multi_tensor_apply_kernelINS1_18TensorListMetadataILi2EEENS1_27BinaryOpScalarTensorFunctorIbLi2ELi1ELi1EEEJSt10multipliesIbEPbbEEEvT_T0_DpT1_ --------------------------
	.section	.text._ZN2at6native63_GLOBAL__N__862fb238_30_ForeachBinaryOpScalarTensor_cu_64fe0ca525multi_tensor_apply_kernelINS1_18TensorListMetadataILi2EEENS1_27BinaryOpScalarTensorFunctorIbLi2ELi1ELi1EEEJSt10multipliesIbEPbbEEEvT_T0_DpT1_,"ax",@progbits
	.align	128
.text._ZN2at6native63_GLOBAL__N__862fb238_30_ForeachBinaryOpScalarTensor_cu_64fe0ca525multi_tensor_apply_kernelINS1_18TensorListMetadataILi2EEENS1_27BinaryOpScalarTensorFunctorIbLi2ELi1ELi1EEEJSt10multipliesIbEPbbEEEvT_T0_DpT1_:
        .type           _ZN2at6native63_GLOBAL__N__862fb238_30_ForeachBinaryOpScalarTensor_cu_64fe0ca525multi_tensor_apply_kernelINS1_18TensorListMetadataILi2EEENS1_27BinaryOpScalarTensorFunctorIbLi2ELi1ELi1EEEJSt10multipliesIbEPbbEEEvT_T0_DpT1_,@function
        .size           _ZN2at6native63_GLOBAL__N__862fb238_30_ForeachBinaryOpScalarTensor_cu_64fe0ca525multi_tensor_apply_kernelINS1_18TensorListMetadataILi2EEENS1_27BinaryOpScalarTensorFunctorIbLi2ELi1ELi1EEEJSt10multipliesIbEPbbEEEvT_T0_DpT1_,(.L_x_772 - _ZN2at6native63_GLOBAL__N__862fb238_30_ForeachBinaryOpScalarTensor_cu_64fe0ca525multi_tensor_apply_kernelINS1_18TensorListMetadataILi2EEENS1_27BinaryOpScalarTensorFunctorIbLi2ELi1ELi1EEEJSt10multipliesIbEPbbEEEvT_T0_DpT1_)
        .other          _ZN2at6native63_GLOBAL__N__862fb238_30_ForeachBinaryOpScalarTensor_cu_64fe0ca525multi_tensor_apply_kernelINS1_18TensorListMetadataILi2EEENS1_27BinaryOpScalarTensorFunctorIbLi2ELi1ELi1EEEJSt10multipliesIbEPbbEEEvT_T0_DpT1_,@"STO_CUDA_ENTRY STV_DEFAULT"
_ZN2at6native63_GLOBAL__N__862fb238_30_ForeachBinaryOpScalarTensor_cu_64fe0ca525multi_tensor_apply_kernelINS1_18TensorListMetadataILi2EEENS1_27BinaryOpScalarTensorFunctorIbLi2ELi1ELi1EEEJSt10multipliesIbEPbbEEEvT_T0_DpT1_:
        /* <DEDUP_REMOVED lines=39> */
[----:B------:R-:W-:Y:S05]  /*0270*/  CALL.REL.NOINC `($__internal_32_$__cuda_sm20_div_u16) ;  /* 0x0000001000947944 */ /* 0x000fea0003c00000 */
[----:B------:R-:W-:-:S03]  /*0280*/  UISETP.GE.U32.AND UP0, UPT, UR5, UR4, UPT ;  /* 0x000000040500728c */ /* 0x000fc6000bf06070 */
[----:B------:R-:W-:Y:S01]  /*0290*/  UMOV UR4, URZ ;  /* 0x000000ff00047c82 */ /* 0x000fe20008000000 */
[----:B------:R-:W-:Y:S01]  /*02a0*/  UISETP.GE.U32.AND.EX UP0, UPT, UR6, URZ, UPT, UP0 ;  /* 0x000000ff0600728c */ /* 0x000fe2000bf06100 */
[----:B------:R-:W-:-:S08]  /*02b0*/  UMOV UR5, URZ ;  /* 0x000000ff00057c82 */ /* 0x000fd00008000000 */
[----:B------:R-:W-:Y:S05]  /*02c0*/  BRA.U !UP0, `(.L_x_485) ;  /* 0x0000000908c07547 */ /* 0x000fea000b800000 */
[----:B------:R-:W0:Y:S01]  /*02d0*/  S2UR UR4, SR_CTAID.X ;  /* 0x00000000000479c3 */ /* 0x000e220000002500 */
[----:B------:R-:W1:Y:S01]  /*02e0*/  LDCU UR33, c[0x0][0x360] ;  /* 0x00006c00ff2177ac */ /* 0x000e620008000800 */
[----:B------:R-:W2:Y:S01]  /*02f0*/  S2R R2, SR_TID.X ;  /* 0x0000000000027919 */ /* 0x000ea20000002100 */
[----:B------:R-:W-:Y:S01]  /*0300*/  IMAD.MOV.U32 R3, RZ, RZ, RZ ;  /* 0x000000ffff037224 */ /* 0x000fe200078e00ff */
[----:B------:R-:W-:Y:S01]  /*0310*/  ULOP3.LUT UR6, UR9, 0xffff, URZ, 0xc0, !UPT ;  /* 0x0000ffff09067892 */ /* 0x000fe2000f8ec0ff */
[----:B------:R-:W3:Y:S03]  /*0320*/  LDCU.U8 UR48, c[0x0][0xfd8] ;  /* 0x0001fb00ff3077ac */ /* 0x000ee60008000000 */
[----:B------:R-:W-:-:S04]  /*0330*/  UIADD3 UR6, UPT, UPT, UR6, 0x1, URZ ;  /* 0x0000000106067890 */ /* 0x000fc8000fffe0ff */
[----:B------:R-:W-:Y:S01]  /*0340*/  ULOP3.LUT UR24, UR6, 0x1fffe, URZ, 0xc0, !UPT ;  /* 0x0001fffe06187892 */ /* 0x000fe2000f8ec0ff */
[----:B0-----:R-:W0:Y:S01]  /*0350*/  LDCU.U8 UR5, c[0x0][UR4+0x980] ;  /* 0x00013000040577ac */ /* 0x001e220008000000 */
[----:B------:R-:W-:-:S12]  /*0360*/  UIMAD UR4, UR4, 0x3, UR4 ;  /* 0x00000003040478a4 */ /* 0x000fd8000f8e0204 */
[----:B------:R-:W4:Y:S01]  /*0370*/  LDCU UR18, c[0x0][UR4+0xac0] ;  /* 0x00015800041277ac */ /* 0x000f220008000800 */
[----:B0-----:R-:W-:-:S12]  /*0380*/  USHF.L.U32 UR10, UR5, 0x3, URZ ;  /* 0x00000003050a7899 */ /* 0x001fd800080006ff */
[----:B------:R-:W0:Y:S01]  /*0390*/  LDCU.64 UR4, c[0x0][UR10+0x380] ;  /* 0x000070000a0477ac */ /* 0x000e220008000a00 */
[----:B------:R-:W5:Y:S01]  /*03a0*/  LDCU.64 UR10, c[0x0][UR10+0x580] ;  /* 0x0000b0000a0a77ac */ /* 0x000f620008000a00 */
[----:B----4-:R-:W-:-:S04]  /*03b0*/  UIMAD.WIDE UR18, UR18, 0x10000, URZ ;  /* 0x00010000121278a5 */ /* 0x010fc8000f8e02ff */
[----:B-1----:R-:W-:Y:S02]  /*03c0*/  ULEA UR25, UP0, UR33, UR18, 0x2 ;  /* 0x0000001221197291 */ /* 0x002fe4000f8010ff */
[----:B------:R-:W-:Y:S02]  /*03d0*/  UIMAD.WIDE.U32 UR22, UR33, 0x2, UR18 ;  /* 0x00000002211678a5 */ /* 0x000fe4000f8e0012 */
[----:B------:R-:W-:Y:S02]  /*03e0*/  UIMAD.WIDE.U32 UR20, UR33, 0x3, UR18 ;  /* 0x00000003211478a5 */ /* 0x000fe4000f8e0012 */
[----:B------:R-:W-:Y:S02]  /*03f0*/  UIADD3.X UR26, UPT, UPT, URZ, UR19, URZ, UP0, !UPT ;  /* 0x00000013ff1a7290 */ /* 0x000fe400087fe4ff */
[----:B0-----:R-:W-:Y:S02]  /*0400*/  UIADD3 UR46, UP4, UPT, UR4, UR25, URZ ;  /* 0x00000019042e7290 */ /* 0x001fe4000ff9e0ff */
[----:B-----5:R-:W-:-:S02]  /*0410*/  UIADD3 UR25, UP1, UPT, UR10, UR25, URZ ;  /* 0x000000190a197290 */ /* 0x020fc4000ff3e0ff */
[----:B------:R-:W-:Y:S02]  /*0420*/  UIMAD.WIDE.U32 UR16, UR33, 0x5, UR18 ;  /* 0x00000005211078a5 */ /* 0x000fe4000f8e0012 */
[----:B------:R-:W-:Y:S02]  /*0430*/  UIADD3 UR44, UP0, UPT, UR4, UR22, URZ ;  /* 0x00000016042c7290 */ /* 0x000fe4000ff1e0ff */
[----:B------:R-:W-:Y:S02]  /*0440*/  UIADD3 UR43, UP6, UPT, UR10, UR22, URZ ;  /* 0x000000160a2b7290 */ /* 0x000fe4000ffde0ff */
[----:B------:R-:W-:Y:S02]  /*0450*/  UIADD3 UR41, UP5, UPT, UR4, UR20, URZ ;  /* 0x0000001404297290 */ /* 0x000fe4000ffbe0ff */
[----:B------:R-:W-:Y:S02]  /*0460*/  UIADD3 UR40, UP3, UPT, UR10, UR20, URZ ;  /* 0x000000140a287290 */ /* 0x000fe4000ff7e0ff */
[----:B------:R-:W-:-:S02]  /*0470*/  UIADD3.X UR47, UPT, UPT, UR5, UR26, URZ, UP4, !UPT ;  /* 0x0000001a052f7290 */ /* 0x000fc4000a7fe4ff */
[----:B------:R-:W-:Y:S02]  /*0480*/  UIMAD.WIDE.U32 UR14, UR33, 0x6, UR18 ;  /* 0x00000006210e78a5 */ /* 0x000fe4000f8e0012 */
[----:B------:R-:W-:Y:S02]  /*0490*/  UIMAD.WIDE.U32 UR12, UR33, 0x7, UR18 ;  /* 0x00000007210c78a5 */ /* 0x000fe4000f8e0012 */
        /* <DEDUP_REMOVED lines=8> */
[----:B------:R-:W-:Y:S02]  /*0520*/  UIADD3 UR35, UP0, UPT, UR4, UR14, URZ ;  /* 0x0000000e04237290 */ /* 0x000fe4000ff1e0ff */
[----:B------:R-:W-:-:S02]  /*0530*/  UIADD3 UR23, UP5, UPT, UR4, UR12, URZ ;  /* 0x0000000c04177290 */ /* 0x000fc4000ffbe0ff */
[----:B------:R-:W-:Y:S02]  /*0540*/  UIADD3 UR21, UP3, UPT, UR10, UR12, URZ ;  /* 0x0000000c0a157290 */ /* 0x000fe4000ff7e0ff */
[----:B------:R-:W-:Y:S02]  /*0550*/  UIADD3.X UR18, UPT, UPT, URZ, UR19, URZ, UP2, !UPT ;  /* 0x00000013ff127290 */ /* 0x000fe400097fe4ff */
[----:B------:R-:W-:Y:S02]  /*0560*/  UIADD3 UR34, UP6, UPT, UR10, UR14, URZ ;  /* 0x0000000e0a227290 */ /* 0x000fe4000ffde0ff */
[----:B------:R-:W-:Y:S02]  /*0570*/  UIADD3 UR19, UP2, UPT, UR10, UR6, URZ ;  /* 0x000000060a137290 */ /* 0x000fe4000ff5e0ff */
[----:B------:R-:W-:Y:S02]  /*0580*/  UIADD3.X UR16, UPT, UPT, UR11, UR17, URZ, UP1, !UPT ;  /* 0x000000110b107290 */ /* 0x000fe40008ffe4ff */
        /* <DEDUP_REMOVED lines=10> */
[----:B--23--:R-:W-:-:S09]  /*0630*/  UMOV UR5, URZ ;  /* 0x000000ff00057c82 */ /* 0x00cfd20008000000 */
.L_x_486:
[----:B------:R-:W0:Y:S01]  /*0640*/  LDC.64 R4, c[0x0][0xfd0] ;  /* 0x0003f400ff047b82 */ /* 0x000e220000000a00 */
[C---:B------:R-:W-:Y:S01]  /*0650*/  ISETP.GE.U32.AND P2, PT, R2.reuse, UR32, PT ;  /* 0x0000002002007c0c */ /* 0x040fe2000bf46070 */
[----:B-1----:R-:W-:Y:S01]  /*0660*/  IMAD.U32 R7, RZ, RZ, UR33 ;  /* 0x00000021ff077e24 */ /* 0x002fe2000f8e00ff */
[----:B------:R-:W-:Y:S02]  /*0670*/  IADD3 R0, P0, PT, R2, UR33, RZ ;  /* 0x0000002102007c10 */ /* 0x000fe4000ff1e0ff */
[----:B------:R-:W-:Y:S02]  /*0680*/  ISETP.GE.AND.EX P2, PT, R3, UR31, PT, P2 ;  /* 0x0000001f03007c0c */ /* 0x000fe4000bf46320 */
[----:B------:R-:W-:Y:S01]  /*0690*/  ISETP.GE.U32.AND P4, PT, R0, UR32, PT ;  /* 0x0000002000007c0c */ /* 0x000fe2000bf86070 */
[----:B------:R-:W-:Y:S01]  /*06a0*/  IMAD.X R0, RZ, RZ, R3, P0 ;  /* 0x000000ffff007224 */ /* 0x000fe200000e0603 */
[----:B------:R-:W-:-:S04]  /*06b0*/  IADD3 R16, P0, P1, R7, UR33, R2 ;  /* 0x0000002107107c10 */ /* 0x000fc8000f91e002 */
[----:B------:R-:W-:Y:S02]  /*06c0*/  ISETP.GE.AND.EX P4, PT, R0, UR31, PT, P4 ;  /* 0x0000001f00007c0c */ /* 0x000fe4000bf86340 */
[C---:B------:R-:W-:Y:S02]  /*06d0*/  IADD3 R0, P3, PT, R16.reuse, UR33, RZ ;  /* 0x0000002110007c10 */ /* 0x040fe4000ff7e0ff */
[----:B------:R-:W-:Y:S02]  /*06e0*/  IADD3.X R17, PT, PT, RZ, RZ, R3, P0, P1 ;  /* 0x000000ffff117210 */ /* 0x000fe400007e2403 */
[----:B------:R-:W-:Y:S02]  /*06f0*/  ISETP.GE.U32.AND P0, PT, R16, UR32, PT ;  /* 0x0000002010007c0c */ /* 0x000fe4000bf06070 */
[----:B------:R-:W-:Y:S01]  /*0700*/  ISETP.GE.U32.AND P1, PT, R0, UR32, PT ;  /* 0x0000002000007c0c */ /* 0x000fe2000bf26070 */
[----:B------:R-:W-:Y:S01]  /*0710*/  IMAD.X R0, RZ, RZ, R17, P3 ;  /* 0x000000ffff007224 */ /* 0x000fe200018e0611 */
[----:B------:R-:W-:-:S02]  /*0720*/  @!P2 IADD3 R6, P5, PT, R2, UR30, RZ ;  /* 0x0000001e0206ac10 */ /* 0x000fc4000ffbe0ff */
[----:B------:R-:W-:Y:S02]  /*0730*/  ISETP.GE.AND.EX P0, PT, R17, UR31, PT, P0 ;  /* 0x0000001f11007c0c */ /* 0x000fe4000bf06300 */
[----:B------:R-:W-:Y:S02]  /*0740*/  @!P2 IADD3.X R7, PT, PT, R3, UR7, RZ, P5, !PT ;  /* 0x000000070307ac10 */ /* 0x000fe4000affe4ff */
[----:B------:R-:W-:Y:S02]  /*0750*/  ISETP.GE.AND.EX P1, PT, R0, UR31, PT, P1 ;  /* 0x0000001f00007c0c */ /* 0x000fe4000bf26310 */
[----:B0-----:R-:W2:Y:S01]  /*0760*/  LDG.E.U8 R0, desc[UR28][R4.64] ;  /* 0x0000001c04007981 */ /* 0x001ea2000c1e1100 */
[----:B------:R-:W-:-:S03]  /*0770*/  @!P4 IADD3 R8, P3, PT, R2, UR12, RZ ;  /* 0x0000000c0208cc10 */ /* 0x000fc6000ff7e0ff */
[----:B------:R0:W3:Y:S01]  /*0780*/  @!P2 LDG.E.U8 R6, desc[UR28][R6.64] ;  /* 0x0000001c0606a981 */ /* 0x0000e2000c1e1100 */
[----:B------:R-:W-:Y:S02]  /*0790*/  @!P4 IADD3.X R9, PT, PT, R3, UR11, RZ, P3, !PT ;  /* 0x0000000b0309cc10 */ /* 0x000fe40009ffe4ff */
[----:B------:R-:W-:-:S03]  /*07a0*/  @!P0 IADD3 R10, P3, PT, R2, UR44, RZ ;  /* 0x0000002c020a8c10 */ /* 0x000fc6000ff7e0ff */
[----:B------:R-:W4:Y:S01]  /*07b0*/  @!P4 LDG.E.U8 R8, desc[UR28][R8.64] ;  /* 0x0000001c0808c981 */ /* 0x000f22000c1e1100 */
[----:B------:R-:W-:Y:S02]  /*07c0*/  @!P0 IADD3.X R11, PT, PT, R3, UR45, RZ, P3, !PT ;  /* 0x0000002d030b8c10 */ /* 0x000fe40009ffe4ff */
[----:B------:R-:W-:-:S03]  /*07d0*/  @!P1 IADD3 R12, P3, PT, R2, UR41, RZ ;  /* 0x00000029020c9c10 */ /* 0x000fc6000ff7e0ff */
[----:B------:R1:W5:Y:S01]  /*07e0*/  @!P0 LDG.E.U8 R10, desc[UR28][R10.64] ;  /* 0x0000001c0a0a8981 */ /* 0x000362000c1e1100 */
[----:B------:R-:W-:-:S05]  /*07f0*/  @!P1 IADD3.X R13, PT, PT, R3, UR42, RZ, P3, !PT ;  /* 0x0000002a030d9c10 */ /* 0x000fca0009ffe4ff */
[----:B------:R1:W5:Y:S01]  /*0800*/  @!P1 LDG.E.U8 R12, desc[UR28][R12.64] ;  /* 0x0000001c0c0c9981 */ /* 0x000362000c1e1100 */
[----:B------:R-:W-:Y:S02]  /*0810*/  IMAD.U32 R15, RZ, RZ, UR33 ;  /* 0x00000021ff0f7e24 */ /* 0x000fe4000f8e00ff */
[----:B0-----:R-:W-:-:S03]  /*0820*/  IMAD.U32 R7, RZ, RZ, UR33 ;  /* 0x00000021ff077e24 */ /* 0x001fc6000f8e00ff */
[----:B------:R-:W-:Y:S01]  /*0830*/  IADD3 R16, P3, P5, R15, UR33, R16 ;  /* 0x000000210f107c10 */ /* 0x000fe2000fd7e010 */
[----:B------:R-:W-:-:S03]  /*0840*/  UPRMT UR10, UR48, 0x8880, URZ ;  /* 0x00008880300a7896 */ /* 0x000fc600080000ff */
[----:B------:R-:W-:Y:S02]  /*0850*/  IADD3.X R17, PT, PT, RZ, RZ, R17, P3, P5 ;  /* 0x000000ffff117210 */ /* 0x000fe40001fea411 */
[----:B------:R-:W-:-:S04]  /*0860*/  IADD3 R14, P5, P6, R7, UR33, R16 ;  /* 0x00000021070e7c10 */ /* 0x000fc8000febe010 */
[----:B------:R-:W-:Y:S02]  /*0870*/  IADD3.X R15, PT, PT, RZ, RZ, R17, P5, P6 ;  /* 0x000000ffff0f7210 */ /* 0x000fe40002fec411 */
[----:B--2---:R-:W-:Y:S02]  /*0880*/  ISETP.NE.AND P3, PT, R0, RZ, PT ;  /* 0x000000ff0000720c */ /* 0x004fe40003f65270 */
[----:B---3--:R-:W-:Y:S02]  /*0890*/  ISETP.NE.AND P5, PT, R6, RZ, !P2 ;  /* 0x000000ff0600720c */ /* 0x008fe400057a5270 */
[----:B------:R-:W-:-:S04]  /*08a0*/  ISETP.NE.AND P3, PT, RZ, UR10, P3 ;  /* 0x0000000aff007c0c */ /* 0x000fc80009f65270 */
[----:B------:R-:W-:Y:S02]  /*08b0*/  PLOP3.LUT P6, PT, P5, P3, PT, 0x80, 0x8 ;  /* 0x000000000008781c */ /* 0x000fe40002fc7070 */
[----:B----4-:R-:W-:Y:S02]  /*08c0*/  ISETP.NE.AND P5, PT, R8, RZ, !P4 ;  /* 0x000000ff0800720c */ /* 0x010fe400067a5270 */
[----:B-1----:R-:W-:Y:S02]  /*08d0*/  @!P2 SEL R11, RZ, 0x1, !P6 ;  /* 0x00000001ff0ba807 */ /* 0x002fe40007000000 */
[----:B------:R-:W-:Y:S02]  /*08e0*/  @!P2 IADD3 R6, P6, PT, R2, UR27, RZ ;  /* 0x0000001b0206ac10 */ /* 0x000fe4000ffde0ff */
[----:B------:R-:W-:Y:S02]  /*08f0*/  PLOP3.LUT P5, PT, P5, P3, PT, 0x80, 0x8 ;  /* 0x000000000008781c */ /* 0x000fe40002fa7070 */
[----:B------:R-:W-:-:S02]  /*0900*/  @!P2 IADD3.X R7, PT, PT, R3, UR8, RZ, P6, !PT ;  /* 0x000000080307ac10 */ /* 0x000fc4000b7fe4ff */
[----:B------:R-:W-:Y:S02]  /*0910*/  SEL R13, RZ, 0x1, !P5 ;  /* 0x00000001ff0d7807 */ /* 0x000fe40006800000 */
[----:B-----5:R-:W-:Y:S01]  /*0920*/  ISETP.NE.AND P5, PT, R10, RZ, !P0 ;  /* 0x000000ff0a00720c */ /* 0x020fe200047a5270 */
[----:B------:R0:W-:Y:S01]  /*0930*/  @!P2 STG.E.U8 desc[UR28][R6.64], R11 ;  /* 0x0000000b0600a986 */ /* 0x0001e2000c10111c */
[----:B------:R-:W-:Y:S02]  /*0940*/  @!P4 IADD3 R8, P6, PT, R2, UR19, RZ ;  /* 0x000000130208cc10 */ /* 0x000fe4000ffde0ff */
[----:B------:R-:W-:Y:S02]  /*0950*/  ISETP.NE.AND P2, PT, R12, RZ, !P1 ;  /* 0x000000ff0c00720c */ /* 0x000fe40004f45270 */
[----:B------:R-:W-:Y:S02]  /*0960*/  @!P4 IADD3.X R9, PT, PT, R3, UR13, RZ, P6, !PT ;  /* 0x0000000d0309cc10 */ /* 0x000fe4000b7fe4ff */
[----:B------:R-:W-:-:S02]  /*0970*/  PLOP3.LUT P5, PT, P5, P3, PT, 0x80, 0x8 ;  /* 0x000000000008781c */ /* 0x000fc40002fa7070 */
[----:B------:R-:W-:Y:S02]  /*0980*/  PLOP3.LUT P3, PT, P2, P3, PT, 0x80, 0x8 ;  /* 0x000000000008781c */ /* 0x000fe40001767070 */
[C---:B------:R-:W-:Y:S02]  /*0990*/  IADD3 R0, P6, PT, R16.reuse, UR33, RZ ;  /* 0x0000002110007c10 */ /* 0x040fe4000ffde0ff */
[----:B------:R-:W-:Y:S01]  /*09a0*/  ISETP.GE.U32.AND P2, PT, R16, UR32, PT ;  /* 0x0000002010007c0c */ /* 0x000fe2000bf46070 */
[----:B------:R1:W-:Y:S01]  /*09b0*/  @!P4 STG.E.U8 desc[UR28][R8.64], R13 ;  /* 0x0000000d0800c986 */ /* 0x0003e2000c10111c */
[----:B------:R-:W-:Y:S01]  /*09c0*/  ISETP.GE.U32.AND P4, PT, R0, UR32, PT ;  /* 0x0000002000007c0c */ /* 0x000fe2000bf86070 */
[----:B------:R-:W-:Y:S01]  /*09d0*/  IMAD.X R10, RZ, RZ, R17, P6 ;  /* 0x000000ffff0a7224 */ /* 0x000fe200030e0611 */
[----:B------:R-:W-:Y:S02]  /*09e0*/  ISETP.GE.AND.EX P2, PT, R17, UR31, PT, P2 ;  /* 0x0000001f11007c0c */ /* 0x000fe4000bf46320 */
[----:B------:R-:W-:-:S02]  /*09f0*/  SEL R19, RZ, 0x1, !P5 ;  /* 0x00000001ff137807 */ /* 0x000fc40006800000 */
[----:B0-----:R-:W-:Y:S02]  /*0a00*/  @!P0 IADD3 R6, P5, PT, R2, UR43, RZ ;  /* 0x0000002b02068c10 */ /* 0x001fe4000ffbe0ff */
[----:B------:R-:W-:Y:S02]  /*0a10*/  IADD3 R0, P6, PT, R14, UR33, RZ ;  /* 0x000000210e007c10 */ /* 0x000fe4000ffde0ff */
[----:B------:R-:W-:Y:S02]  /*0a20*/  ISETP.GE.AND.EX P4, PT, R10, UR31, PT, P4 ;  /* 0x0000001f0a007c0c */ /* 0x000fe4000bf86340 */
[----:B------:R-:W-:Y:S02]  /*0a30*/  @!P0 IADD3.X R7, PT, PT, R3, UR22, RZ, P5, !PT ;  /* 0x0000001603078c10 */ /* 0x000fe4000affe4ff */
[----:B------:R-:W-:Y:S01]  /*0a40*/  ISETP.GE.U32.AND P5, PT, R0, UR32, PT ;  /* 0x0000002000007c0c */ /* 0x000fe2000bfa6070 */
[----:B------:R-:W-:Y:S01]  /*0a50*/  IMAD.X R0, RZ, RZ, R15, P6 ;  /* 0x000000ffff007224 */ /* 0x000fe200030e060f */
[----:B------:R-:W-:-:S02]  /*0a60*/  SEL R21, RZ, 0x1, !P3 ;  /* 0x00000001ff157807 */ /* 0x000fc40005800000 */
[----:B------:R-:W-:Y:S01]  /*0a70*/  ISETP.GE.U32.AND P3, PT, R14, UR32, PT ;  /* 0x000000200e007c0c */ /* 0x000fe2000bf66070 */
[----:B------:R0:W-:Y:S01]  /*0a80*/  @!P0 STG.E.U8 desc[UR28][R6.64], R19 ;  /* 0x0000001306008986 */ /* 0x0001e2000c10111c */
[C---:B-1----:R-:W-:Y:S02]  /*0a90*/  @!P1 IADD3 R8, P6, PT, R2.reuse, UR40, RZ ;  /* 0x0000002802089c10 */ /* 0x042fe4000ffde0ff */
[----:B------:R-:W-:Y:S02]  /*0aa0*/  @!P2 IADD3 R10, P0, PT, R2, UR46, RZ ;  /* 0x0000002e020aac10 */ /* 0x000fe4000ff1e0ff */
[----:B------:R-:W-:Y:S02]  /*0ab0*/  ISETP.GE.AND.EX P3, PT, R15, UR31, PT, P3 ;  /* 0x0000001f0f007c0c */ /* 0x000fe4000bf66330 */
[----:B------:R-:W-:Y:S02]  /*0ac0*/  ISETP.GE.AND.EX P5, PT, R0, UR31, PT, P5 ;  /* 0x0000001f00007c0c */ /* 0x000fe4000bfa6350 */
[----:B------:R-:W-:-:S02]  /*0ad0*/  @!P1 IADD3.X R9, PT, PT, R3, UR20, RZ, P6, !PT ;  /* 0x0000001403099c10 */ /* 0x000fc4000b7fe4ff */
[C---:B------:R-:W-:Y:S02]  /*0ae0*/  @!P2 IADD3.X R11, PT, PT, R3.reuse, UR47, RZ, P0, !PT ;  /* 0x0000002f030bac10 */ /* 0x040fe400087fe4ff */
[C---:B------:R-:W-:Y:S01]  /*0af0*/  @!P4 IADD3 R12, P0, PT, R2.reuse, UR38, RZ ;  /* 0x00000026020ccc10 */ /* 0x040fe2000ff1e0ff */
[----:B------:R1:W-:Y:S03]  /*0b00*/  @!P1 STG.E.U8 desc[UR28][R8.64], R21 ;  /* 0x0000001508009986 */ /* 0x0003e6000c10111c */
[C---:B------:R-:W-:Y:S01]  /*0b10*/  @!P4 IADD3.X R13, PT, PT, R3.reuse, UR39, RZ, P0, !PT ;  /* 0x00000027030dcc10 */ /* 0x040fe200087fe4ff */
[----:B------:R-:W2:Y:S01]  /*0b20*/  LDG.E.U8 R4, desc[UR28][R4.64] ;  /* 0x0000001c04047981 */ /* 0x000ea2000c1e1100 */
[C---:B------:R-:W-:Y:S02]  /*0b30*/  @!P3 IADD3 R14, P0, PT, R2.reuse, UR35, RZ ;  /* 0x00000023020ebc10 */ /* 0x040fe4000ff1e0ff */
[----:B------:R-:W-:Y:S01]  /*0b40*/  @!P5 IADD3 R16, P1, PT, R2, UR23, RZ ;  /* 0x000000170210dc10 */ /* 0x000fe2000ff3e0ff */
[----:B------:R-:W3:Y:S04]  /*0b50*/  @!P2 LDG.E.U8 R10, desc[UR28][R10.64] ;  /* 0x0000001c0a0aa981 */ /* 0x000ee8000c1e1100 */
[----:B------:R-:W4:Y:S01]  /*0b60*/  @!P4 LDG.E.U8 R12, desc[UR28][R12.64] ;  /* 0x0000001c0c0cc981 */ /* 0x000f22000c1e1100 */
[----:B------:R-:W-:-:S02]  /*0b70*/  @!P3 IADD3.X R15, PT, PT, R3, UR36, RZ, P0, !PT ;  /* 0x00000024030fbc10 */ /* 0x000fc400087fe4ff */
[----:B------:R-:W-:-:S03]  /*0b80*/  @!P5 IADD3.X R17, PT, PT, R3, UR17, RZ, P1, !PT ;  /* 0x000000110311dc10 */ /* 0x000fc60008ffe4ff */
[----:B------:R-:W5:Y:S04]  /*0b90*/  @!P3 LDG.E.U8 R14, desc[UR28][R14.64] ;  /* 0x0000001c0e0eb981 */ /* 0x000f68000c1e1100 */
[----:B------:R-:W5:Y:S01]  /*0ba0*/  @!P5 LDG.E.U8 R16, desc[UR28][R16.64] ;  /* 0x0000001c1010d981 */ /* 0x000f62000c1e1100 */
[----:B------:R-:W-:-:S04]  /*0bb0*/  UIADD3 UR24, UP0, UPT, UR24, -0x2, URZ ;  /* 0xfffffffe18187890 */ /* 0x000fc8000ff1e0ff */
[----:B------:R-:W-:Y:S02]  /*0bc0*/  UIADD3.X UR6, UPT, UPT, UR6, -0x1, URZ, UP0, !UPT ;  /* 0xffffffff06067890 */ /* 0x000fe400087fe4ff */
[----:B------:R-:W-:-:S04]  /*0bd0*/  UISETP.NE.U32.AND UP0, UPT, UR24, URZ, UPT ;  /* 0x000000ff1800728c */ /* 0x000fc8000bf05070 */
[----:B------:R-:W-:Y:S02]  /*0be0*/  UISETP.NE.AND.EX UP0, UPT, UR6, URZ, UPT, UP0 ;  /* 0x000000ff0600728c */ /* 0x000fe4000bf05300 */
[----:B------:R-:W-:Y:S01]  /*0bf0*/  UIMAD.WIDE.U32 UR4, UR33, 0x8, UR4 ;  /* 0x00000008210478a5 */ /* 0x000fe2000f8e0004 */
[----:B--2---:R-:W-:Y:S02]  /*0c00*/  ISETP.NE.AND P0, PT, R4, RZ, PT ;  /* 0x000000ff0400720c */ /* 0x004fe40003f05270 */
[----:B---3--:R-:W-:Y:S02]  /*0c10*/  ISETP.NE.AND P6, PT, R10, RZ, !P2 ;  /* 0x000000ff0a00720c */ /* 0x008fe400057c5270 */
[----:B------:R-:W-:Y:S02]  /*0c20*/  ISETP.NE.AND P0, PT, RZ, UR10, P0 ;  /* 0x0000000aff007c0c */ /* 0x000fe40008705270 */
[----:B----4-:R-:W-:Y:S02]  /*0c30*/  ISETP.NE.AND P1, PT, R12, RZ, !P4 ;  /* 0x000000ff0c00720c */ /* 0x010fe40006725270 */
[----:B------:R-:W-:-:S02]  /*0c40*/  PLOP3.LUT P6, PT, P6, P0, PT, 0x80, 0x8 ;  /* 0x000000000008781c */ /* 0x000fc400037c1070 */
[----:B------:R-:W-:Y:S02]  /*0c50*/  PLOP3.LUT P1, PT, P1, P0, PT, 0x80, 0x8 ;  /* 0x000000000008781c */ /* 0x000fe40000f21070 */
[----:B------:R-:W-:Y:S02]  /*0c60*/  @!P2 SEL R13, RZ, 0x1, !P6 ;  /* 0x00000001ff0da807 */ /* 0x000fe40007000000 */
[----:B0-----:R-:W-:Y:S02]  /*0c70*/  SEL R19, RZ, 0x1, !P1 ;  /* 0x00000001ff137807 */ /* 0x001fe40004800000 */
[----:B-----5:R-:W-:Y:S02]  /*0c80*/  ISETP.NE.AND P6, PT, R14, RZ, !P3 ;  /* 0x000000ff0e00720c */ /* 0x020fe40005fc5270 */
[----:B------:R-:W-:Y:S02]  /*0c90*/  ISETP.NE.AND P1, PT, R16, RZ, !P5 ;  /* 0x000000ff1000720c */ /* 0x000fe40006f25270 */
[----:B------:R-:W-:-:S02]  /*0ca0*/  PLOP3.LUT P6, PT, P6, P0, PT, 0x80, 0x8 ;  /* 0x000000000008781c */ /* 0x000fc400037c1070 */
[----:B------:R-:W-:Y:S02]  /*0cb0*/  PLOP3.LUT P1, PT, P1, P0, PT, 0x80, 0x8 ;  /* 0x000000000008781c */ /* 0x000fe40000f21070 */
[----:B------:R-:W-:-:S04]  /*0cc0*/  @!P2 IADD3 R4, P0, PT, R2, UR25, RZ ;  /* 0x000000190204ac10 */ /* 0x000fc8000ff1e0ff */
[----:B------:R-:W-:Y:S02]  /*0cd0*/  @!P2 IADD3.X R5, PT, PT, R3, UR26, RZ, P0, !PT ;  /* 0x0000001a0305ac10 */ /* 0x000fe400087fe4ff */
[----:B------:R-:W-:-:S03]  /*0ce0*/  @!P4 IADD3 R6, P0, PT, R2, UR37, RZ ;  /* 0x000000250206cc10 */ /* 0x000fc6000ff1e0ff */
[----:B------:R0:W-:Y:S01]  /*0cf0*/  @!P2 STG.E.U8 desc[UR28][R4.64], R13 ;  /* 0x0000000d0400a986 */ /* 0x0001e2000c10111c */
[C---:B-1----:R-:W-:Y:S02]  /*0d00*/  @!P3 IADD3 R8, P2, PT, R2.reuse, UR34, RZ ;  /* 0x000000220208bc10 */ /* 0x042fe4000ff5e0ff */
[C---:B------:R-:W-:Y:S02]  /*0d10*/  @!P4 IADD3.X R7, PT, PT, R3.reuse, UR16, RZ, P0, !PT ;  /* 0x000000100307cc10 */ /* 0x040fe400087fe4ff */
[----:B------:R-:W-:Y:S02]  /*0d20*/  @!P5 IADD3 R10, P0, PT, R2, UR21, RZ ;  /* 0x00000015020adc10 */ /* 0x000fe4000ff1e0ff */
[C---:B------:R-:W-:Y:S02]  /*0d30*/  @!P3 IADD3.X R9, PT, PT, R3.reuse, UR15, RZ, P2, !PT ;  /* 0x0000000f0309bc10 */ /* 0x040fe400097fe4ff */
[----:B------:R-:W-:Y:S02]  /*0d40*/  SEL R15, RZ, 0x1, !P6 ;  /* 0x00000001ff0f7807 */ /* 0x000fe40007000000 */
[----:B------:R-:W-:-:S02]  /*0d50*/  @!P5 IADD3.X R11, PT, PT, R3, UR14, RZ, P0, !PT ;  /* 0x0000000e030bdc10 */ /* 0x000fc400087fe4ff */
[----:B------:R-:W-:Y:S01]  /*0d60*/  SEL R17, RZ, 0x1, !P1 ;  /* 0x00000001ff117807 */ /* 0x000fe20004800000 */
[----:B------:R1:W-:Y:S04]  /*0d70*/  @!P4 STG.E.U8 desc[UR28][R6.64], R19 ;  /* 0x000000130600c986 */ /* 0x0003e8000c10111c */
[----:B------:R1:W-:Y:S04]  /*0d80*/  @!P3 STG.E.U8 desc[UR28][R8.64], R15 ;  /* 0x0000000f0800b986 */ /* 0x0003e8000c10111c */
[----:B------:R1:W-:Y:S01]  /*0d90*/  @!P5 STG.E.U8 desc[UR28][R10.64], R17 ;  /* 0x000000110a00d986 */ /* 0x0003e2000c10111c */
[----:B0-----:R-:W-:-:S04]  /*0da0*/  IMAD.U32 R5, RZ, RZ, UR33 ;  /* 0x00000021ff057e24 */ /* 0x001fc8000f8e00ff */
[----:B------:R-:W-:Y:S01]  /*0db0*/  IMAD.WIDE.U32 R2, R5, 0x8, R2 ;  /* 0x0000000805027825 */ /* 0x000fe200078e0002 */
[----:B------:R-:W-:Y:S06]  /*0dc0*/  BRA.U UP0, `(.L_x_486) ;  /* 0xfffffff9001c7547 */ /* 0x000fec000b83ffff */
.L_x_485:
[----:B------:R-:W-:-:S04]  /*0dd0*/  ULOP3.LUT UR6, UR9, 0x1, URZ, 0xc0, !UPT ;  /* 0x0000000109067892 */ /* 0x000fc8000f8ec0ff */
[----:B------:R-:W-:-:S06]  /*0de0*/  UISETP.NE.U32.AND UP0, UPT, UR6, 0x1, UPT ;  /* 0x000000010600788c */ /* 0x000fcc000bf05070 */
[----:B------:R-:W-:-:S13]  /*0df0*/  PLOP3.LUT P0, PT, PT, PT, UP0, 0x80, 0x8 ;  /* 0x000000000008781c */ /* 0x000fda0003f0f008 */
[----:B------:R-:W-:Y:S05]  /*0e00*/  @!P0 EXIT ;  /* 0x000000000000894d */ /* 0x000fea0003800000 */
[----:B------:R-:W0:Y:S01]  /*0e10*/  S2R R12, SR_TID.X ;  /* 0x00000000000c7919 */ /* 0x000e220000002100 */
[----:B------:R-:W2:Y:S01]  /*0e20*/  LDCU UR6, c[0x0][0x360] ;  /* 0x00006c00ff0677ac */ /* 0x000ea20008000800 */
[----:B-1----:R-:W1:Y:S02]  /*0e30*/  LDC.64 R10, c[0x0][0xfd0] ;  /* 0x0003f400ff0a7b82 */ /* 0x002e640000000a00 */
[----:B-1----:R-:W3:Y:S01]  /*0e40*/  LDG.E.U8 R10, desc[UR28][R10.64] ;  /* 0x0000001c0a0a7981 */ /* 0x002ee2000c1e1100 */
[----:B0-----:R-:W-:Y:S01]  /*0e50*/  IADD3 R12, P0, PT, R12, UR4, RZ ;  /* 0x000000040c0c7c10 */ /* 0x001fe2000ff1e0ff */
[----:B------:R-:W0:Y:S03]  /*0e60*/  LDCU.U8 UR4, c[0x0][0xfd8] ;  /* 0x0001fb00ff0477ac */ /* 0x000e260008000000 */
[C---:B------:R-:W-:Y:S01]  /*0e70*/  ISETP.GE.U32.AND P1, PT, R12.reuse, UR32, PT ;  /* 0x000000200c007c0c */ /* 0x040fe2000bf26070 */
[----:B------:R-:W-:Y:S01]  /*0e80*/  IMAD.X R17, RZ, RZ, UR5, P0 ;  /* 0x00000005ff117e24 */ /* 0x000fe200080e06ff */
[----:B--2---:R-:W-:-:S04]  /*0e90*/  IADD3 R13, P0, PT, R12, UR6, RZ ;  /* 0x000000060c0d7c10 */ /* 0x004fc8000ff1e0ff */
[----:B------:R-:W-:Y:S01]  /*0ea0*/  ISETP.GE.AND.EX P1, PT, R17, UR31, PT, P1 ;  /* 0x0000001f11007c0c */ /* 0x000fe2000bf26310 */
[----:B------:R-:W-:Y:S01]  /*0eb0*/  IMAD.X R18, RZ, RZ, R17, P0 ;  /* 0x000000ffff127224 */ /* 0x000fe200000e0611 */
[C---:B------:R-:W-:Y:S02]  /*0ec0*/  IADD3 R14, P0, PT, R13.reuse, UR6, RZ ;  /* 0x000000060d0e7c10 */ /* 0x040fe4000ff1e0ff */
[----:B------:R-:W-:Y:S02]  /*0ed0*/  ISETP.GE.U32.AND P4, PT, R13, UR32, PT ;  /* 0x000000200d007c0c */ /* 0x000fe4000bf86070 */
[----:B------:R-:W-:Y:S01]  /*0ee0*/  ISETP.GE.U32.AND P3, PT, R14, UR32, PT ;  /* 0x000000200e007c0c */ /* 0x000fe2000bf66070 */
[----:B------:R-:W-:Y:S01]  /*0ef0*/  IMAD.X R16, RZ, RZ, R18, P0 ;  /* 0x000000ffff107224 */ /* 0x000fe200000e0612 */
[----:B------:R-:W-:Y:S02]  /*0f00*/  ISETP.GE.AND.EX P4, PT, R18, UR31, PT, P4 ;  /* 0x0000001f12007c0c */ /* 0x000fe4000bf86340 */
[----:B------:R-:W-:-:S02]  /*0f10*/  IADD3 R0, P5, PT, R14, UR6, RZ ;  /* 0x000000060e007c10 */ /* 0x000fc4000ffbe0ff */
[----:B------:R-:W-:Y:S02]  /*0f20*/  ISETP.GE.AND.EX P3, PT, R16, UR31, PT, P3 ;  /* 0x0000001f10007c0c */ /* 0x000fe4000bf66330 */
[----:B------:R-:W-:Y:S01]  /*0f30*/  @!P1 IADD3 R2, P0, PT, R12, UR30, RZ ;  /* 0x0000001e0c029c10 */ /* 0x000fe2000ff1e0ff */
[----:B------:R-:W-:Y:S01]  /*0f40*/  IMAD.X R15, RZ, RZ, R16, P5 ;  /* 0x000000ffff0f7224 */ /* 0x000fe200028e0610 */
[----:B------:R-:W-:Y:S02]  /*0f50*/  ISETP.GE.U32.AND P2, PT, R0, UR32, PT ;  /* 0x0000002000007c0c */ /* 0x000fe4000bf46070 */
[----:B------:R-:W-:-:S03]  /*0f60*/  @!P1 IADD3.X R3, PT, PT, R17, UR7, RZ, P0, !PT ;  /* 0x0000000711039c10 */ /* 0x000fc600087fe4ff */
[----:B------:R-:W-:Y:S02]  /*0f70*/  @!P4 IADD3 R4, P0, PT, R13, UR30, RZ ;  /* 0x0000001e0d04cc10 */ /* 0x000fe4000ff1e0ff */
[----:B------:R-:W2:Y:S02]  /*0f80*/  @!P1 LDG.E.U8 R2, desc[UR28][R2.64] ;  /* 0x0000001c02029981 */ /* 0x000ea4000c1e1100 */
[----:B------:R-:W-:Y:S02]  /*0f90*/  @!P4 IADD3.X R5, PT, PT, R18, UR7, RZ, P0, !PT ;  /* 0x000000071205cc10 */ /* 0x000fe400087fe4ff */
[----:B------:R-:W-:Y:S02]  /*0fa0*/  @!P3 IADD3 R6, P0, PT, R14, UR30, RZ ;  /* 0x0000001e0e06bc10 */ /* 0x000fe4000ff1e0ff */
[----:B------:R-:W-:Y:S01]  /*0fb0*/  ISETP.GE.AND.EX P2, PT, R15, UR31, PT, P2 ;  /* 0x0000001f0f007c0c */ /* 0x000fe2000bf46320 */
[----:B------:R-:W4:Y:S01]  /*0fc0*/  @!P4 LDG.E.U8 R4, desc[UR28][R4.64] ;  /* 0x0000001c0404c981 */ /* 0x000f22000c1e1100 */
[----:B------:R-:W-:-:S05]  /*0fd0*/  @!P3 IADD3.X R7, PT, PT, R16, UR7, RZ, P0, !PT ;  /* 0x000000071007bc10 */ /* 0x000fca00087fe4ff */
[----:B------:R-:W5:Y:S06]  /*0fe0*/  @!P3 LDG.E.U8 R6, desc[UR28][R6.64] ;  /* 0x0000001c0606b981 */ /* 0x000f6c000c1e1100 */
[----:B------:R-:W-:-:S04]  /*0ff0*/  @!P2 IADD3 R8, P0, PT, R0, UR30, RZ ;  /* 0x0000001e0008ac10 */ /* 0x000fc8000ff1e0ff */
[----:B------:R-:W-:-:S05]  /*1000*/  @!P2 IADD3.X R9, PT, PT, R15, UR7, RZ, P0, !PT ;  /* 0x000000070f09ac10 */ /* 0x000fca00087fe4ff */
[----:B------:R1:W5:Y:S01]  /*1010*/  @!P2 LDG.E.U8 R8, desc[UR28][R8.64] ;  /* 0x0000001c0808a981 */ /* 0x000362000c1e1100 */
[----:B0-----:R-:W-:Y:S01]  /*1020*/  UPRMT UR4, UR4, 0x8880, URZ ;  /* 0x0000888004047896 */ /* 0x001fe200080000ff */
[----:B---3--:R-:W-:-:S05]  /*1030*/  ISETP.NE.AND P0, PT, R10, RZ, PT ;  /* 0x000000ff0a00720c */ /* 0x008fca0003f05270 */
[----:B------:R-:W-:Y:S02]  /*1040*/  ISETP.NE.AND P0, PT, RZ, UR4, P0 ;  /* 0x00000004ff007c0c */ /* 0x000fe40008705270 */
[----:B--2---:R-:W-:Y:S02]  /*1050*/  ISETP.NE.AND P5, PT, R2, RZ, !P1 ;  /* 0x000000ff0200720c */ /* 0x004fe40004fa5270 */
[----:B------:R-:W-:Y:S02]  /*1060*/  @!P1 IADD3 R2, P6, PT, R12, UR27, RZ ;  /* 0x0000001b0c029c10 */ /* 0x000fe4000ffde0ff */
[----:B------:R-:W-:Y:S02]  /*1070*/  PLOP3.LUT P5, PT, P5, P0, PT, 0x80, 0x8 ;  /* 0x000000000008781c */ /* 0x000fe40002fa1070 */
[----:B------:R-:W-:Y:S02]  /*1080*/  @!P1 IADD3.X R3, PT, PT, R17, UR8, RZ, P6, !PT ;  /* 0x0000000811039c10 */ /* 0x000fe4000b7fe4ff */
[----:B------:R-:W-:-:S02]  /*1090*/  @!P1 SEL R11, RZ, 0x1, !P5 ;  /* 0x00000001ff0b9807 */ /* 0x000fc40006800000 */
[----:B----4-:R-:W-:Y:S02]  /*10a0*/  ISETP.NE.AND P5, PT, R4, RZ, !P4 ;  /* 0x000000ff0400720c */ /* 0x010fe400067a5270 */
[----:B------:R-:W-:Y:S01]  /*10b0*/  @!P4 IADD3 R4, P6, PT, R13, UR27, RZ ;  /* 0x0000001b0d04cc10 */ /* 0x000fe2000ffde0ff */
[----:B------:R0:W-:Y:S01]  /*10c0*/  @!P1 STG.E.U8 desc[UR28][R2.64], R11 ;  /* 0x0000000b02009986 */ /* 0x0001e2000c10111c */
[----:B-----5:R-:W-:Y:S02]  /*10d0*/  ISETP.NE.AND P1, PT, R6, RZ, !P3 ;  /* 0x000000ff0600720c */ /* 0x020fe40005f25270 */
[----:B------:R-:W-:Y:S02]  /*10e0*/  PLOP3.LUT P5, PT, P5, P0, PT, 0x80, 0x8 ;  /* 0x000000000008781c */ /* 0x000fe40002fa1070 */
[----:B------:R-:W-:Y:S02]  /*10f0*/  @!P4 IADD3.X R5, PT, PT, R18, UR8, RZ, P6, !PT ;  /* 0x000000081205cc10 */ /* 0x000fe4000b7fe4ff */
[----:B------:R-:W-:-:S02]  /*1100*/  @!P3 IADD3 R6, P6, PT, R14, UR27, RZ ;  /* 0x0000001b0e06bc10 */ /* 0x000fc4000ffde0ff */
[----:B------:R-:W-:Y:S02]  /*1110*/  PLOP3.LUT P1, PT, P1, P0, PT, 0x80, 0x8 ;  /* 0x000000000008781c */ /* 0x000fe40000f21070 */
[----:B-1----:R-:W-:Y:S02]  /*1120*/  SEL R9, RZ, 0x1, !P5 ;  /* 0x00000001ff097807 */ /* 0x002fe40006800000 */
[----:B------:R-:W-:Y:S02]  /*1130*/  @!P3 IADD3.X R7, PT, PT, R16, UR8, RZ, P6, !PT ;  /* 0x000000081007bc10 */ /* 0x000fe4000b7fe4ff */
[----:B------:R-:W-:Y:S01]  /*1140*/  SEL R13, RZ, 0x1, !P1 ;  /* 0x00000001ff0d7807 */ /* 0x000fe20004800000 */
[----:B------:R0:W-:Y:S01]  /*1150*/  @!P4 STG.E.U8 desc[UR28][R4.64], R9 ;  /* 0x000000090400c986 */ /* 0x0001e2000c10111c */
[----:B------:R-:W-:-:S03]  /*1160*/  ISETP.NE.AND P5, PT, R8, RZ, !P2 ;  /* 0x000000ff0800720c */ /* 0x000fc600057a5270 */
[----:B------:R0:W-:Y:S01]  /*1170*/  @!P3 STG.E.U8 desc[UR28][R6.64], R13 ;  /* 0x0000000d0600b986 */ /* 0x0001e2000c10111c */
[----:B------:R-:W-:Y:S09]  /*1180*/  @P2 EXIT ;  /* 0x000000000000294d */ /* 0x000ff20003800000 */
[----:B0-----:R-:W-:Y:S02]  /*1190*/  IADD3 R2, P1, PT, R0, UR27, RZ ;  /* 0x0000001b00027c10 */ /* 0x001fe4000ff3e0ff */
[----:B------:R-:W-:Y:S02]  /*11a0*/  PLOP3.LUT P5, PT, P5, P0, PT, 0x80, 0x8 ;  /* 0x000000000008781c */ /* 0x000fe40002fa1070 */
[----:B------:R-:W-:Y:S02]  /*11b0*/  IADD3.X R3, PT, PT, R15, UR8, RZ, P1, !PT ;  /* 0x000000080f037c10 */ /* 0x000fe40008ffe4ff */
[----:B------:R-:W-:-:S05]  /*11c0*/  SEL R5, RZ, 0x1, !P5 ;  /* 0x00000001ff057807 */ /* 0x000fca0006800000 */
[----:B------:R-:W-:Y:S01]  /*11d0*/  STG.E.U8 desc[UR28][R2.64], R5 ;  /* 0x0000000502007986 */ /* 0x000fe2000c10111c */
[----:B------:R-:W-:Y:S05]  /*11e0*/  EXIT ;  /* 0x000000000000794d */ /* 0x000fea0003800000 */
.L_x_484:
[----:B------:R-:W0:Y:S02]  /*11f0*/  S2R R10, SR_TID.X ;  /* 0x00000000000a7919 */ /* 0x000e240000002100 */
[----:B0-----:R-:W-:-:S03]  /*1200*/  IMAD.WIDE.U32 R2, R10, 0x4, RZ ;  /* 0x000000040a027825 */ /* 0x001fc600078e00ff */
[----:B------:R-:W-:-:S04]  /*1210*/  ISETP.GE.U32.AND P0, PT, R2, UR12, PT ;  /* 0x0000000c02007c0c */ /* 0x000fc8000bf06070 */
[----:B------:R-:W-:-:S13]  /*1220*/  ISETP.GE.AND.EX P0, PT, R3, UR9, PT, P0 ;  /* 0x0000000903007c0c */ /* 0x000fda000bf06300 */
[----:B------:R-:W-:Y:S05]  /*1230*/  @P0 EXIT ;  /* 0x000000000000094d */ /* 0x000fea0003800000 */
[----:B------:R-:W0:Y:S01]  /*1240*/  LDC.64 R2, c[0x0][0xfd0] ;  /* 0x0003f400ff027b82 */ /* 0x000e220000000a00 */
[----:B------:R-:W1:Y:S01]  /*1250*/  LDCU.U8 UR4, c[0x0][0xfd8] ;  /* 0x0001fb00ff0477ac */ /* 0x000e620008000000 */
[----:B------:R-:W-:Y:S01]  /*1260*/  IMAD.MOV.U32 R11, RZ, RZ, RZ ;  /* 0x000000ffff0b7224 */ /* 0x000fe200078e00ff */
[----:B------:R-:W2:Y:S01]  /*1270*/  LDCU UR5, c[0x0][0x360] ;  /* 0x00006c00ff0577ac */ /* 0x000ea20008000800 */
[----:B-1----:R-:W-:-:S12]  /*1280*/  UPRMT UR4, UR4, 0x8880, URZ ;  /* 0x0000888004047896 */ /* 0x002fd800080000ff */
.L_x_487:
[C---:B------:R-:W-:Y:S01]  /*1290*/  IMAD.SHL.U32 R9, R10.reuse, 0x4, RZ ;  /* 0x000000040a097824 */ /* 0x040fe200078e00ff */
[----:B------:R-:W-:Y:S01]  /*12a0*/  SHF.L.U64.HI R12, R10, 0x2, R11 ;  /* 0x000000020a0c7819 */ /* 0x000fe2000001020b */
[----:B0-----:R-:W3:Y:S03]  /*12b0*/  LDG.E.U8 R0, desc[UR28][R2.64] ;  /* 0x0000001c02007981 */ /* 0x001ee6000c1e1100 */
[----:B------:R-:W-:-:S04]  /*12c0*/  IADD3 R4, P0, PT, R9, UR30, RZ ;  /* 0x0000001e09047c10 */ /* 0x000fc8000ff1e0ff */
[----:B------:R-:W-:-:S05]  /*12d0*/  IADD3.X R5, PT, PT, R12, UR7, RZ, P0, !PT ;  /* 0x000000070c057c10 */ /* 0x000fca00087fe4ff */
[----:B------:R-:W4:Y:S01]  /*12e0*/  LDG.E R4, desc[UR28][R4.64] ;  /* 0x0000001c04047981 */ /* 0x000f22000c1e1900 */
[----:B---3--:R-:W-:-:S04]  /*12f0*/  ISETP.NE.AND P0, PT, R0, RZ, PT ;  /* 0x000000ff0000720c */ /* 0x008fc80003f05270 */
[----:B------:R-:W-:Y:S02]  /*1300*/  ISETP.NE.AND P0, PT, RZ, UR4, P0 ;  /* 0x00000004ff007c0c */ /* 0x000fe40008705270 */
[C---:B----4-:R-:W-:Y:S02]  /*1310*/  PRMT R6, R4.reuse, 0x7771, RZ ;  /* 0x0000777104067816 */ /* 0x050fe400000000ff */
[C---:B------:R-:W-:Y:S02]  /*1320*/  PRMT R0, R4.reuse, 0x7770, RZ ;  /* 0x0000777004007816 */ /* 0x040fe400000000ff */
[C---:B------:R-:W-:Y:S02]  /*1330*/  PRMT R8, R4.reuse, 0x7773, RZ ;  /* 0x0000777304087816 */ /* 0x040fe400000000ff */
[----:B------:R-:W-:Y:S02]  /*1340*/  PRMT R7, R4, 0x7772, RZ ;  /* 0x0000777204077816 */ /* 0x000fe400000000ff */
[----:B------:R-:W-:-:S02]  /*1350*/  ISETP.NE.AND P2, PT, R6, RZ, P0 ;  /* 0x000000ff0600720c */ /* 0x000fc40000745270 */
[----:B------:R-:W-:Y:S02]  /*1360*/  ISETP.NE.AND P1, PT, R0, RZ, P0 ;  /* 0x000000ff0000720c */ /* 0x000fe40000725270 */
[----:B------:R-:W-:Y:S02]  /*1370*/  ISETP.NE.AND P3, PT, R8, RZ, P0 ;  /* 0x000000ff0800720c */ /* 0x000fe40000765270 */
[----:B------:R-:W-:Y:S02]  /*1380*/  ISETP.NE.AND P0, PT, R7, RZ, P0 ;  /* 0x000000ff0700720c */ /* 0x000fe40000705270 */
[----:B------:R-:W-:Y:S02]  /*1390*/  SEL R4, RZ, 0x1, !P2 ;  /* 0x00000001ff047807 */ /* 0x000fe40005000000 */
[----:B------:R-:W-:Y:S02]  /*13a0*/  SEL R7, RZ, 0x1, !P1 ;  /* 0x00000001ff077807 */ /* 0x000fe40004800000 */
[----:B------:R-:W-:-:S02]  /*13b0*/  SEL R0, RZ, 0x1, !P3 ;  /* 0x00000001ff007807 */ /* 0x000fc40005800000 */
[----:B------:R-:W-:Y:S02]  /*13c0*/  SEL R5, RZ, 0x1, !P0 ;  /* 0x00000001ff057807 */ /* 0x000fe40004000000 */
[----:B------:R-:W-:Y:S02]  /*13d0*/  PRMT R7, R7, 0x3340, R4 ;  /* 0x0000334007077816 */ /* 0x000fe40000000004 */
[----:B------:R-:W-:Y:S02]  /*13e0*/  IADD3 R4, P0, PT, R9, UR27, RZ ;  /* 0x0000001b09047c10 */ /* 0x000fe4000ff1e0ff */
[----:B------:R-:W-:Y:S02]  /*13f0*/  PRMT R0, R5, 0x3340, R0 ;  /* 0x0000334005007816 */ /* 0x000fe40000000000 */
[----:B------:R-:W-:Y:S02]  /*1400*/  IADD3.X R5, PT, PT, R12, UR8, RZ, P0, !PT ;  /* 0x000000080c057c10 */ /* 0x000fe400087fe4ff */
[----:B--2---:R-:W-:-:S02]  /*1410*/  IADD3 R10, P0, PT, R10, UR5, RZ ;  /* 0x000000050a0a7c10 */ /* 0x004fc4000ff1e0ff */
        /* <DEDUP_REMOVED lines=11> */
        .weak           $__internal_32_$__cuda_sm20_div_u16
        .type           $__internal_32_$__cuda_sm20_div_u16,@function
        .size           $__internal_32_$__cuda_sm20_div_u16,(.L_x_772 - $__internal_32_$__cuda_sm20_div_u16)
$__internal_32_$__cuda_sm20_div_u16:
        /* <DEDUP_REMOVED lines=19> */
[----:B------:R-:W-:Y:S05]  /*1600*/  RET.REL.NODEC R2 `(_ZN2at6native63_GLOBAL__N__862fb238_30_ForeachBinaryOpScalarTensor_cu_64fe0ca525multi_tensor_apply_kernelINS1_18TensorListMetadataILi2EEENS1_27BinaryOpScalarTensorFunctorIbLi2ELi1ELi1EEEJSt10multipliesIbEPbbEEEvT_T0_DpT1_) ;  /* 0xffffffe8027c7950 */ /* 0x000fea0003c3ffff */
.L_x_488:
        /* <DEDUP_REMOVED lines=15> */
.L_x_772:


//--------------------- .text._ZN2at6native63_GLOBAL__N__862fb238_30_ForeachBinaryOpScalarTensor_cu_64fe0ca525multi_tensor_apply_kernelINS1_18TensorListMetadataILi2EEENS1_27BinaryOpScalarTensorFunctorIN3c107complexIfEELi2ELi1ELi1EEEJSt10multipliesIS8_EPS8_S8_EEEvT_T0_DpT1_ --------------------------
	.section	.text._ZN2at6native63_GLOBAL__N__862fb238_30_ForeachBinaryOpScalarTensor_cu_64fe0ca525multi_tensor_apply_kernelINS1_18TensorListMetadataILi2EEENS1_27BinaryOpScalarTensorFunctorIN3c107complexIfEELi2ELi1ELi1EEEJSt10multipliesIS8_EPS8_S8_EEEvT_T0_DpT1_,"ax",@progbits
	.align	128
.text._ZN2at6native63_GLOBAL__N__862fb238_30_ForeachBinaryOpScalarTensor_cu_64fe0ca525multi_tensor_apply_kernelINS1_18TensorListMetadataILi2EEENS1_27BinaryOpScalarTensorFunctorIN3c107complexIfEELi2ELi1ELi1EEEJSt10multipliesIS8_EPS8_S8_EEEvT_T0_DpT1_:
        .type           _ZN2at6native63_GLOBAL__N__862fb238_30_ForeachBinaryOpScalarTensor_cu_64fe0ca525multi_tensor_apply_kernelINS1_18TensorListMetadataILi2EEENS1_27BinaryOpScalarTensorFunctorIN3c107complexIfEELi2ELi1ELi1EEEJSt10multipliesIS8_EPS8_S8_EEEvT_T0_DpT1_,@function
        .size           _ZN2at6native63_GLOBAL__N__862fb238_30_ForeachBinaryOpScalarTensor_cu_64fe0ca525multi_tensor_apply_kernelINS1_18TensorListMetadataILi2EEENS1_27BinaryOpScalarTensorFunctorIN3c107complexIfEELi2ELi1ELi1EEEJSt10multipliesIS8_EPS8_S8_EEEvT_T0_DpT1_,(.L_x_774 - _ZN2at6native63_GLOBAL__N__862fb238_30_ForeachBinaryOpScalarTensor_cu_64fe0ca525multi_tensor_apply_kernelINS1_18TensorListMetadataILi2EEENS1_27BinaryOpScalarTensorFunctorIN3c107complexIfEELi2ELi1ELi1EEEJSt10multipliesIS8_EPS8_S8_EEEvT_T0_DpT1_)
        .other          _ZN2at6native63_GLOBAL__N__862fb238_30_ForeachBinaryOpScalarTensor_cu_64fe0ca525multi_tensor_apply_kernelINS1_18TensorListMetadataILi2EEENS1_27BinaryOpScalarTensorFunctorIN3c107complexIfEELi2ELi1ELi1EEEJSt10multipliesIS8_EPS8_S8_EEEvT_T0_DpT1_,@"STO_CUDA_ENTRY STV_DEFAULT"
_ZN2at6native63_GLOBAL__N__862fb238_30_ForeachBinaryOpScalarTensor_cu_64fe0ca525multi_tensor_apply_kernelINS1_18TensorListMetadataILi2EEENS1_27BinaryOpScalarTensorFunctorIN3c107complexIfEELi2ELi1ELi1EEEJSt10multipliesIS8_EPS8_S8_EEEvT_T0_DpT1_:
        /* <DEDUP_REMOVED lines=8> */
[----:B------:R-:W0:Y:S08]  /*0080*/  LDC.64 R2, c[0x0][R0+0x780] ;  /* 0x0001e00000027b82 */ /* 0x000e300000000a00 */
[----:B------:R-:W3:Y:S01]  /*0090*/  LDC.64 R12, c[0x0][R0+0x380] ;  /* 0x0000e000000c7b82 */ /* 0x000ee20000000a00 */
[----:B--2---:R-:W-:Y:S01]  /*00a0*/  IMAD.WIDE R10, R5, 0x80000, R10 ;  /* 0x00080000050a7825 */ /* 0x004fe200078e020a */
[----:B0-----:R-:W-:-:S04]  /*00b0*/  LOP3.LUT R7, R2, 0x3, RZ, 0xc0, !PT ;  /* 0x0000000302077812 */ /* 0x001fc800078ec0ff */
[----:B------:R-:W-:Y:S01]  /*00c0*/  LOP3.LUT R7, R7, 0x1f, R10, 0xf8, !PT ;  /* 0x0000001f07077812 */ /* 0x000fe200078ef80a */
[----:B---3--:R-:W-:-:S04]  /*00d0*/  IMAD.WIDE R12, R5, 0x80000, R12 ;  /* 0x00080000050c7825 */ /* 0x008fc800078e020c */
[----:B------:R-:W-:Y:S01]  /*00e0*/  IMAD.WIDE R4, R5, 0x10000, RZ ;  /* 0x0001000005047825 */ /* 0x000fe200078e02ff */
[----:B------:R-:W-:-:S04]  /*00f0*/  LOP3.LUT P0, RZ, R7, 0x1f, R12, 0xf8, !PT ;  /* 0x0000001f07ff7812 */ /* 0x000fc8000780f80c */
[----:B------:R-:W-:Y:S02]  /*0100*/  LOP3.LUT P0, RZ, RZ, RZ, RZ, 0xfc, P0 ;  /* 0x000000ffffff7212 */ /* 0x000fe4000000fcff */
[----:B------:R-:W-:-:S05]  /*0110*/  IADD3 R9, P1, PT, R2, -R4, RZ ;  /* 0x8000000402097210 */ /* 0x000fca0007f3e0ff */
[----:B------:R-:W-:-:S06]  /*0120*/  IMAD.X R8, R3, 0x1, ~R5, P1 ;  /* 0x0000000103087824 */ /* 0x000fcc00008e0e05 */
[----:B-1----:R-:W-:Y:S05]  /*0130*/  @!P0 BRA `(.L_x_489) ;  /* 0x0000000400548947 */ /* 0x002fea0003800000 */
[----:B------:R-:W-:-:S04]  /*0140*/  ISETP.GE.U32.AND P0, PT, R9, 0x1, PT ;  /* 0x000000010900780c */ /* 0x000fc80003f06070 */
[----:B------:R-:W-:-:S13]  /*0150*/  ISETP.GE.AND.EX P0, PT, R8, RZ, PT, P0 ;  /* 0x000000ff0800720c */ /* 0x000fda0003f06300 */
[----:B------:R-:W-:Y:S05]  /*0160*/  @!P0 EXIT ;  /* 0x000000000000894d */ /* 0x000fea0003800000 */
[----:B------:R-:W0:Y:S01]  /*0170*/  S2R R0, SR_TID.X ;  /* 0x0000000000007919 */ /* 0x000e220000002100 */
[C---:B------:R-:W-:Y:S01]  /*0180*/  ISETP.LT.U32.AND P0, PT, R9.reuse, 0x10000, PT ;  /* 0x000100000900780c */ /* 0x040fe20003f01070 */
[----:B------:R-:W1:Y:S03]  /*0190*/  LDCU UR8, c[0x0][0x360] ;  /* 0x00006c00ff0877ac */ /* 0x000e660008000800 */
[C---:B------:R-:W-:Y:S01]  /*01a0*/  ISETP.LT.U32.AND.EX P0, PT, R8.reuse, RZ, PT, P0 ;  /* 0x000000ff0800720c */ /* 0x040fe20003f01100 */
[----:B------:R-:W2:Y:S03]  /*01b0*/  LDCU.64 UR10, c[0x0][0xfd8] ;  /* 0x0001fb00ff0a77ac */ /* 0x000ea60008000a00 */
[----:B------:R-:W-:Y:S01]  /*01c0*/  SEL R2, R9, 0x10000, P0 ;  /* 0x0001000009027807 */ /* 0x000fe20000000000 */
[----:B------:R-:W-:Y:S01]  /*01d0*/  UMOV UR4, URZ ;  /* 0x000000ff00047c82 */ /* 0x000fe20008000000 */
[----:B------:R-:W-:Y:S01]  /*01e0*/  SEL R3, R8, RZ, P0 ;  /* 0x000000ff08037207 */ /* 0x000fe20000000000 */
[----:B------:R-:W-:-:S06]  /*01f0*/  UMOV UR5, URZ ;  /* 0x000000ff00057c82 */ /* 0x000fcc0008000000 */
.L_x_490:
[----:B------:R-:W3:Y:S01]  /*0200*/  LDC.64 R14, c[0x0][0xfd0] ;  /* 0x0003f400ff0e7b82 */ /* 0x000ee20000000a00 */
[----:B0-----:R-:W-:-:S04]  /*0210*/  IADD3 R21, P1, PT, R0, UR4, RZ ;  /* 0x0000000400157c10 */ /* 0x001fc8000ff3e0ff */
[----:B------:R-:W-:Y:S01]  /*0220*/  ISETP.GE.U32.AND P0, PT, R21, R2, PT ;  /* 0x000000021500720c */ /* 0x000fe20003f06070 */
[----:B------:R-:W-:-:S05]  /*0230*/  IMAD.X R20, RZ, RZ, UR5, P1 ;  /* 0x00000005ff147e24 */ /* 0x000fca00088e06ff */
[----:B------:R-:W-:Y:S02]  /*0240*/  ISETP.GE.U32.AND.EX P0, PT, R20, R3, PT, P0 ;  /* 0x000000031400720c */ /* 0x000fe40003f06100 */
[----:B------:R-:W-:Y:S01]  /*0250*/  CS2R R18, SRZ ;  /* 0x0000000000127805 */ /* 0x000fe2000001ff00 */
[----:B---3--:R-:W2:Y:S10]  /*0260*/  LDG.E.64 R14, desc[UR6][R14.64] ;  /* 0x000000060e0e7981 */ /* 0x008eb4000c1e1b00 */
[----:B------:R-:W-:-:S04]  /*0270*/  @!P0 LEA R22, P1, R21, R12, 0x3 ;  /* 0x0000000c15168211 */ /* 0x000fc800078218ff */
[----:B------:R-:W-:-:S05]  /*0280*/  @!P0 LEA.HI.X R23, R21, R13, R20, 0x3, P1 ;  /* 0x0000000d15178211 */ /* 0x000fca00008f1c14 */
[----:B------:R2:W3:Y:S01]  /*0290*/  @!P0 LDG.E.64 R18, desc[UR6][R22.64] ;  /* 0x0000000616128981 */ /* 0x0004e2000c1e1b00 */
[----:B-1----:R-:W-:Y:S02]  /*02a0*/  IADD3 R5, P2, PT, R21, UR8, RZ ;  /* 0x0000000815057c10 */ /* 0x002fe4000ff5e0ff */
[----:B------:R-:W-:Y:S02]  /*02b0*/  CS2R R8, SRZ ;  /* 0x0000000000087805 */ /* 0x000fe4000001ff00 */
[C---:B------:R-:W-:Y:S01]  /*02c0*/  ISETP.GE.U32.AND P1, PT, R5.reuse, R2, PT ;  /* 0x000000020500720c */ /* 0x040fe20003f26070 */
[----:B------:R-:W-:Y:S01]  /*02d0*/  IMAD.X R4, RZ, RZ, R20, P2 ;  /* 0x000000ffff047224 */ /* 0x000fe200010e0614 */
[----:B------:R-:W-:-:S04]  /*02e0*/  IADD3 R7, P3, PT, R5, UR8, RZ ;  /* 0x0000000805077c10 */ /* 0x000fc8000ff7e0ff */
[----:B------:R-:W-:Y:S01]  /*02f0*/  ISETP.GE.U32.AND.EX P1, PT, R4, R3, PT, P1 ;  /* 0x000000030400720c */ /* 0x000fe20003f26110 */
[----:B------:R-:W-:Y:S01]  /*0300*/  IMAD.X R6, RZ, RZ, R4, P3 ;  /* 0x000000ffff067224 */ /* 0x000fe200018e0604 */
[C---:B------:R-:W-:Y:S02]  /*0310*/  IADD3 R25, P5, PT, R7.reuse, UR8, RZ ;  /* 0x0000000807197c10 */ /* 0x040fe4000ffbe0ff */
[----:B------:R-:W-:-:S03]  /*0320*/  ISETP.GE.U32.AND P2, PT, R7, R2, PT ;  /* 0x000000020700720c */ /* 0x000fc60003f46070 */
[----:B------:R-:W-:Y:S01]  /*0330*/  IMAD.X R24, RZ, RZ, R6, P5 ;  /* 0x000000ffff187224 */ /* 0x000fe200028e0606 */
[----:B------:R-:W-:-:S05]  /*0340*/  ISETP.GE.U32.AND.EX P2, PT, R6, R3, PT, P2 ;  /* 0x000000030600720c */ /* 0x000fca0003f46120 */
[----:B------:R-:W-:-:S04]  /*0350*/  @!P1 LEA R16, P3, R5, R12, 0x3 ;  /* 0x0000000c05109211 */ /* 0x000fc800078618ff */
[----:B------:R-:W-:Y:S02]  /*0360*/  @!P1 LEA.HI.X R17, R5, R13, R4, 0x3, P3 ;  /* 0x0000000d05119211 */ /* 0x000fe400018f1c04 */
[----:B------:R-:W-:Y:S02]  /*0370*/  ISETP.GE.U32.AND P3, PT, R25, R2, PT ;  /* 0x000000021900720c */ /* 0x000fe40003f66070 */
[C---:B------:R-:W-:Y:S01]  /*0380*/  @!P2 LEA R28, P4, R7.reuse, R12, 0x3 ;  /* 0x0000000c071ca211 */ /* 0x040fe200078818ff */
[----:B------:R0:W4:Y:S01]  /*0390*/  @!P1 LDG.E.64 R8, desc[UR6][R16.64] ;  /* 0x0000000610089981 */ /* 0x000122000c1e1b00 */
[----:B------:R-:W-:Y:S02]  /*03a0*/  ISETP.GE.U32.AND.EX P3, PT, R24, R3, PT, P3 ;  /* 0x000000031800720c */ /* 0x000fe40003f66130 */
[----:B------:R-:W-:Y:S01]  /*03b0*/  @!P2 LEA.HI.X R29, R7, R13, R6, 0x3, P4 ;  /* 0x0000000d071da211 */ /* 0x000fe200020f1c06 */
[C---:B--2---:R-:W-:Y:S01]  /*03c0*/  FMUL.FTZ R23, R15.reuse, UR11 ;  /* 0x0000000b0f177c20 */ /* 0x044fe20008410000 */
[----:B------:R-:W-:-:S03]  /*03d0*/  FMUL.FTZ R15, R15, UR10 ;  /* 0x0000000a0f0f7c20 */ /* 0x000fc60008410000 */
[C---:B------:R-:W-:Y:S01]  /*03e0*/  FFMA.FTZ R22, R14.reuse, UR10, -R23 ;  /* 0x0000000a0e167c23 */ /* 0x040fe20008010817 */
[----:B------:R-:W-:-:S04]  /*03f0*/  FFMA.FTZ R23, R14, UR11, R15 ;  /* 0x0000000b0e177c23 */ /* 0x000fc8000801000f */
[-C--:B---3--:R-:W-:Y:S01]  /*0400*/  FMUL.FTZ R27, R23, R19.reuse ;  /* 0x00000013171b7220 */ /* 0x088fe20000410000 */
[----:B------:R-:W-:-:S03]  /*0410*/  FMUL.FTZ R26, R22, R19 ;  /* 0x00000013161a7220 */ /* 0x000fc60000410000 */
[-C--:B0-----:R-:W-:Y:S01]  /*0420*/  FFMA.FTZ R16, R22, R18.reuse, -R27 ;  /* 0x0000001216107223 */ /* 0x081fe2000001081b */
[----:B------:R-:W-:Y:S01]  /*0430*/  FFMA.FTZ R17, R23, R18, R26 ;  /* 0x0000001217117223 */ /* 0x000fe2000001001a */
[----:B------:R-:W-:Y:S02]  /*0440*/  @!P0 LEA R18, P5, R21, R10, 0x3 ;  /* 0x0000000a15128211 */ /* 0x000fe400078a18ff */
[----:B------:R-:W-:Y:S02]  /*0450*/  CS2R R14, SRZ ;  /* 0x00000000000e7805 */ /* 0x000fe4000001ff00 */
[----:B------:R-:W-:Y:S02]  /*0460*/  @!P3 LEA R26, P4, R25, R12, 0x3 ;  /* 0x0000000c191ab211 */ /* 0x000fe400078818ff */
[----:B------:R-:W-:Y:S02]  /*0470*/  @!P0 LEA.HI.X R19, R21, R11, R20, 0x3, P5 ;  /* 0x0000000b15138211 */ /* 0x000fe400028f1c14 */
[----:B------:R-:W-:-:S02]  /*0480*/  CS2R R20, SRZ ;  /* 0x0000000000147805 */ /* 0x000fc4000001ff00 */
[----:B------:R-:W-:Y:S01]  /*0490*/  @!P3 LEA.HI.X R27, R25, R13, R24, 0x3, P4 ;  /* 0x0000000d191bb211 */ /* 0x000fe200020f1c18 */
[----:B------:R-:W2:Y:S04]  /*04a0*/  @!P2 LDG.E.64 R14, desc[UR6][R28.64] ;  /* 0x000000061c0ea981 */ /* 0x000ea8000c1e1b00 */
[----:B------:R0:W3:Y:S04]  /*04b0*/  @!P3 LDG.E.64 R20, desc[UR6][R26.64] ;  /* 0x000000061a14b981 */ /* 0x0000e8000c1e1b00 */
[----:B------:R1:W-:Y:S01]  /*04c0*/  @!P0 STG.E.64 desc[UR6][R18.64], R16 ;  /* 0x0000001012008986 */ /* 0x0003e2000c101b06 */
[----:B0-----:R-:W-:-:S02]  /*04d0*/  @!P2 LEA R26, P4, R7, R10, 0x3 ;  /* 0x0000000a071aa211 */ /* 0x001fc400078818ff */
[-C--:B-1----:R-:W-:Y:S02]  /*04e0*/  @!P1 LEA R18, P0, R5, R10.reuse, 0x3 ;  /* 0x0000000a05129211 */ /* 0x082fe400078018ff */
[-C--:B------:R-:W-:Y:S02]  /*04f0*/  @!P2 LEA.HI.X R27, R7, R11.reuse, R6, 0x3, P4 ;  /* 0x0000000b071ba211 */ /* 0x080fe400020f1c06 */
[----:B------:R-:W-:Y:S01]  /*0500*/  @!P1 LEA.HI.X R19, R5, R11, R4, 0x3, P0 ;  /* 0x0000000b05139211 */ /* 0x000fe200000f1c04 */
[-C--:B----4-:R-:W-:Y:S01]  /*0510*/  FMUL.FTZ R5, R23, R9.reuse ;  /* 0x0000000917057220 */ /* 0x090fe20000410000 */
[C---:B------:R-:W-:Y:S01]  /*0520*/  FMUL.FTZ R6, R22.reuse, R9 ;  /* 0x0000000916067220 */ /* 0x040fe20000410000 */
[----:B------:R-:W-:Y:S02]  /*0530*/  @!P3 LEA R28, P5, R25, R10, 0x3 ;  /* 0x0000000a191cb211 */ /* 0x000fe400078a18ff */
[-C--:B------:R-:W-:Y:S01]  /*0540*/  FFMA.FTZ R4, R22, R8.reuse, -R5 ;  /* 0x0000000816047223 */ /* 0x080fe20000010805 */
[----:B------:R-:W-:Y:S01]  /*0550*/  FFMA.FTZ R5, R23, R8, R6 ;  /* 0x0000000817057223 */ /* 0x000fe20000010006 */
[----:B------:R-:W-:Y:S01]  /*0560*/  ULEA UR4, UP0, UR8, UR4, 0x2 ;  /* 0x0000000408047291 */ /* 0x000fe2000f8010ff */
[----:B------:R-:W-:-:S03]  /*0570*/  @!P3 LEA.HI.X R29, R25, R11, R24, 0x3, P5 ;  /* 0x0000000b191db211 */ /* 0x000fc600028f1c18 */
[----:B------:R-:W-:Y:S01]  /*0580*/  UIADD3.X UR5, UPT, UPT, URZ, UR5, URZ, UP0, !UPT ;  /* 0x00000005ff057290 */ /* 0x000fe200087fe4ff */
[----:B------:R4:W-:Y:S01]  /*0590*/  @!P1 STG.E.64 desc[UR6][R18.64], R4 ;  /* 0x0000000412009986 */ /* 0x0009e2000c101b06 */
[----:B------:R-:W-:Y:S01]  /*05a0*/  ISETP.LE.U32.AND P0, PT, R2, UR4, PT ;  /* 0x0000000402007c0c */ /* 0x000fe2000bf03070 */
[CC--:B--2---:R-:W-:Y:S01]  /*05b0*/  FMUL.FTZ R7, R23.reuse, R15.reuse ;  /* 0x0000000f17077220 */ /* 0x0c4fe20000410000 */
[C---:B------:R-:W-:Y:S01]  /*05c0*/  FMUL.FTZ R15, R22.reuse, R15 ;  /* 0x0000000f160f7220 */ /* 0x040fe20000410000 */
[CC--:B---3--:R-:W-:Y:S01]  /*05d0*/  FMUL.FTZ R9, R23.reuse, R21.reuse ;  /* 0x0000001517097220 */ /* 0x0c8fe20000410000 */
[C---:B------:R-:W-:Y:S01]  /*05e0*/  FMUL.FTZ R8, R22.reuse, R21 ;  /* 0x0000001516087220 */ /* 0x040fe20000410000 */
[CC--:B------:R-:W-:Y:S01]  /*05f0*/  FFMA.FTZ R6, R22.reuse, R14.reuse, -R7 ;  /* 0x0000000e16067223 */ /* 0x0c0fe20000010807 */
[C---:B------:R-:W-:Y:S01]  /*0600*/  FFMA.FTZ R7, R23.reuse, R14, R15 ;  /* 0x0000000e17077223 */ /* 0x040fe2000001000f */
[-C--:B------:R-:W-:Y:S01]  /*0610*/  FFMA.FTZ R22, R22, R20.reuse, -R9 ;  /* 0x0000001416167223 */ /* 0x080fe20000010809 */
[----:B------:R-:W-:Y:S01]  /*0620*/  FFMA.FTZ R23, R23, R20, R8 ;  /* 0x0000001417177223 */ /* 0x000fe20000010008 */
[----:B------:R-:W-:-:S02]  /*0630*/  MOV R8, UR5 ;  /* 0x0000000500087c02 */ /* 0x000fc40008000f00 */
[----:B------:R4:W-:Y:S04]  /*0640*/  @!P2 STG.E.64 desc[UR6][R26.64], R6 ;  /* 0x000000061a00a986 */ /* 0x0009e8000c101b06 */
[----:B------:R4:W-:Y:S01]  /*0650*/  @!P3 STG.E.64 desc[UR6][R28.64], R22 ;  /* 0x000000161c00b986 */ /* 0x0009e2000c101b06 */
[----:B------:R-:W-:-:S13]  /*0660*/  ISETP.GE.U32.AND.EX P0, PT, R8, R3, PT, P0 ;  /* 0x000000030800720c */ /* 0x000fda0003f06100 */
[----:B----4-:R-:W-:Y:S05]  /*0670*/  @!P0 BRA `(.L_x_490) ;  /* 0xfffffff800e08947 */ /* 0x010fea000383ffff */
[----:B------:R-:W-:Y:S05]  /*0680*/  EXIT ;  /* 0x000000000000794d */ /* 0x000fea0003800000 */
.L_x_489:
        /* <DEDUP_REMOVED lines=8> */
[----:B------:R-:W2:Y:S05]  /*0710*/  LDCU.64 UR8, c[0x0][0xfd8] ;  /* 0x0001fb00ff0877ac */ /* 0x000eaa0008000a00 */
.L_x_491:
[C---:B------:R-:W-:Y:S01]  /*0720*/  IMAD.SHL.U32 R27, R25.reuse, 0x20, RZ ;  /* 0x00000020191b7824 */ /* 0x040fe200078e00ff */
[----:B---3--:R-:W-:Y:S01]  /*0730*/  SHF.L.U64.HI R15, R25, 0x5, R0 ;  /* 0x00000005190f7819 */ /* 0x008fe20000010200 */
[----:B0-----:R-:W2:Y:S03]  /*0740*/  LDG.E.64 R16, desc[UR6][R2.64] ;  /* 0x0000000602107981 */ /* 0x001ea6000c1e1b00 */
[----:B------:R-:W-:-:S05]  /*0750*/  IADD3 R4, P0, PT, R12, R27, RZ ;  /* 0x0000001b0c047210 */ /* 0x000fca0007f1e0ff */
[----:B------:R-:W-:-:S06]  /*0760*/  IMAD.X R5, R13, 0x1, R15, P0 ;  /* 0x000000010d057824 */ /* 0x000fcc00000e060f */
[----:B------:R-:W3:Y:S01]  /*0770*/  LDG.E.ENL2.256 R4, R20, desc[UR6][R4.64] ;  /* 0xfe0000060414797e */ /* 0x000ee20008121904 */
[----:B------:R-:W-:-:S04]  /*0780*/  IADD3 R14, P0, PT, R10, R27, RZ ;  /* 0x0000001b0a0e7210 */ /* 0x000fc80007f1e0ff */
[----:B------:R-:W-:Y:S02]  /*0790*/  IADD3.X R15, PT, PT, R11, R15, RZ, P0, !PT ;  /* 0x0000000f0b0f7210 */ /* 0x000fe400007fe4ff */
[----:B-1----:R-:W-:-:S05]  /*07a0*/  IADD3 R25, P0, PT, R25, UR4, RZ ;  /* 0x0000000419197c10 */ /* 0x002fca000ff1e0ff */
[----:B------:R-:W-:Y:S01]  /*07b0*/  IMAD.X R0, RZ, RZ, R0, P0 ;  /* 0x000000ffff007224 */ /* 0x000fe200000e0600 */
[----:B------:R-:W-:-:S04]  /*07c0*/  LOP3.LUT P0, RZ, R25, 0xffffc000, RZ, 0xc0, !PT ;  /* 0xffffc00019ff7812 */ /* 0x000fc8000780c0ff */
[----:B------:R-:W-:Y:S01]  /*07d0*/  LOP3.LUT P0, RZ, R0, 0x3fffffff, RZ, 0xc0, P0 ;  /* 0x3fffffff00ff7812 */ /* 0x000fe2000000c0ff */
[C---:B--2---:R-:W-:Y:S01]  /*07e0*/  FMUL.FTZ R19, R17.reuse, UR8 ;  /* 0x0000000811137c20 */ /* 0x044fe20008410000 */
[----:B------:R-:W-:-:S03]  /*07f0*/  FMUL.FTZ R17, R17, UR9 ;  /* 0x0000000911117c20 */ /* 0x000fc60008410000 */
[C---:B------:R-:W-:Y:S01]  /*0800*/  FFMA.FTZ R24, R16.reuse, UR9, R19 ;  /* 0x0000000910187c23 */ /* 0x040fe20008010013 */
[----:B------:R-:W-:-:S03]  /*0810*/  FFMA.FTZ R26, R16, UR8, -R17 ;  /* 0x00000008101a7c23 */ /* 0x000fc60008010811 */
[-C--:B---3--:R-:W-:Y:S01]  /*0820*/  FMUL.FTZ R17, R21, R24.reuse ;  /* 0x0000001815117220 */ /* 0x088fe20000410000 */
[----:B------:R-:W-:Y:S01]  /*0830*/  FMUL.FTZ R19, R23, R24 ;  /* 0x0000001817137220 */ /* 0x000fe20000410000 */
[-C--:B------:R-:W-:Y:S01]  /*0840*/  FMUL.FTZ R21, R21, R26.reuse ;  /* 0x0000001a15157220 */ /* 0x080fe20000410000 */
[-C--:B------:R-:W-:Y:S01]  /*0850*/  FMUL.FTZ R23, R23, R26.reuse ;  /* 0x0000001a17177220 */ /* 0x080fe20000410000 */
[-C--:B------:R-:W-:Y:S01]  /*0860*/  FFMA.FTZ R16, R20, R26.reuse, -R17 ;  /* 0x0000001a14107223 */ /* 0x080fe20000010811 */
[----:B------:R-:W-:Y:S01]  /*0870*/  FFMA.FTZ R18, R22, R26, -R19 ;  /* 0x0000001a16127223 */ /* 0x000fe20000010813 */
[-C--:B------:R-:W-:Y:S01]  /*0880*/  FFMA.FTZ R17, R20, R24.reuse, R21 ;  /* 0x0000001814117223 */ /* 0x080fe20000010015 */
[-C--:B------:R-:W-:Y:S01]  /*0890*/  FFMA.FTZ R19, R22, R24.reuse, R23 ;  /* 0x0000001816137223 */ /* 0x080fe20000010017 */
[-C--:B------:R-:W-:Y:S01]  /*08a0*/  FMUL.FTZ R21, R5, R24.reuse ;  /* 0x0000001805157220 */ /* 0x080fe20000410000 */
[----:B------:R-:W-:Y:S01]  /*08b0*/  FMUL.FTZ R23, R7, R24 ;  /* 0x0000001807177220 */ /* 0x000fe20000410000 */
[-C--:B------:R-:W-:Y:S01]  /*08c0*/  FMUL.FTZ R5, R5, R26.reuse ;  /* 0x0000001a05057220 */ /* 0x080fe20000410000 */
[-C--:B------:R-:W-:Y:S01]  /*08d0*/  FMUL.FTZ R7, R7, R26.reuse ;  /* 0x0000001a07077220 */ /* 0x080fe20000410000 */
[-C--:B------:R-:W-:Y:S01]  /*08e0*/  FFMA.FTZ R20, R4, R26.reuse, -R21 ;  /* 0x0000001a04147223 */ /* 0x080fe20000010815 */
[----:B------:R-:W-:Y:S01]  /*08f0*/  FFMA.FTZ R22, R6, R26, -R23 ;  /* 0x0000001a06167223 */ /* 0x000fe20000010817 */
[-C--:B------:R-:W-:Y:S01]  /*0900*/  FFMA.FTZ R21, R4, R24.reuse, R5 ;  /* 0x0000001804157223 */ /* 0x080fe20000010005 */
[----:B------:R-:W-:Y:S01]  /*0910*/  FFMA.FTZ R23, R6, R24, R7 ;  /* 0x0000001806177223 */ /* 0x000fe20000010007 */
[C---:B------:R-:W-:Y:S01]  /*0920*/  IMAD.SHL.U32 R4, R25.reuse, 0x4, RZ ;  /* 0x0000000419047824 */ /* 0x040fe200078e00ff */
[----:B------:R-:W-:-:S03]  /*0930*/  SHF.L.U64.HI R5, R25, 0x2, R0 ;  /* 0x0000000219057819 */ /* 0x000fc60000010200 */
[----:B------:R3:W-:Y:S01]  /*0940*/  STG.E.ENL2.256 desc[UR6][R14.64], R16, R20 ;  /* 0xf80000100e14797f */ /* 0x0007e2000f121806 */
[----:B------:R-:W-:-:S04]  /*0950*/  ISETP.LT.U32.AND P1, PT, R4, R9, PT ;  /* 0x000000090400720c */ /* 0x000fc80003f21070 */
[----:B------:R-:W-:-:S13]  /*0960*/  ISETP.LT.AND.EX P1, PT, R5, R8, PT, P1 ;  /* 0x000000080500720c */ /* 0x000fda0003f21310 */
[----:B------:R-:W-:Y:S05]  /*0970*/  @!P0 BRA P1, `(.L_x_491) ;  /* 0xfffffffc00688947 */ /* 0x000fea000083ffff */
[----:B------:R-:W-:Y:S05]  /*0980*/  EXIT ;  /* 0x000000000000794d */ /* 0x000fea0003800000 */
.L_x_492:
        /* <DEDUP_REMOVED lines=15> */
.L_x_774:


//--------------------- .text._ZN2at6native63_GLOBAL__N__862fb238_30_ForeachBinaryOpScalarTensor_cu_64fe0ca525multi_tensor_apply_kernelINS1_18TensorListMetadataILi2EEENS1_27BinaryOpScalarTensorFunctorIN3c107complexIdEELi2ELi1ELi1EEEJSt10multipliesIS8_EPS8_S8_EEEvT_T0_DpT1_ --------------------------
	.section	.text._ZN2at6native63_GLOBAL__N__862fb238_30_ForeachBinaryOpScalarTensor_cu_64fe0ca525multi_tensor_apply_kernelINS1_18TensorListMetadataILi2EEENS1_27BinaryOpScalarTensorFunctorIN3c107complexIdEELi2ELi1ELi1EEEJSt10multipliesIS8_EPS8_S8_EEEvT_T0_DpT1_,"ax",@progbits
	.align	128
.text._ZN2at6native63_GLOBAL__N__862fb238_30_ForeachBinaryOpScalarTensor_cu_64fe0ca525multi_tensor_apply_kernelINS1_18TensorListMetadataILi2EEENS1_27BinaryOpScalarTensorFunctorIN3c107complexIdEELi2ELi1ELi1EEEJSt10multipliesIS8_EPS8_S8_EEEvT_T0_DpT1_:
        .type           _ZN2at6native63_GLOBAL__N__862fb238_30_ForeachBinaryOpScalarTensor_cu_64fe0ca525multi_tensor_apply_kernelINS1_18TensorListMetadataILi2EEENS1_27BinaryOpScalarTensorFunctorIN3c107complexIdEELi2ELi1ELi1EEEJSt10multipliesIS8_EPS8_S8_EEEvT_T0_DpT1_,@function
        .size           _ZN2at6native63_GLOBAL__N__862fb238_30_ForeachBinaryOpScalarTensor_cu_64fe0ca525multi_tensor_apply_kernelINS1_18TensorListMetadataILi2EEENS1_27BinaryOpScalarTensorFunctorIN3c107complexIdEELi2ELi1ELi1EEEJSt10multipliesIS8_EPS8_S8_EEEvT_T0_DpT1_,(.L_x_775 - _ZN2at6native63_GLOBAL__N__862fb238_30_ForeachBinaryOpScalarTensor_cu_64fe0ca525multi_tensor_apply_kernelINS1_18TensorListMetadataILi2EEENS1_27BinaryOpScalarTensorFunctorIN3c107complexIdEELi2ELi1ELi1EEEJSt10multipliesIS8_EPS8_S8_EEEvT_T0_DpT1_)
        .other          _ZN2at6native63_GLOBAL__N__862fb238_30_ForeachBinaryOpScalarTensor_cu_64fe0ca525multi_tensor_apply_kernelINS1_18TensorListMetadataILi2EEENS1_27BinaryOpScalarTensorFunctorIN3c107complexIdEELi2ELi1ELi1EEEJSt10multipliesIS8_EPS8_S8_EEEvT_T0_DpT1_,@"STO_CUDA_ENTRY STV_DEFAULT"
_ZN2at6native63_GLOBAL__N__862fb238_30_ForeachBinaryOpScalarTensor_cu_64fe0ca525multi_tensor_apply_kernelINS1_18TensorListMetadataILi2EEENS1_27BinaryOpScalarTensorFunctorIN3c107complexIdEELi2ELi1ELi1EEEJSt10multipliesIS8_EPS8_S8_EEEvT_T0_DpT1_:
        /* <DEDUP_REMOVED lines=33> */
.L_x_494:
[----:B0--3--:R-:W-:Y:S01]  /*0210*/  IADD3 R29, P0, PT, R0, UR4, RZ ;  /* 0x00000004001d7c10 */ /* 0x009fe2000ff1e0ff */
[----:B------:R-:W0:Y:S01]  /*0220*/  LDC.64 R16, c[0x0][0xfd0] ;  /* 0x0003f400ff107b82 */ /* 0x000e220000000a00 */
[----:B------:R-:W-:Y:S02]  /*0230*/  CS2R R22, SRZ ;  /* 0x0000000000167805 */ /* 0x000fe4000001ff00 */
[----:B------:R-:W-:Y:S02]  /*0240*/  CS2R R20, SRZ ;  /* 0x0000000000147805 */ /* 0x000fe4000001ff00 */
[C---:B------:R-:W-:Y:S01]  /*0250*/  ISETP.GE.U32.AND P1, PT, R29.reuse, UR12, PT ;  /* 0x0000000c1d007c0c */ /* 0x040fe2000bf26070 */
[----:B------:R-:W-:Y:S01]  /*0260*/  IMAD.X R28, RZ, RZ, UR5, P0 ;  /* 0x00000005ff1c7e24 */ /* 0x000fe200080e06ff */
[----:B-1----:R-:W-:-:S04]  /*0270*/  IADD3 R27, P0, PT, R29, UR11, RZ ;  /* 0x0000000b1d1b7c10 */ /* 0x002fc8000ff1e0ff */
[----:B------:R-:W-:Y:S01]  /*0280*/  ISETP.GE.U32.AND.EX P1, PT, R28, UR13, PT, P1 ;  /* 0x0000000d1c007c0c */ /* 0x000fe2000bf26110 */
[----:B------:R-:W-:Y:S01]  /*0290*/  IMAD.X R26, RZ, RZ, R28, P0 ;  /* 0x000000ffff1a7224 */ /* 0x000fe200000e061c */
[C---:B------:R-:W-:Y:S02]  /*02a0*/  IADD3 R25, P3, PT, R27.reuse, UR11, RZ ;  /* 0x0000000b1b197c10 */ /* 0x040fe4000ff7e0ff */
[----:B------:R-:W-:Y:S02]  /*02b0*/  ISETP.GE.U32.AND P0, PT, R27, UR12, PT ;  /* 0x0000000c1b007c0c */ /* 0x000fe4000bf06070 */
[C---:B------:R-:W-:Y:S01]  /*02c0*/  IADD3 R2, P4, PT, R25.reuse, UR11, RZ ;  /* 0x0000000b19027c10 */ /* 0x040fe2000ff9e0ff */
[----:B------:R-:W-:Y:S01]  /*02d0*/  IMAD.X R24, RZ, RZ, R26, P3 ;  /* 0x000000ffff187224 */ /* 0x000fe200018e061a */
[----:B------:R-:W-:Y:S02]  /*02e0*/  ISETP.GE.U32.AND.EX P0, PT, R26, UR13, PT, P0 ;  /* 0x0000000d1a007c0c */ /* 0x000fe4000bf06100 */
[----:B------:R-:W-:Y:S01]  /*02f0*/  ISETP.GE.U32.AND P2, PT, R25, UR12, PT ;  /* 0x0000000c19007c0c */ /* 0x000fe2000bf46070 */
[----:B------:R-:W-:-:S02]  /*0300*/  IMAD.X R3, RZ, RZ, R24, P4 ;  /* 0x000000ffff037224 */ /* 0x000fc400020e0618 */
[C---:B------:R-:W-:Y:S02]  /*0310*/  @!P1 LEA R14, P3, R29.reuse, UR6, 0x4 ;  /* 0x000000061d0e9c11 */ /* 0x040fe4000f8620ff */
[----:B------:R-:W-:Y:S02]  /*0320*/  ISETP.GE.U32.AND.EX P2, PT, R24, UR13, PT, P2 ;  /* 0x0000000d18007c0c */ /* 0x000fe4000bf46120 */
[----:B------:R-:W-:Y:S02]  /*0330*/  CS2R R6, SRZ ;  /* 0x0000000000067805 */ /* 0x000fe4000001ff00 */
[----:B------:R-:W-:Y:S02]  /*0340*/  @!P1 LEA.HI.X R15, R29, UR7, R28, 0x4, P3 ;  /* 0x000000071d0f9c11 */ /* 0x000fe400098f241c */
[----:B------:R-:W-:Y:S02]  /*0350*/  CS2R R4, SRZ ;  /* 0x0000000000047805 */ /* 0x000fe4000001ff00 */
[----:B------:R-:W-:Y:S01]  /*0360*/  ISETP.GE.U32.AND P3, PT, R2, UR12, PT ;  /* 0x0000000c02007c0c */ /* 0x000fe2000bf66070 */
[----:B0-----:R-:W2:Y:S03]  /*0370*/  LDG.E.128 R16, desc[UR14][R16.64] ;  /* 0x0000000e10107981 */ /* 0x001ea6000c1e1d00 */
[----:B------:R-:W-:Y:S01]  /*0380*/  ISETP.GE.U32.AND.EX P3, PT, R3, UR13, PT, P3 ;  /* 0x0000000d03007c0c */ /* 0x000fe2000bf66130 */
[----:B------:R0:W3:Y:S01]  /*0390*/  @!P1 LDG.E.128 R20, desc[UR14][R14.64] ;  /* 0x0000000e0e149981 */ /* 0x0000e2000c1e1d00 */
[----:B------:R-:W-:-:S02]  /*03a0*/  @!P0 LEA R12, P1, R27, UR6, 0x4 ;  /* 0x000000061b0c8c11 */ /* 0x000fc4000f8220ff */
[----:B------:R-:W-:Y:S02]  /*03b0*/  @!P2 LEA R36, P4, R25, UR6, 0x4 ;  /* 0x000000061924ac11 */ /* 0x000fe4000f8820ff */
[----:B------:R-:W-:Y:S02]  /*03c0*/  @!P0 LEA.HI.X R13, R27, UR7, R26, 0x4, P1 ;  /* 0x000000071b0d8c11 */ /* 0x000fe400088f241a */
[----:B------:R-:W-:Y:S02]  /*03d0*/  CS2R R10, SRZ ;  /* 0x00000000000a7805 */ /* 0x000fe4000001ff00 */
[----:B------:R-:W-:Y:S02]  /*03e0*/  CS2R R8, SRZ ;  /* 0x0000000000087805 */ /* 0x000fe4000001ff00 */
[----:B------:R-:W-:Y:S02]  /*03f0*/  @!P2 LEA.HI.X R37, R25, UR7, R24, 0x4, P4 ;  /* 0x000000071925ac11 */ /* 0x000fe4000a0f2418 */
[----:B0-----:R-:W-:Y:S01]  /*0400*/  CS2R R14, SRZ ;  /* 0x00000000000e7805 */ /* 0x001fe2000001ff00 */
[----:B------:R0:W4:Y:S01]  /*0410*/  @!P0 LDG.E.128 R4, desc[UR14][R12.64] ;  /* 0x0000000e0c048981 */ /* 0x000122000c1e1d00 */
[----:B------:R-:W-:-:S03]  /*0420*/  @!P3 LEA R34, P1, R2, UR6, 0x4 ;  /* 0x000000060222bc11 */ /* 0x000fc6000f8220ff */
[----:B------:R-:W5:Y:S01]  /*0430*/  @!P2 LDG.E.128 R8, desc[UR14][R36.64] ;  /* 0x0000000e2408a981 */ /* 0x000f62000c1e1d00 */
[----:B------:R-:W-:Y:S02]  /*0440*/  @!P3 LEA.HI.X R35, R2, UR7, R3, 0x4, P1 ;  /* 0x000000070223bc11 */ /* 0x000fe400088f2403 */
[----:B0-----:R-:W-:-:S06]  /*0450*/  CS2R R12, SRZ ;  /* 0x00000000000c7805 */ /* 0x001fcc000001ff00 */
[----:B------:R-:W5:Y:S01]  /*0460*/  @!P3 LDG.E.128 R12, desc[UR14][R34.64] ;  /* 0x0000000e220cb981 */ /* 0x000f62000c1e1d00 */
[----:B------:R-:W-:-:S04]  /*0470*/  ISETP.GE.U32.AND P1, PT, R29, UR12, PT ;  /* 0x0000000c1d007c0c */ /* 0x000fc8000bf26070 */
[----:B------:R-:W-:Y:S01]  /*0480*/  ISETP.GE.U32.AND.EX P1, PT, R28, UR13, PT, P1 ;  /* 0x0000000d1c007c0c */ /* 0x000fe2000bf26110 */
[----:B------:R-:W-:-:S04]  /*0490*/  ULEA UR4, UP0, UR11, UR4, 0x2 ;  /* 0x000000040b047291 */ /* 0x000fc8000f8010ff */
[----:B------:R-:W-:Y:S02]  /*04a0*/  UIADD3.X UR5, UPT, UPT, URZ, UR5, URZ, UP0, !UPT ;  /* 0x00000005ff057290 */ /* 0x000fe400087fe4ff */
[----:B------:R-:W-:-:S04]  /*04b0*/  UISETP.GE.U32.AND UP0, UPT, UR4, UR12, UPT ;  /* 0x0000000c0400728c */ /* 0x000fc8000bf06070 */
[----:B------:R-:W-:Y:S01]  /*04c0*/  UISETP.GE.U32.AND.EX UP0, UPT, UR5, UR13, UPT, UP0 ;  /* 0x0000000d0500728c */ /* 0x000fe2000bf06100 */
[----:B--2---:R-:W0:-:S15]  /*04d0*/  DMUL R32, R18, UR22 ;  /* 0x0000001612207c28 */ /* 0x004e1e0008000000 */
[----:B------:R-:W-:-:S15]  /*04e0*/  NOP ;  /* 0x0000000000007918 */ /* 0x000fde0000000000 */
[----:B------:R-:W-:-:S15]  /*04f0*/  NOP ;  /* 0x0000000000007918 */ /* 0x000fde0000000000 */
[----:B------:R-:W-:-:S15]  /*0500*/  NOP ;  /* 0x0000000000007918 */ /* 0x000fde0000000000 */
[----:B------:R-:W-:-:S04]  /*0510*/  NOP ;  /* 0x0000000000007918 */ /* 0x000fc80000000000 */
[----:B------:R-:W1:-:S15]  /*0520*/  DMUL R30, R18, UR20 ;  /* 0x00000014121e7c28 */ /* 0x000e5e0008000000 */
[----:B------:R-:W-:-:S15]  /*0530*/  NOP ;  /* 0x0000000000007918 */ /* 0x000fde0000000000 */
[----:B------:R-:W-:-:S15]  /*0540*/  NOP ;  /* 0x0000000000007918 */ /* 0x000fde0000000000 */
[----:B------:R-:W-:-:S15]  /*0550*/  NOP ;  /* 0x0000000000007918 */ /* 0x000fde0000000000 */
[----:B------:R-:W-:-:S04]  /*0560*/  NOP ;  /* 0x0000000000007918 */ /* 0x000fc80000000000 */
[----:B0-----:R-:W-:-:S15]  /*0570*/  DFMA R32, R16, UR20, -R32 ;  /* 0x0000001410207c2b */ /* 0x001fde0008000820 */
[----:B------:R-:W-:-:S15]  /*0580*/  NOP ;  /* 0x0000000000007918 */ /* 0x000fde0000000000 */
[----:B------:R-:W-:-:S15]  /*0590*/  NOP ;  /* 0x0000000000007918 */ /* 0x000fde0000000000 */
[----:B------:R-:W-:-:S15]  /*05a0*/  NOP ;  /* 0x0000000000007918 */ /* 0x000fde0000000000 */
[----:B------:R-:W-:-:S04]  /*05b0*/  NOP ;  /* 0x0000000000007918 */ /* 0x000fc80000000000 */
[----:B-1----:R-:W3:-:S15]  /*05c0*/  DFMA R30, R16, UR22, R30 ;  /* 0x00000016101e7c2b */ /* 0x002ede000800001e */
[----:B------:R-:W-:-:S15]  /*05d0*/  NOP ;  /* 0x0000000000007918 */ /* 0x000fde0000000000 */
[----:B------:R-:W-:-:S15]  /*05e0*/  NOP ;  /* 0x0000000000007918 */ /* 0x000fde0000000000 */
[----:B------:R-:W-:-:S15]  /*05f0*/  NOP ;  /* 0x0000000000007918 */ /* 0x000fde0000000000 */
[----:B------:R-:W-:-:S04]  /*0600*/  NOP ;  /* 0x0000000000007918 */ /* 0x000fc80000000000 */
[----:B---3--:R-:W0:-:S15]  /*0610*/  DMUL R16, R30, R22 ;  /* 0x000000161e107228 */ /* 0x008e1e0000000000 */
[----:B------:R-:W-:-:S15]  /*0620*/  NOP ;  /* 0x0000000000007918 */ /* 0x000fde0000000000 */
[----:B------:R-:W-:-:S15]  /*0630*/  NOP ;  /* 0x0000000000007918 */ /* 0x000fde0000000000 */
[----:B------:R-:W-:-:S15]  /*0640*/  NOP ;  /* 0x0000000000007918 */ /* 0x000fde0000000000 */
[----:B------:R-:W-:-:S04]  /*0650*/  NOP ;  /* 0x0000000000007918 */ /* 0x000fc80000000000 */
[----:B------:R-:W1:-:S15]  /*0660*/  DMUL R18, R32, R22 ;  /* 0x0000001620127228 */ /* 0x000e5e0000000000 */
[----:B------:R-:W-:-:S15]  /*0670*/  NOP ;  /* 0x0000000000007918 */ /* 0x000fde0000000000 */
[----:B------:R-:W-:-:S15]  /*0680*/  NOP ;  /* 0x0000000000007918 */ /* 0x000fde0000000000 */
[----:B------:R-:W-:-:S15]  /*0690*/  NOP ;  /* 0x0000000000007918 */ /* 0x000fde0000000000 */
[----:B------:R-:W-:-:S04]  /*06a0*/  NOP ;  /* 0x0000000000007918 */ /* 0x000fc80000000000 */
[----:B0-----:R-:W-:-:S15]  /*06b0*/  DFMA R16, R32, R20, -R16 ;  /* 0x000000142010722b */ /* 0x001fde0000000810 */
[----:B------:R-:W-:-:S15]  /*06c0*/  NOP ;  /* 0x0000000000007918 */ /* 0x000fde0000000000 */
[----:B------:R-:W-:-:S15]  /*06d0*/  NOP ;  /* 0x0000000000007918 */ /* 0x000fde0000000000 */
[----:B------:R-:W-:-:S15]  /*06e0*/  NOP ;  /* 0x0000000000007918 */ /* 0x000fde0000000000 */
[----:B------:R-:W-:-:S04]  /*06f0*/  NOP ;  /* 0x0000000000007918 */ /* 0x000fc80000000000 */
[----:B-1----:R-:W-:-:S15]  /*0700*/  DFMA R18, R30, R20, R18 ;  /* 0x000000141e12722b */ /* 0x002fde0000000012 */
[----:B------:R-:W-:-:S15]  /*0710*/  NOP ;  /* 0x0000000000007918 */ /* 0x000fde0000000000 */
[----:B------:R-:W-:-:S15]  /*0720*/  NOP ;  /* 0x0000000000007918 */ /* 0x000fde0000000000 */
[----:B------:R-:W-:-:S15]  /*0730*/  NOP ;  /* 0x0000000000007918 */ /* 0x000fde0000000000 */
[----:B------:R-:W-:-:S04]  /*0740*/  NOP ;  /* 0x0000000000007918 */ /* 0x000fc80000000000 */
[----:B----4-:R-:W0:-:S15]  /*0750*/  DMUL R20, R30, R6 ;  /* 0x000000061e147228 */ /* 0x010e1e0000000000 */
        /* <DEDUP_REMOVED lines=19> */
[----:B-----5:R-:W0:-:S15]  /*0890*/  DMUL R4, R30, R10 ;  /* 0x0000000a1e047228 */ /* 0x020e1e0000000000 */
        /* <DEDUP_REMOVED lines=19> */
[----:B------:R-:W0:-:S15]  /*09d0*/  DMUL R8, R30, R14 ;  /* 0x0000000e1e087228 */ /* 0x000e1e0000000000 */
[----:B------:R-:W-:-:S15]  /*09e0*/  NOP ;  /* 0x0000000000007918 */ /* 0x000fde0000000000 */
[----:B------:R-:W-:-:S15]  /*09f0*/  NOP ;  /* 0x0000000000007918 */ /* 0x000fde0000000000 */
[----:B------:R-:W-:-:S15]  /*0a00*/  NOP ;  /* 0x0000000000007918 */ /* 0x000fde0000000000 */
[----:B------:R-:W-:-:S04]  /*0a10*/  NOP ;  /* 0x0000000000007918 */ /* 0x000fc80000000000 */
[----:B------:R1:W2:Y:S02]  /*0a20*/  DMUL R10, R32, R14 ;  /* 0x0000000e200a7228 */ /* 0x0002a40000000000 */
[----:B-1----:R-:W-:-:S04]  /*0a30*/  @!P1 LEA R14, P4, R29, UR8, 0x4 ;  /* 0x000000081d0e9c11 */ /* 0x002fc8000f8820ff */
[----:B------:R-:W-:Y:S02]  /*0a40*/  @!P1 LEA.HI.X R15, R29, UR9, R28, 0x4, P4 ;  /* 0x000000091d0f9c11 */ /* 0x000fe4000a0f241c */
[C---:B------:R-:W-:Y:S02]  /*0a50*/  @!P0 LEA R34, P4, R27.reuse, UR8, 0x4 ;  /* 0x000000081b228c11 */ /* 0x040fe4000f8820ff */
[C---:B------:R-:W-:Y:S02]  /*0a60*/  @!P3 LEA R28, P6, R2.reuse, UR8, 0x4 ;  /* 0x00000008021cbc11 */ /* 0x040fe4000f8c20ff */
[----:B------:R-:W-:Y:S02]  /*0a70*/  @!P0 LEA.HI.X R35, R27, UR9, R26, 0x4, P4 ;  /* 0x000000091b238c11 */ /* 0x000fe4000a0f241a */
[----:B------:R-:W-:Y:S01]  /*0a80*/  @!P3 LEA.HI.X R29, R2, UR9, R3, 0x4, P6 ;  /* 0x00000009021dbc11 */ /* 0x000fe2000b0f2403 */
[----:B------:R3:W-:Y:S04]  /*0a90*/  @!P1 STG.E.128 desc[UR14][R14.64], R16 ;  /* 0x000000100e009986 */ /* 0x0007e8000c101d0e */
[----:B------:R3:W-:-:S15]  /*0aa0*/  @!P0 STG.E.128 desc[UR14][R34.64], R20 ;  /* 0x0000001422008986 */ /* 0x0007de000c101d0e */
[----:B------:R-:W-:-:S15]  /*0ab0*/  NOP ;  /* 0x0000000000007918 */ /* 0x000fde0000000000 */
[----:B------:R-:W-:-:S15]  /*0ac0*/  NOP ;  /* 0x0000000000007918 */ /* 0x000fde0000000000 */
[----:B0-----:R0:W-:Y:S02]  /*0ad0*/  DFMA R8, R32, R12, -R8 ;  /* 0x0000000c2008722b */ /* 0x0011e40000000808 */
[----:B0-----:R-:W-:-:S04]  /*0ae0*/  @!P2 LEA R32, P5, R25, UR8, 0x4 ;  /* 0x000000081920ac11 */ /* 0x001fc8000f8a20ff */
[----:B------:R-:W-:-:S05]  /*0af0*/  @!P2 LEA.HI.X R33, R25, UR9, R24, 0x4, P5 ;  /* 0x000000091921ac11 */ /* 0x000fca000a8f2418 */
[----:B------:R3:W-:-:S15]  /*0b00*/  @!P2 STG.E.128 desc[UR14][R32.64], R4 ;  /* 0x000000042000a986 */ /* 0x0007de000c101d0e */
[----:B------:R-:W-:-:S15]  /*0b10*/  NOP ;  /* 0x0000000000007918 */ /* 0x000fde0000000000 */
[----:B------:R-:W-:-:S15]  /*0b20*/  NOP ;  /* 0x0000000000007918 */ /* 0x000fde0000000000 */
[----:B------:R-:W-:-:S08]  /*0b30*/  NOP ;  /* 0x0000000000007918 */ /* 0x000fd00000000000 */
[----:B--2---:R-:W0:Y:S02]  /*0b40*/  DFMA R10, R30, R12, R10 ;  /* 0x0000000c1e0a722b */ /* 0x004e24000000000a */
[----:B0-----:R3:W-:Y:S01]  /*0b50*/  @!P3 STG.E.128 desc[UR14][R28.64], R8 ;  /* 0x000000081c00b986 */ /* 0x0017e2000c101d0e */
[----:B------:R-:W-:Y:S05]  /*0b60*/  BRA.U !UP0, `(.L_x_494) ;  /* 0xfffffff508a87547 */ /* 0x000fea000b83ffff */
[----:B------:R-:W-:Y:S05]  /*0b70*/  EXIT ;  /* 0x000000000000794d */ /* 0x000fea0003800000 */
.L_x_493:
        /* <DEDUP_REMOVED lines=8> */
[----:B------:R-:W2:Y:S05]  /*0c00*/  LDCU.128 UR20, c[0x0][0xfe0] ;  /* 0x0001fc00ff1477ac */ /* 0x000eaa0008000c00 */
.L_x_495:
[C---:B---3--:R-:W-:Y:S01]  /*0c10*/  IMAD.SHL.U32 R24, R0.reuse, 0x40, RZ ;  /* 0x0000004000187824 */ /* 0x048fe200078e00ff */
[----:B------:R-:W-:Y:S01]  /*0c20*/  SHF.L.U64.HI R2, R0, 0x6, R3 ;  /* 0x0000000600027819 */ /* 0x000fe20000010203 */
[----:B0-----:R-:W2:Y:S03]  /*0c30*/  LDG.E.128 R16, desc[UR14][R26.64] ;  /* 0x0000000e1a107981 */ /* 0x001ea6000c1e1d00 */
[----:B------:R-:W-:-:S04]  /*0c40*/  IADD3 R32, P0, PT, R24, UR6, RZ ;  /* 0x0000000618207c10 */ /* 0x000fc8000ff1e0ff */
[----:B------:R-:W-:-:S05]  /*0c50*/  IADD3.X R33, PT, PT, R2, UR7, RZ, P0, !PT ;  /* 0x0000000702217c10 */ /* 0x000fca00087fe4ff */
[----:B------:R-:W3:Y:S04]  /*0c60*/  LDG.E.ENL2.256 R4, R20, desc[UR14][R32.64] ;  /* 0xfe00000e2014797e */ /* 0x000ee80008121904 */
[----:B------:R-:W4:Y:S01]  /*0c70*/  LDG.E.ENL2.256 R12, R8, desc[UR14][R32.64+0x20] ;  /* 0xfe00010e2008797e */ /* 0x000f22000812190c */
[----:B------:R-:W-:-:S04]  /*0c80*/  IADD3 R24, P0, PT, R24, UR8, RZ ;  /* 0x0000000818187c10 */ /* 0x000fc8000ff1e0ff */
[----:B------:R-:W-:Y:S02]  /*0c90*/  IADD3.X R25, PT, PT, R2, UR9, RZ, P0, !PT ;  /* 0x0000000902197c10 */ /* 0x000fe400087fe4ff */
[----:B-1----:R-:W-:-:S05]  /*0ca0*/  IADD3 R0, P0, PT, R0, UR4, RZ ;  /* 0x0000000400007c10 */ /* 0x002fca000ff1e0ff */
[C---:B------:R-:W-:Y:S02]  /*0cb0*/  IMAD.SHL.U32 R2, R0.reuse, 0x4, RZ ;  /* 0x0000000400027824 */ /* 0x040fe400078e00ff */
[----:B------:R-:W-:Y:S01]  /*0cc0*/  IMAD.X R3, RZ, RZ, R3, P0 ;  /* 0x000000ffff037224 */ /* 0x000fe200000e0603 */
[----:B------:R-:W-:Y:S02]  /*0cd0*/  LOP3.LUT P0, RZ, R0, 0xffffc000, RZ, 0xc0, !PT ;  /* 0xffffc00000ff7812 */ /* 0x000fe4000780c0ff */
[----:B------:R-:W-:Y:S02]  /*0ce0*/  ISETP.LT.U32.AND P1, PT, R2, UR16, PT ;  /* 0x0000001002007c0c */ /* 0x000fe4000bf21070 */
[----:B------:R-:W-:Y:S02]  /*0cf0*/  SHF.L.U64.HI R2, R0, 0x2, R3 ;  /* 0x0000000200027819 */ /* 0x000fe40000010203 */
[----:B------:R-:W-:Y:S02]  /*0d00*/  LOP3.LUT P0, RZ, R3, 0x3fffffff, RZ, 0xc0, P0 ;  /* 0x3fffffff03ff7812 */ /* 0x000fe4000000c0ff */
[----:B------:R-:W-:Y:S01]  /*0d10*/  ISETP.LT.AND.EX P1, PT, R2, UR10, PT, P1 ;  /* 0x0000000a02007c0c */ /* 0x000fe2000bf21310 */
        /* <DEDUP_REMOVED lines=55> */
[----:B-1----:R-:W0:Y:S02]  /*1090*/  DFMA R22, R4, R28, R22 ;  /* 0x0000001c0416722b */ /* 0x002e240000000016 */
[----:B0-----:R3:W-:-:S15]  /*10a0*/  STG.E.ENL2.256 desc[UR14][R24.64], R16, R20 ;  /* 0xf80000101814797f */ /* 0x0017de000f12180e */
[----:B------:R-:W-:-:S15]  /*10b0*/  NOP ;  /* 0x0000000000007918 */ /* 0x000fde0000000000 */
[----:B------:R-:W-:-:S15]  /*10c0*/  NOP ;  /* 0x0000000000007918 */ /* 0x000fde0000000000 */
[----:B------:R-:W-:-:S15]  /*10d0*/  NOP ;  /* 0x0000000000007918 */ /* 0x000fde0000000000 */
[----:B------:R-:W-:-:S02]  /*10e0*/  NOP ;  /* 0x0000000000007918 */ /* 0x000fc40000000000 */
        /* <DEDUP_REMOVED lines=36> */
[----:B0-----:R3:W-:Y:S01]  /*1330*/  STG.E.ENL2.256 desc[UR14][R24.64+0x20], R4, R8 ;  /* 0xf80001041808797f */ /* 0x0017e2000f12180e */
[----:B------:R-:W-:Y:S05]  /*1340*/  @!P0 BRA P1, `(.L_x_495) ;  /* 0xfffffff800308947 */ /* 0x000fea000083ffff */
[----:B------:R-:W-:Y:S05]  /*1350*/  EXIT ;  /* 0x000000000000794d */ /* 0x000fea0003800000 */
.L_x_496:
        /* <DEDUP_REMOVED lines=10> */
.L_x_775:


//--------------------- .text._ZN2at6native63_GLOBAL__N__862fb238_30_ForeachBinaryOpScalarTensor_cu_64fe0ca525multi_tensor_apply_kernelINS1_18TensorListMetadataILi2EEENS1_27BinaryOpScalarTensorFunctorIfLi2ELi1ELi1EEEJSt10multipliesIfEPffEEEvT_T0_DpT1_ --------------------------
	.section	.text._ZN2at6native63_GLOBAL__N__862fb238_30_ForeachBinaryOpScalarTensor_cu_64fe0ca525multi_tensor_apply_kernelINS1_18TensorListMetadataILi2EEENS1_27BinaryOpScalarTensorFunctorIfLi2ELi1ELi1EEEJSt10multipliesIfEPffEEEvT_T0_DpT1_,"ax",@progbits
	.align	128
.text._ZN2at6native63_GLOBAL__N__862fb238_30_ForeachBinaryOpScalarTensor_cu_64fe0ca525multi_tensor_apply_kernelINS1_18TensorListMetadataILi2EEENS1_27BinaryOpScalarTensorFunctorIfLi2ELi1ELi1EEEJSt10multipliesIfEPffEEEvT_T0_DpT1_:
        .type           _ZN2at6native63_GLOBAL__N__862fb238_30_ForeachBinaryOpScalarTensor_cu_64fe0ca525multi_tensor_apply_kernelINS1_18TensorListMetadataILi2EEENS1_27BinaryOpScalarTensorFunctorIfLi2ELi1ELi1EEEJSt10multipliesIfEPffEEEvT_T0_DpT1_,@function
        .size           _ZN2at6native63_GLOBAL__N__862fb238_30_ForeachBinaryOpScalarTensor_cu_64fe0ca525multi_tensor_apply_kernelINS1_18TensorListMetadataILi2EEENS1_27BinaryOpScalarTensorFunctorIfLi2ELi1ELi1EEEJSt10multipliesIfEPffEEEvT_T0_DpT1_,(.L_x_776 - _ZN2at6native63_GLOBAL__N__862fb238_30_ForeachBinaryOpScalarTensor_cu_64fe0ca525multi_tensor_apply_kernelINS1_18TensorListMetadataILi2EEENS1_27BinaryOpScalarTensorFunctorIfLi2ELi1ELi1EEEJSt10multipliesIfEPffEEEvT_T0_DpT1_)
        .other          _ZN2at6native63_GLOBAL__N__862fb238_30_ForeachBinaryOpScalarTensor_cu_64fe0ca525multi_tensor_apply_kernelINS1_18TensorListMetadataILi2EEENS1_27BinaryOpScalarTensorFunctorIfLi2ELi1ELi1EEEJSt10multipliesIfEPffEEEvT_T0_DpT1_,@"STO_CUDA_ENTRY STV_DEFAULT"
_ZN2at6native63_GLOBAL__N__862fb238_30_ForeachBinaryOpScalarTensor_cu_64fe0ca525multi_tensor_apply_kernelINS1_18TensorListMetadataILi2EEENS1_27BinaryOpScalarTensorFunctorIfLi2ELi1ELi1EEEJSt10multipliesIfEPffEEEvT_T0_DpT1_:
        /* <DEDUP_REMOVED lines=39> */
[----:B------:R-:W-:Y:S05]  /*0270*/  CALL.REL.NOINC `($__internal_33_$__cuda_sm20_div_u16) ;  /* 0x0000000c00507944 */ /* 0x000fea0003c00000 */
        /* <DEDUP_REMOVED lines=10> */
[----:B------:R-:W-:Y:S01]  /*0320*/  VIADD R10, R5, 0x1 ;  /* 0x00000001050a7836 */ /* 0x000fe20000000000 */
[----:B------:R-:W1:Y:S04]  /*0330*/  LDCU UR12, c[0x0][0xfd8] ;  /* 0x0001fb00ff0c77ac */ /* 0x000e680008000800 */
[----:B------:R-:W-:Y:S01]  /*0340*/  LOP3.LUT R10, R10, 0x1fffe, RZ, 0xc0, !PT ;  /* 0x0001fffe0a0a7812 */ /* 0x000fe200078ec0ff */
[----:B------:R-:W-:Y:S01]  /*0350*/  UMOV UR6, URZ ;  /* 0x000000ff00067c82 */ /* 0x000fe20008000000 */
[----:B------:R-:W-:Y:S01]  /*0360*/  UMOV UR7, URZ ;  /* 0x000000ff00077c82 */ /* 0x000fe20008000000 */
[----:B------:R-:W-:Y:S01]  /*0370*/  UMOV UR4, URZ ;  /* 0x000000ff00047c82 */ /* 0x000fe20008000000 */
[----:B------:R-:W-:-:S05]  /*0380*/  UMOV UR5, URZ ;  /* 0x000000ff00057c82 */ /* 0x000fca0008000000 */
.L_x_499:
[----:B0-2---:R-:W-:Y:S01]  /*0390*/  IADD3 R9, P1, PT, R0, UR6, RZ ;  /* 0x0000000600097c10 */ /* 0x005fe2000ff3e0ff */
[----:B------:R-:W0:Y:S01]  /*03a0*/  LDC.64 R2, c[0x0][0xfd0] ;  /* 0x0003f400ff027b82 */ /* 0x000e220000000a00 */
[----:B------:R-:W-:Y:S02]  /*03b0*/  IMAD.MOV.U32 R25, RZ, RZ, RZ ;  /* 0x000000ffff197224 */ /* 0x000fe400078e00ff */
[C---:B------:R-:W-:Y:S01]  /*03c0*/  ISETP.GE.U32.AND P2, PT, R9.reuse, UR17, PT ;  /* 0x0000001109007c0c */ /* 0x040fe2000bf46070 */
[----:B------:R-:W-:Y:S01]  /*03d0*/  IMAD.X R22, RZ, RZ, UR7, P1 ;  /* 0x00000007ff167e24 */ /* 0x000fe200088e06ff */
[----:B------:R-:W-:-:S04]  /*03e0*/  IADD3 R18, P1, PT, R9, UR16, RZ ;  /* 0x0000001009127c10 */ /* 0x000fc8000ff3e0ff */
[----:B------:R-:W-:Y:S01]  /*03f0*/  ISETP.GE.AND.EX P2, PT, R22, UR18, PT, P2 ;  /* 0x0000001216007c0c */ /* 0x000fe2000bf46320 */
[----:B------:R-:W-:Y:S01]  /*0400*/  IMAD.X R15, RZ, RZ, R22, P1 ;  /* 0x000000ffff0f7224 */ /* 0x000fe200008e0616 */
[C---:B------:R-:W-:Y:S02]  /*0410*/  IADD3 R5, P5, PT, R18.reuse, UR16, RZ ;  /* 0x0000001012057c10 */ /* 0x040fe4000ffbe0ff */
[----:B------:R-:W-:Y:S02]  /*0420*/  ISETP.GE.U32.AND P4, PT, R18, UR17, PT ;  /* 0x0000001112007c0c */ /* 0x000fe4000bf86070 */
[----:B------:R-:W-:Y:S01]  /*0430*/  ISETP.GE.U32.AND P3, PT, R5, UR17, PT ;  /* 0x0000001105007c0c */ /* 0x000fe2000bf66070 */
[----:B------:R-:W-:Y:S01]  /*0440*/  IMAD.X R20, RZ, RZ, R15, P5 ;  /* 0x000000ffff147224 */ /* 0x000fe200028e060f */
[----:B------:R-:W-:-:S04]  /*0450*/  ISETP.GE.AND.EX P4, PT, R15, UR18, PT, P4 ;  /* 0x000000120f007c0c */ /* 0x000fc8000bf86340 */
[----:B------:R-:W-:Y:S02]  /*0460*/  ISETP.GE.AND.EX P3, PT, R20, UR18, PT, P3 ;  /* 0x0000001214007c0c */ /* 0x000fe4000bf66330 */
[C---:B------:R-:W-:Y:S01]  /*0470*/  @!P2 LEA R12, P1, R9.reuse, UR8, 0x2 ;  /* 0x00000008090cac11 */ /* 0x040fe2000f8210ff */
[----:B0-----:R-:W1:Y:S03]  /*0480*/  LDG.E R14, desc[UR14][R2.64] ;  /* 0x0000000e020e7981 */ /* 0x001e66000c1e1900 */
[----:B------:R-:W-:-:S05]  /*0490*/  @!P2 LEA.HI.X R13, R9, UR9, R22, 0x2, P1 ;  /* 0x00000009090dac11 */ /* 0x000fca00088f1416 */
[----:B------:R0:W2:Y:S01]  /*04a0*/  @!P2 LDG.E R25, desc[UR14][R12.64] ;  /* 0x0000000e0c19a981 */ /* 0x0000a2000c1e1900 */
[----:B------:R-:W-:Y:S02]  /*04b0*/  IADD3 R21, P6, PT, R5, UR16, RZ ;  /* 0x0000001005157c10 */ /* 0x000fe4000ffde0ff */
[C---:B------:R-:W-:Y:S01]  /*04c0*/  @!P4 LEA R6, P5, R18.reuse, UR8, 0x2 ;  /* 0x000000081206cc11 */ /* 0x040fe2000f8a10ff */
[----:B------:R-:W-:Y:S01]  /*04d0*/  IMAD.MOV.U32 R23, RZ, RZ, RZ ;  /* 0x000000ffff177224 */ /* 0x000fe200078e00ff */
[----:B------:R-:W-:Y:S01]  /*04e0*/  ISETP.GE.U32.AND P1, PT, R21, UR17, PT ;  /* 0x0000001115007c0c */ /* 0x000fe2000bf26070 */
[--C-:B------:R-:W-:Y:S01]  /*04f0*/  IMAD.X R24, RZ, RZ, R20.reuse, P6 ;  /* 0x000000ffff187224 */ /* 0x100fe200030e0614 */
[----:B------:R-:W-:Y:S02]  /*0500*/  @!P4 LEA.HI.X R7, R18, UR9, R15, 0x2, P5 ;  /* 0x000000091207cc11 */ /* 0x000fe4000a8f140f */
[C---:B------:R-:W-:Y:S01]  /*0510*/  @!P3 LEA R26, P5, R5.reuse, UR8, 0x2 ;  /* 0x00000008051abc11 */ /* 0x040fe2000f8a10ff */
[----:B------:R-:W-:Y:S01]  /*0520*/  IMAD.MOV.U32 R19, RZ, RZ, RZ ;  /* 0x000000ffff137224 */ /* 0x000fe200078e00ff */
[----:B------:R-:W-:Y:S01]  /*0530*/  ISETP.GE.AND.EX P1, PT, R24, UR18, PT, P1 ;  /* 0x0000001218007c0c */ /* 0x000fe2000bf26310 */
[----:B------:R3:W4:Y:S01]  /*0540*/  @!P4 LDG.E R23, desc[UR14][R6.64] ;  /* 0x0000000e0617c981 */ /* 0x000722000c1e1900 */
[----:B------:R-:W-:-:S05]  /*0550*/  @!P3 LEA.HI.X R27, R5, UR9, R20, 0x2, P5 ;  /* 0x00000009051bbc11 */ /* 0x000fca000a8f1414 */
[----:B------:R-:W5:Y:S01]  /*0560*/  @!P3 LDG.E R19, desc[UR14][R26.64] ;  /* 0x0000000e1a13b981 */ /* 0x000f62000c1e1900 */
[----:B------:R-:W-:-:S05]  /*0570*/  IMAD.MOV.U32 R11, RZ, RZ, RZ ;  /* 0x000000ffff0b7224 */ /* 0x000fca00078e00ff */
[----:B------:R-:W-:-:S04]  /*0580*/  @!P1 LEA R16, P5, R21, UR8, 0x2 ;  /* 0x0000000815109c11 */ /* 0x000fc8000f8a10ff */
[----:B------:R-:W-:-:S05]  /*0590*/  @!P1 LEA.HI.X R17, R21, UR9, R24, 0x2, P5 ;  /* 0x0000000915119c11 */ /* 0x000fca000a8f1418 */
[----:B------:R3:W5:Y:S01]  /*05a0*/  @!P1 LDG.E R11, desc[UR14][R16.64] ;  /* 0x0000000e100b9981 */ /* 0x000762000c1e1900 */
[----:B0-----:R-:W-:-:S04]  /*05b0*/  @!P2 LEA R12, P5, R9, UR10, 0x2 ;  /* 0x0000000a090cac11 */ /* 0x001fc8000f8a10ff */
[----:B------:R-:W-:Y:S02]  /*05c0*/  @!P2 LEA.HI.X R13, R9, UR11, R22, 0x2, P5 ;  /* 0x0000000b090dac11 */ /* 0x000fe4000a8f1416 */
[----:B---3--:R-:W-:Y:S02]  /*05d0*/  @!P3 LEA R6, P6, R5, UR10, 0x2 ;  /* 0x0000000a0506bc11 */ /* 0x008fe4000f8c10ff */
[----:B------:R-:W-:Y:S02]  /*05e0*/  @!P1 LEA R4, P5, R21, UR10, 0x2 ;  /* 0x0000000a15049c11 */ /* 0x000fe4000f8a10ff */
[----:B------:R-:W-:Y:S02]  /*05f0*/  @!P3 LEA.HI.X R7, R5, UR11, R20, 0x2, P6 ;  /* 0x0000000b0507bc11 */ /* 0x000fe4000b0f1414 */
[----:B------:R-:W-:Y:S02]  /*0600*/  IADD3 R20, P6, PT, R9, UR13, RZ ;  /* 0x0000000d09147c10 */ /* 0x000fe4000ffde0ff */
[----:B------:R-:W-:-:S03]  /*0610*/  @!P1 LEA.HI.X R5, R21, UR11, R24, 0x2, P5 ;  /* 0x0000000b15059c11 */ /* 0x000fc6000a8f1418 */
[----:B------:R-:W-:Y:S01]  /*0620*/  IMAD.X R17, RZ, RZ, R22, P6 ;  /* 0x000000ffff117224 */ /* 0x000fe200030e0616 */
[----:B------:R-:W-:Y:S01]  /*0630*/  CS2R R26, SRZ ;  /* 0x00000000001a7805 */ /* 0x000fe2000001ff00 */
[----:B-1----:R-:W-:-:S04]  /*0640*/  FMUL.FTZ R14, R14, UR12 ;  /* 0x0000000c0e0e7c20 */ /* 0x002fc80008410000 */
[----:B--2---:R-:W-:-:S05]  /*0650*/  FMUL.FTZ R25, R14, R25 ;  /* 0x000000190e197220 */ /* 0x004fca0000410000 */
[----:B------:R0:W-:Y:S01]  /*0660*/  @!P2 STG.E desc[UR14][R12.64], R25 ;  /* 0x000000190c00a986 */ /* 0x0001e2000c10190e */
[----:B------:R-:W-:-:S04]  /*0670*/  @!P4 LEA R8, P2, R18, UR10, 0x2 ;  /* 0x0000000a1208cc11 */ /* 0x000fc8000f8410ff */
[C---:B------:R-:W-:Y:S02]  /*0680*/  @!P4 LEA.HI.X R9, R18.reuse, UR11, R15, 0x2, P2 ;  /* 0x0000000b1209cc11 */ /* 0x040fe400090f140f */
[----:B------:R-:W-:Y:S01]  /*0690*/  IADD3 R18, P5, PT, R18, UR13, RZ ;  /* 0x0000000d12127c10 */ /* 0x000fe2000ffbe0ff */
[----:B----4-:R-:W-:Y:S01]  /*06a0*/  FMUL.FTZ R23, R14, R23 ;  /* 0x000000170e177220 */ /* 0x010fe20000410000 */
[----:B------:R-:W-:-:S03]  /*06b0*/  ISETP.GE.U32.AND P2, PT, R20, UR17, PT ;  /* 0x0000001114007c0c */ /* 0x000fc6000bf46070 */
[----:B------:R-:W-:Y:S01]  /*06c0*/  IMAD.X R15, RZ, RZ, R15, P5 ;  /* 0x000000ffff0f7224 */ /* 0x000fe200028e060f */
[----:B0-----:R-:W-:Y:S01]  /*06d0*/  IADD3 R12, P5, PT, R18, UR16, RZ ;  /* 0x00000010120c7c10 */ /* 0x001fe2000ffbe0ff */
[----:B-----5:R-:W-:Y:S01]  /*06e0*/  FMUL.FTZ R21, R14, R19 ;  /* 0x000000130e157220 */ /* 0x020fe20000410000 */
[----:B------:R0:W-:Y:S01]  /*06f0*/  @!P4 STG.E desc[UR14][R8.64], R23 ;  /* 0x000000170800c986 */ /* 0x0001e2000c10190e */
[----:B------:R-:W-:Y:S02]  /*0700*/  ISETP.GE.AND.EX P2, PT, R17, UR18, PT, P2 ;  /* 0x0000001211007c0c */ /* 0x000fe4000bf46320 */
[----:B------:R-:W-:Y:S01]  /*0710*/  IADD3 R13, P6, PT, R12, UR16, RZ ;  /* 0x000000100c0d7c10 */ /* 0x000fe2000ffde0ff */
[----:B------:R-:W-:Y:S01]  /*0720*/  IMAD.X R19, RZ, RZ, R15, P5 ;  /* 0x000000ffff137224 */ /* 0x000fe200028e060f */
[----:B------:R-:W-:Y:S01]  /*0730*/  ISETP.GE.U32.AND P4, PT, R18, UR17, PT ;  /* 0x0000001112007c0c */ /* 0x000fe2000bf86070 */
[----:B------:R1:W-:Y:S01]  /*0740*/  @!P3 STG.E desc[UR14][R6.64], R21 ;  /* 0x000000150600b986 */ /* 0x0003e2000c10190e */
[----:B------:R-:W-:Y:S01]  /*0750*/  ISETP.GE.U32.AND P5, PT, R12, UR17, PT ;  /* 0x000000110c007c0c */ /* 0x000fe2000bfa6070 */
[----:B------:R-:W-:Y:S01]  /*0760*/  IMAD.X R16, RZ, RZ, R19, P6 ;  /* 0x000000ffff107224 */ /* 0x000fe200030e0613 */
[----:B------:R-:W-:-:S02]  /*0770*/  ISETP.GE.AND.EX P3, PT, R15, UR18, PT, P4 ;  /* 0x000000120f007c0c */ /* 0x000fc4000bf66340 */
[----:B------:R-:W-:Y:S02]  /*0780*/  ISETP.GE.U32.AND P4, PT, R13, UR17, PT ;  /* 0x000000110d007c0c */ /* 0x000fe4000bf86070 */
[----:B------:R-:W-:Y:S02]  /*0790*/  ISETP.GE.AND.EX P5, PT, R19, UR18, PT, P5 ;  /* 0x0000001213007c0c */ /* 0x000fe4000bfa6350 */
[----:B------:R-:W-:Y:S02]  /*07a0*/  ISETP.GE.AND.EX P4, PT, R16, UR18, PT, P4 ;  /* 0x0000001210007c0c */ /* 0x000fe4000bf86340 */
[----:B0-----:R-:W-:Y:S01]  /*07b0*/  @!P2 LEA R8, P6, R20, UR8, 0x2 ;  /* 0x000000081408ac11 */ /* 0x001fe2000f8c10ff */
[----:B------:R-:W-:-:S03]  /*07c0*/  FMUL.FTZ R29, R14, R11 ;  /* 0x0000000b0e1d7220 */ /* 0x000fc60000410000 */
[----:B------:R-:W-:Y:S02]  /*07d0*/  @!P2 LEA.HI.X R9, R20, UR9, R17, 0x2, P6 ;  /* 0x000000091409ac11 */ /* 0x000fe4000b0f1411 */
[----:B-1----:R-:W-:Y:S01]  /*07e0*/  @!P3 LEA R6, P6, R18, UR8, 0x2 ;  /* 0x000000081206bc11 */ /* 0x002fe2000f8c10ff */
[----:B------:R0:W-:Y:S01]  /*07f0*/  @!P1 STG.E desc[UR14][R4.64], R29 ;  /* 0x0000001d04009986 */ /* 0x0001e2000c10190e */
[----:B------:R-:W-:Y:S01]  /*0800*/  IMAD.MOV.U32 R11, RZ, RZ, RZ ;  /* 0x000000ffff0b7224 */ /* 0x000fe200078e00ff */
[----:B------:R-:W-:Y:S02]  /*0810*/  @!P5 LEA R24, P1, R12, UR8, 0x2 ;  /* 0x000000080c18dc11 */ /* 0x000fe4000f8210ff */
[----:B------:R-:W-:Y:S01]  /*0820*/  @!P3 LEA.HI.X R7, R18, UR9, R15, 0x2, P6 ;  /* 0x000000091207bc11 */ /* 0x000fe2000b0f140f */
[----:B------:R1:W2:Y:S01]  /*0830*/  LDG.E R28, desc[UR14][R2.64] ;  /* 0x0000000e021c7981 */ /* 0x0002a2000c1e1900 */
[C---:B------:R-:W-:Y:S01]  /*0840*/  @!P4 LEA R22, P6, R13.reuse, UR8, 0x2 ;  /* 0x000000080d16cc11 */ /* 0x040fe2000f8c10ff */
[----:B------:R-:W-:Y:S01]  /*0850*/  IMAD.MOV.U32 R21, RZ, RZ, RZ ;  /* 0x000000ffff157224 */ /* 0x000fe200078e00ff */
[----:B------:R-:W-:Y:S01]  /*0860*/  @!P5 LEA.HI.X R25, R12, UR9, R19, 0x2, P1 ;  /* 0x000000090c19dc11 */ /* 0x000fe200088f1413 */
[----:B------:R3:W4:Y:S01]  /*0870*/  @!P2 LDG.E R11, desc[UR14][R8.64] ;  /* 0x0000000e080ba981 */ /* 0x000722000c1e1900 */
[----:B------:R-:W-:-:S03]  /*0880*/  @!P4 LEA.HI.X R23, R13, UR9, R16, 0x2, P6 ;  /* 0x000000090d17cc11 */ /* 0x000fc6000b0f1410 */
[----:B------:R-:W5:Y:S04]  /*0890*/  @!P3 LDG.E R27, desc[UR14][R6.64] ;  /* 0x0000000e061bb981 */ /* 0x000f68000c1e1900 */
[----:B------:R-:W5:Y:S04]  /*08a0*/  @!P5 LDG.E R26, desc[UR14][R24.64] ;  /* 0x0000000e181ad981 */ /* 0x000f68000c1e1900 */
[----:B------:R-:W5:Y:S01]  /*08b0*/  @!P4 LDG.E R21, desc[UR14][R22.64] ;  /* 0x0000000e1615c981 */ /* 0x000f62000c1e1900 */
[----:B-1----:R-:W-:Y:S02]  /*08c0*/  @!P2 LEA R2, P1, R20, UR10, 0x2 ;  /* 0x0000000a1402ac11 */ /* 0x002fe4000f8210ff */
[----:B0-----:R-:W-:-:S02]  /*08d0*/  @!P3 LEA R4, P6, R18, UR10, 0x2 ;  /* 0x0000000a1204bc11 */ /* 0x001fc4000f8c10ff */
[----:B------:R-:W-:Y:S02]  /*08e0*/  @!P2 LEA.HI.X R3, R20, UR11, R17, 0x2, P1 ;  /* 0x0000000b1403ac11 */ /* 0x000fe400088f1411 */
[----:B------:R-:W-:Y:S02]  /*08f0*/  @!P3 LEA.HI.X R5, R18, UR11, R15, 0x2, P6 ;  /* 0x0000000b1205bc11 */ /* 0x000fe4000b0f140f */
[C---:B---3--:R-:W-:Y:S02]  /*0900*/  @!P5 LEA R8, P1, R12.reuse, UR10, 0x2 ;  /* 0x0000000a0c08dc11 */ /* 0x048fe4000f8210ff */
[C---:B------:R-:W-:Y:S01]  /*0910*/  @!P4 LEA R14, P6, R13.reuse, UR10, 0x2 ;  /* 0x0000000a0d0ecc11 */ /* 0x040fe2000f8c10ff */
[----:B------:R-:W-:Y:S01]  /*0920*/  UIADD3 UR4, UP0, UPT, UR4, 0x2, URZ ;  /* 0x0000000204047890 */ /* 0x000fe2000ff1e0ff */
[----:B------:R-:W-:Y:S02]  /*0930*/  @!P5 LEA.HI.X R9, R12, UR11, R19, 0x2, P1 ;  /* 0x0000000b0c09dc11 */ /* 0x000fe400088f1413 */
[----:B------:R-:W-:Y:S01]  /*0940*/  @!P4 LEA.HI.X R15, R13, UR11, R16, 0x2, P6 ;  /* 0x0000000b0d0fcc11 */ /* 0x000fe2000b0f1410 */
[----:B------:R-:W-:-:S02]  /*0950*/  UIADD3.X UR5, UPT, UPT, URZ, UR5, URZ, UP0, !UPT ;  /* 0x00000005ff057290 */ /* 0x000fc400087fe4ff */
[----:B------:R-:W-:-:S04]  /*0960*/  ISETP.NE.U32.AND P1, PT, R10, UR4, PT ;  /* 0x000000040a007c0c */ /* 0x000fc8000bf25070 */
[----:B------:R-:W-:Y:S01]  /*0970*/  ISETP.NE.AND.EX P1, PT, RZ, UR5, PT, P1 ;  /* 0x00000005ff007c0c */ /* 0x000fe2000bf25310 */
[----:B------:R-:W-:-:S04]  /*0980*/  ULEA UR6, UP0, UR13, UR6, 0x1 ;  /* 0x000000060d067291 */ /* 0x000fc8000f8008ff */
[----:B------:R-:W-:Y:S01]  /*0990*/  ULEA.HI.X UR7, UR13, UR7, URZ, 0x1, UP0 ;  /* 0x000000070d077291 */ /* 0x000fe200080f0cff */
[----:B--2---:R-:W-:-:S04]  /*09a0*/  FMUL.FTZ R28, R28, UR12 ;  /* 0x0000000c1c1c7c20 */ /* 0x004fc80008410000 */
[C---:B----4-:R-:W-:Y:S01]  /*09b0*/  FMUL.FTZ R11, R28.reuse, R11 ;  /* 0x0000000b1c0b7220 */ /* 0x050fe20000410000 */
[----:B-----5:R-:W-:-:S04]  /*09c0*/  FMUL.FTZ R27, R28, R27 ;  /* 0x0000001b1c1b7220 */ /* 0x020fc80000410000 */
[----:B------:R2:W-:Y:S01]  /*09d0*/  @!P2 STG.E desc[UR14][R2.64], R11 ;  /* 0x0000000b0200a986 */ /* 0x0005e2000c10190e */
[----:B------:R-:W-:-:S03]  /*09e0*/  FMUL.FTZ R7, R28, R26 ;  /* 0x0000001a1c077220 */ /* 0x000fc60000410000 */
[----:B------:R2:W-:Y:S01]  /*09f0*/  @!P3 STG.E desc[UR14][R4.64], R27 ;  /* 0x0000001b0400b986 */ /* 0x0005e2000c10190e */
[----:B------:R-:W-:-:S03]  /*0a00*/  FMUL.FTZ R21, R28, R21 ;  /* 0x000000151c157220 */ /* 0x000fc60000410000 */
[----:B------:R2:W-:Y:S04]  /*0a10*/  @!P5 STG.E desc[UR14][R8.64], R7 ;  /* 0x000000070800d986 */ /* 0x0005e8000c10190e */
[----:B------:R2:W-:Y:S01]  /*0a20*/  @!P4 STG.E desc[UR14][R14.64], R21 ;  /* 0x000000150e00c986 */ /* 0x0005e2000c10190e */
[----:B------:R-:W-:Y:S05]  /*0a30*/  @P1 BRA `(.L_x_499) ;  /* 0xfffffff800541947 */ /* 0x000fea000383ffff */
.L_x_498:
[----:B------:R-:W-:Y:S05]  /*0a40*/  @!P0 EXIT ;  /* 0x000000000000894d */ /* 0x000fea0003800000 */
[----:B0-----:R-:W-:Y:S01]  /*0a50*/  IADD3 R0, P1, PT, R0, UR6, RZ ;  /* 0x0000000600007c10 */ /* 0x001fe2000ff3e0ff */
[----:B------:R-:W0:Y:S01]  /*0a60*/  LDC.64 R18, c[0x0][0xfd0] ;  /* 0x0003f400ff127b82 */ /* 0x000e220000000a00 */
[----:B--2---:R-:W-:Y:S01]  /*0a70*/  IMAD.MOV.U32 R11, RZ, RZ, RZ ;  /* 0x000000ffff0b7224 */ /* 0x004fe200078e00ff */
[----:B------:R-:W1:Y:S01]  /*0a80*/  LDCU UR4, c[0x0][0xfd8] ;  /* 0x0001fb00ff0477ac */ /* 0x000e620008000800 */
[C---:B------:R-:W-:Y:S01]  /*0a90*/  ISETP.GE.U32.AND P0, PT, R0.reuse, UR17, PT ;  /* 0x0000001100007c0c */ /* 0x040fe2000bf06070 */
[----:B------:R-:W-:Y:S01]  /*0aa0*/  IMAD.X R5, RZ, RZ, UR7, P1 ;  /* 0x00000007ff057e24 */ /* 0x000fe200088e06ff */
[----:B------:R-:W-:-:S04]  /*0ab0*/  IADD3 R7, P1, PT, R0, UR16, RZ ;  /* 0x0000001000077c10 */ /* 0x000fc8000ff3e0ff */
[----:B------:R-:W-:Y:S01]  /*0ac0*/  IADD3 R8, P3, PT, R7, UR16, RZ ;  /* 0x0000001007087c10 */ /* 0x000fe2000ff7e0ff */
[----:B------:R-:W-:Y:S01]  /*0ad0*/  IMAD.X R10, RZ, RZ, R5, P1 ;  /* 0x000000ffff0a7224 */ /* 0x000fe200008e0605 */
[----:B------:R-:W-:Y:S02]  /*0ae0*/  ISETP.GE.AND.EX P0, PT, R5, UR18, PT, P0 ;  /* 0x0000001205007c0c */ /* 0x000fe4000bf06300 */
[----:B------:R-:W-:Y:S01]  /*0af0*/  ISETP.GE.U32.AND P1, PT, R7, UR17, PT ;  /* 0x0000001107007c0c */ /* 0x000fe2000bf26070 */
[----:B------:R-:W-:Y:S01]  /*0b00*/  IMAD.X R9, RZ, RZ, R10, P3 ;  /* 0x000000ffff097224 */ /* 0x000fe200018e060a */
[----:B------:R-:W-:Y:S02]  /*0b10*/  ISETP.GE.U32.AND P2, PT, R8, UR17, PT ;  /* 0x0000001108007c0c */ /* 0x000fe4000bf46070 */
[----:B------:R-:W-:Y:S02]  /*0b20*/  ISETP.GE.AND.EX P1, PT, R10, UR18, PT, P1 ;  /* 0x000000120a007c0c */ /* 0x000fe4000bf26310 */
[----:B------:R-:W-:-:S05]  /*0b30*/  ISETP.GE.AND.EX P2, PT, R9, UR18, PT, P2 ;  /* 0x0000001209007c0c */ /* 0x000fca000bf46320 */
[C---:B------:R-:W-:Y:S01]  /*0b40*/  @!P0 LEA R14, P3, R0.reuse, UR8, 0x2 ;  /* 0x00000008000e8c11 */ /* 0x040fe2000f8610ff */
[----:B------:R-:W-:Y:S01]  /*0b50*/  IMAD.MOV.U32 R13, RZ, RZ, RZ ;  /* 0x000000ffff0d7224 */ /* 0x000fe200078e00ff */
[----:B0-----:R-:W1:Y:S02]  /*0b60*/  LDG.E R19, desc[UR14][R18.64] ;  /* 0x0000000e12137981 */ /* 0x001e64000c1e1900 */
[----:B------:R-:W-:Y:S02]  /*0b70*/  @!P0 LEA.HI.X R15, R0, UR9, R5, 0x2, P3 ;  /* 0x00000009000f8c11 */ /* 0x000fe400098f1405 */
[C---:B------:R-:W-:Y:S02]  /*0b80*/  @!P1 LEA R2, P3, R7.reuse, UR8, 0x2 ;  /* 0x0000000807029c11 */ /* 0x040fe4000f8610ff */
[C---:B------:R-:W-:Y:S01]  /*0b90*/  @!P2 LEA R16, P4, R8.reuse, UR8, 0x2 ;  /* 0x000000080810ac11 */ /* 0x040fe2000f8810ff */
[----:B------:R-:W-:Y:S01]  /*0ba0*/  IMAD.MOV.U32 R20, RZ, RZ, RZ ;  /* 0x000000ffff147224 */ /* 0x000fe200078e00ff */
[----:B------:R-:W-:Y:S01]  /*0bb0*/  @!P1 LEA.HI.X R3, R7, UR9, R10, 0x2, P3 ;  /* 0x0000000907039c11 */ /* 0x000fe200098f140a */
[----:B------:R-:W2:Y:S01]  /*0bc0*/  @!P0 LDG.E R11, desc[UR14][R14.64] ;  /* 0x0000000e0e0b8981 */ /* 0x000ea2000c1e1900 */
[----:B------:R-:W-:-:S03]  /*0bd0*/  @!P2 LEA.HI.X R17, R8, UR9, R9, 0x2, P4 ;  /* 0x000000090811ac11 */ /* 0x000fc6000a0f1409 */
[----:B------:R0:W3:Y:S04]  /*0be0*/  @!P1 LDG.E R13, desc[UR14][R2.64] ;  /* 0x0000000e020d9981 */ /* 0x0000e8000c1e1900 */
[----:B------:R-:W4:Y:S01]  /*0bf0*/  @!P2 LDG.E R20, desc[UR14][R16.64] ;  /* 0x0000000e1014a981 */ /* 0x000f22000c1e1900 */
[----:B------:R-:W-:-:S04]  /*0c00*/  IADD3 R12, P4, PT, R8, UR16, RZ ;  /* 0x00000010080c7c10 */ /* 0x000fc8000ff9e0ff */
[----:B------:R-:W-:Y:S01]  /*0c10*/  ISETP.GE.U32.AND P3, PT, R12, UR17, PT ;  /* 0x000000110c007c0c */ /* 0x000fe2000bf66070 */
[----:B------:R-:W-:-:S05]  /*0c20*/  IMAD.X R21, RZ, RZ, R9, P4 ;  /* 0x000000ffff157224 */ /* 0x000fca00020e0609 */
[----:B------:R-:W-:Y:S02]  /*0c30*/  ISETP.GE.AND.EX P3, PT, R21, UR18, PT, P3 ;  /* 0x0000001215007c0c */ /* 0x000fe4000bf66330 */
[----:B0-----:R-:W-:Y:S01]  /*0c40*/  @!P1 LEA R2, P5, R7, UR10, 0x2 ;  /* 0x0000000a07029c11 */ /* 0x001fe2000f8a10ff */
[----:B------:R-:W-:Y:S01]  /*0c50*/  IMAD.MOV.U32 R18, RZ, RZ, RZ ;  /* 0x000000ffff127224 */ /* 0x000fe200078e00ff */
[----:B------:R-:W-:-:S09]  /*0c60*/  @!P2 LEA R6, P6, R8, UR10, 0x2 ;  /* 0x0000000a0806ac11 */ /* 0x000fd2000f8c10ff */
[----:B------:R-:W-:-:S04]  /*0c70*/  @!P3 LEA R14, P4, R12, UR8, 0x2 ;  /* 0x000000080c0ebc11 */ /* 0x000fc8000f8810ff */
[----:B------:R-:W-:Y:S02]  /*0c80*/  @!P3 LEA.HI.X R15, R12, UR9, R21, 0x2, P4 ;  /* 0x000000090c0fbc11 */ /* 0x000fe4000a0f1415 */
[C---:B------:R-:W-:Y:S02]  /*0c90*/  @!P0 LEA R4, P4, R0.reuse, UR10, 0x2 ;  /* 0x0000000a00048c11 */ /* 0x040fe4000f8810ff */
[----:B------:R-:W-:Y:S01]  /*0ca0*/  @!P1 LEA.HI.X R3, R7, UR11, R10, 0x2, P5 ;  /* 0x0000000b07039c11 */ /* 0x000fe2000a8f140a */
[----:B------:R0:W5:Y:S01]  /*0cb0*/  @!P3 LDG.E R18, desc[UR14][R14.64] ;  /* 0x0000000e0e12b981 */ /* 0x000162000c1e1900 */
[----:B------:R-:W-:Y:S02]  /*0cc0*/  @!P0 LEA.HI.X R5, R0, UR11, R5, 0x2, P4 ;  /* 0x0000000b00058c11 */ /* 0x000fe4000a0f1405 */
[----:B------:R-:W-:Y:S01]  /*0cd0*/  @!P2 LEA.HI.X R7, R8, UR11, R9, 0x2, P6 ;  /* 0x0000000b0807ac11 */ /* 0x000fe2000b0f1409 */
[----:B-1----:R-:W-:-:S04]  /*0ce0*/  FMUL.FTZ R19, R19, UR4 ;  /* 0x0000000413137c20 */ /* 0x002fc80008410000 */
[C---:B--2---:R-:W-:Y:S01]  /*0cf0*/  FMUL.FTZ R11, R19.reuse, R11 ;  /* 0x0000000b130b7220 */ /* 0x044fe20000410000 */
[----:B---3--:R-:W-:-:S04]  /*0d00*/  FMUL.FTZ R13, R19, R13 ;  /* 0x0000000d130d7220 */ /* 0x008fc80000410000 */
[----:B------:R0:W-:Y:S01]  /*0d10*/  @!P0 STG.E desc[UR14][R4.64], R11 ;  /* 0x0000000b04008986 */ /* 0x0001e2000c10190e */
[----:B----4-:R-:W-:-:S03]  /*0d20*/  FMUL.FTZ R9, R19, R20 ;  /* 0x0000001413097220 */ /* 0x010fc60000410000 */
[----:B------:R0:W-:Y:S04]  /*0d30*/  @!P1 STG.E desc[UR14][R2.64], R13 ;  /* 0x0000000d02009986 */ /* 0x0001e8000c10190e */
[----:B------:R0:W-:Y:S01]  /*0d40*/  @!P2 STG.E desc[UR14][R6.64], R9 ;  /* 0x000000090600a986 */ /* 0x0001e2000c10190e */
[----:B------:R-:W-:Y:S05]  /*0d50*/  @P3 EXIT ;  /* 0x000000000000394d */ /* 0x000fea0003800000 */
[----:B0-----:R-:W-:Y:S01]  /*0d60*/  LEA R2, P0, R12, UR10, 0x2 ;  /* 0x0000000a0c027c11 */ /* 0x001fe2000f8010ff */
[----:B-----5:R-:W-:-:S03]  /*0d70*/  FMUL.FTZ R19, R19, R18 ;  /* 0x0000001213137220 */ /* 0x020fc60000410000 */
[----:B------:R-:W-:-:S05]  /*0d80*/  LEA.HI.X R3, R12, UR11, R21, 0x2, P0 ;  /* 0x0000000b0c037c11 */ /* 0x000fca00080f1415 */
[----:B------:R-:W-:Y:S01]  /*0d90*/  STG.E desc[UR14][R2.64], R19 ;  /* 0x0000001302007986 */ /* 0x000fe2000c10190e */
[----:B------:R-:W-:Y:S05]  /*0da0*/  EXIT ;  /* 0x000000000000794d */ /* 0x000fea0003800000 */
.L_x_497:
        /* <DEDUP_REMOVED lines=9> */
.L_x_500:
[C---:B------:R-:W-:Y:S01]  /*0e40*/  IMAD.SHL.U32 R8, R10.reuse, 0x10, RZ ;  /* 0x000000100a087824 */ /* 0x040fe200078e00ff */
[----:B------:R-:W-:Y:S01]  /*0e50*/  SHF.L.U64.HI R9, R10, 0x4, R11 ;  /* 0x000000040a097819 */ /* 0x000fe2000001020b */
[----:B0-----:R-:W2:Y:S03]  /*0e60*/  LDG.E R0, desc[UR14][R2.64] ;  /* 0x0000000e02007981 */ /* 0x001ea6000c1e1900 */
        /* <DEDUP_REMOVED lines=9> */
[----:B--2---:R-:W-:-:S04]  /*0f00*/  FMUL.FTZ R0, R0, UR5 ;  /* 0x0000000500007c20 */ /* 0x004fc80008410000 */
[-C--:B---3--:R-:W-:Y:S01]  /*0f10*/  FMUL.FTZ R12, R4, R0.reuse ;  /* 0x00000000040c7220 */ /* 0x088fe20000410000 */
[-C--:B------:R-:W-:Y:S01]  /*0f20*/  FMUL.FTZ R13, R5, R0.reuse ;  /* 0x00000000050d7220 */ /* 0x080fe20000410000 */
[-C--:B------:R-:W-:Y:S01]  /*0f30*/  FMUL.FTZ R14, R6, R0.reuse ;  /* 0x00000000060e7220 */ /* 0x080fe20000410000 */
[----:B------:R-:W-:Y:S01]  /*0f40*/  FMUL.FTZ R15, R7, R0 ;  /* 0x00000000070f7220 */ /* 0x000fe20000410000 */
[----:B------:R-:W-:-:S04]  /*0f50*/  IMAD.SHL.U32 R0, R10, 0x4, RZ ;  /* 0x000000040a007824 */ /* 0x000fc800078e00ff */
[----:B------:R3:W-:Y:S01]  /*0f60*/  STG.E.128 desc[UR14][R8.64], R12 ;  /* 0x0000000c08007986 */ /* 0x0007e2000c101d0e */
[----:B------:R-:W-:Y:S02]  /*0f70*/  ISETP.LT.U32.AND P1, PT, R0, UR19, PT ;  /* 0x0000001300007c0c */ /* 0x000fe4000bf21070 */
[----:B------:R-:W-:-:S04]  /*0f80*/  SHF.L.U64.HI R0, R10, 0x2, R11 ;  /* 0x000000020a007819 */ /* 0x000fc8000001020b */
[----:B------:R-:W-:-:S13]  /*0f90*/  ISETP.LT.AND.EX P1, PT, R0, UR12, PT, P1 ;  /* 0x0000000c00007c0c */ /* 0x000fda000bf21310 */
[----:B---3--:R-:W-:Y:S05]  /*0fa0*/  @!P0 BRA P1, `(.L_x_500) ;  /* 0xfffffffc00a48947 */ /* 0x008fea000083ffff */
[----:B------:R-:W-:Y:S05]  /*0fb0*/  EXIT ;  /* 0x000000000000794d */ /* 0x000fea0003800000 */
        .weak           $__internal_33_$__cuda_sm20_div_u16
        .type           $__internal_33_$__cuda_sm20_div_u16,@function
        .size           $__internal_33_$__cuda_sm20_div_u16,(.L_x_776 - $__internal_33_$__cuda_sm20_div_u16)
$__internal_33_$__cuda_sm20_div_u16:
        /* <DEDUP_REMOVED lines=18> */
[----:B------:R-:W-:Y:S06]  /*10e0*/  RET.REL.NODEC R2 `(_ZN2at6native63_GLOBAL__N__862fb238_30_ForeachBinaryOpScalarTensor_cu_64fe0ca525multi_tensor_apply_kernelINS1_18TensorListMetadataILi2EEENS1_27BinaryOpScalarTensorFunctorIfLi2ELi1ELi1EEEJSt10multipliesIfEPffEEEvT_T0_DpT1_) ;  /* 0xffffffec02c47950 */ /* 0x000fec0003c3ffff */
.L_x_501:
        /* <DEDUP_REMOVED lines=9> */
.L_x_776:


//--------------------- .text._ZN2at6native63_GLOBAL__N__862fb238_30_ForeachBinaryOpScalarTensor_cu_64fe0ca525multi_tensor_apply_kernelINS1_18TensorListMetadataILi2EEENS1_27BinaryOpScalarTensorFunctorIdLi2ELi1ELi1EEEJSt10multipliesIdEPddEEEvT_T0_DpT1_ --------------------------
	.section	.text._ZN2at6native63_GLOBAL__N__862fb238_30_ForeachBinaryOpScalarTensor_cu_64fe0ca525multi_tensor_apply_kernelINS1_18TensorListMetadataILi2EEENS1_27BinaryOpScalarTensorFunctorIdLi2ELi1ELi1EEEJSt10multipliesIdEPddEEEvT_T0_DpT1_,"ax",@progbits
	.align	128
.text._ZN2at6native63_GLOBAL__N__862fb238_30_ForeachBinaryOpScalarTensor_cu_64fe0ca525multi_tensor_apply_kernelINS1_18TensorListMetadataILi2EEENS1_27BinaryOpScalarTensorFunctorIdLi2ELi1ELi1EEEJSt10multipliesIdEPddEEEvT_T0_DpT1_:
        .type           _ZN2at6native63_GLOBAL__N__862fb238_30_ForeachBinaryOpScalarTensor_cu_64fe0ca525multi_tensor_apply_kernelINS1_18TensorListMetadataILi2EEENS1_27BinaryOpScalarTensorFunctorIdLi2ELi1ELi1EEEJSt10multipliesIdEPddEEEvT_T0_DpT1_,@function
        .size           _ZN2at6native63_GLOBAL__N__862fb238_30_ForeachBinaryOpScalarTensor_cu_64fe0ca525multi_tensor_apply_kernelINS1_18TensorListMetadataILi2EEENS1_27BinaryOpScalarTensorFunctorIdLi2ELi1ELi1EEEJSt10multipliesIdEPddEEEvT_T0_DpT1_,(.L_x_778 - _ZN2at6native63_GLOBAL__N__862fb238_30_ForeachBinaryOpScalarTensor_cu_64fe0ca525multi_tensor_apply_kernelINS1_18TensorListMetadataILi2EEENS1_27BinaryOpScalarTensorFunctorIdLi2ELi1ELi1EEEJSt10multipliesIdEPddEEEvT_T0_DpT1_)
        .other          _ZN2at6native63_GLOBAL__N__862fb238_30_ForeachBinaryOpScalarTensor_cu_64fe0ca525multi_tensor_apply_kernelINS1_18TensorListMetadataILi2EEENS1_27BinaryOpScalarTensorFunctorIdLi2ELi1ELi1EEEJSt10multipliesIdEPddEEEvT_T0_DpT1_,@"STO_CUDA_ENTRY STV_DEFAULT"
_ZN2at6native63_GLOBAL__N__862fb238_30_ForeachBinaryOpScalarTensor_cu_64fe0ca525multi_tensor_apply_kernelINS1_18TensorListMetadataILi2EEENS1_27BinaryOpScalarTensorFunctorIdLi2ELi1ELi1EEEJSt10multipliesIdEPddEEEvT_T0_DpT1_:
        /* <DEDUP_REMOVED lines=39> */
[----:B------:R-:W-:Y:S05]  /*0270*/  CALL.REL.NOINC `($__internal_34_$__cuda_sm20_div_u16) ;  /* 0x0000001000387944 */ /* 0x000fea0003c00000 */
[----:B------:R-:W0:Y:S01]  /*0280*/  S2R R0, SR_TID.X ;  /* 0x0000000000007919 */ /* 0x000e220000002100 */
[----:B------:R-:W-:Y:S01]  /*0290*/  UISETP.GE.U32.AND UP0, UPT, UR5, UR14, UPT ;  /* 0x0000000e0500728c */ /* 0x000fe2000bf06070 */
[----:B------:R-:W-:-:S03]  /*02a0*/  UMOV UR7, URZ ;  /* 0x000000ff00077c82 */ /* 0x000fc60008000000 */
[----:B------:R-:W-:-:S03]  /*02b0*/  UISETP.GE.U32.AND.EX UP0, UPT, UR6, URZ, UPT, UP0 ;  /* 0x000000ff0600728c */ /* 0x000fc6000bf06100 */
[----:B------:R-:W-:-:S06]  /*02c0*/  UMOV UR6, URZ ;  /* 0x000000ff00067c82 */ /* 0x000fcc0008000000 */
[----:B------:R-:W-:Y:S05]  /*02d0*/  BRA.U !UP0, `(.L_x_503) ;  /* 0x0000000908447547 */ /* 0x000fea000b800000 */
[----:B------:R-:W-:Y:S01]  /*02e0*/  ULOP3.LUT UR4, UR12, 0xffff, URZ, 0xc0, !UPT ;  /* 0x0000ffff0c047892 */ /* 0x000fe2000f8ec0ff */
[----:B------:R-:W1:Y:S03]  /*02f0*/  LDCU.64 UR20, c[0x0][0xfd8] ;  /* 0x0001fb00ff1477ac */ /* 0x000e660008000a00 */
[----:B------:R-:W-:Y:S01]  /*0300*/  UIADD3 UR4, UPT, UPT, UR4, 0x1, URZ ;  /* 0x0000000104047890 */ /* 0x000fe2000fffe0ff */
[----:B------:R-:W-:Y:S01]  /*0310*/  UMOV UR6, URZ ;  /* 0x000000ff00067c82 */ /* 0x000fe20008000000 */
[----:B------:R-:W-:Y:S02]  /*0320*/  UMOV UR7, URZ ;  /* 0x000000ff00077c82 */ /* 0x000fe40008000000 */
[----:B------:R-:W-:Y:S01]  /*0330*/  ULOP3.LUT UR13, UR4, 0x1fffe, URZ, 0xc0, !UPT ;  /* 0x0001fffe040d7892 */ /* 0x000fe2000f8ec0ff */
[----:B------:R-:W-:Y:S02]  /*0340*/  UMOV UR5, URZ ;  /* 0x000000ff00057c82 */ /* 0x000fe40008000000 */
[----:B------:R-:W-:-:S09]  /*0350*/  UMOV UR4, URZ ;  /* 0x000000ff00047c82 */ /* 0x000fd20008000000 */
.L_x_504:
[----:B0--3--:R-:W-:Y:S01]  /*0360*/  IADD3 R18, P0, PT, R0, UR6, RZ ;  /* 0x0000000600127c10 */ /* 0x009fe2000ff1e0ff */
[----:B------:R-:W0:Y:S01]  /*0370*/  LDC.64 R28, c[0x0][0xfd0] ;  /* 0x0003f400ff1c7b82 */ /* 0x000e220000000a00 */
[----:B------:R-:W-:Y:S02]  /*0380*/  CS2R R26, SRZ ;  /* 0x00000000001a7805 */ /* 0x000fe4000001ff00 */
[----:B------:R-:W-:Y:S02]  /*0390*/  CS2R R12, SRZ ;  /* 0x00000000000c7805 */ /* 0x000fe4000001ff00 */
        /* <DEDUP_REMOVED lines=12> */
[----:B0-----:R-:W1:Y:S03]  /*0460*/  LDG.E.64 R4, desc[UR16][R28.64] ;  /* 0x000000101c047981 */ /* 0x001e66000c1e1b00 */
[----:B------:R-:W-:-:S03]  /*0470*/  @!P2 LEA.HI.X R15, R18, UR9, R17, 0x3, P0 ;  /* 0x00000009120fac11 */ /* 0x000fc600080f1c11 */
[----:B------:R-:W-:Y:S02]  /*0480*/  @!P4 LEA R20, P0, R9, UR8, 0x3 ;  /* 0x000000080914cc11 */ /* 0x000fe4000f8018ff */
[----:B------:R-:W-:Y:S01]  /*0490*/  IADD3 R3, P3, PT, R7, UR15, RZ ;  /* 0x0000000f07037c10 */ /* 0x000fe2000ff7e0ff */
[----:B------:R0:W2:Y:S01]  /*04a0*/  @!P2 LDG.E.64 R26, desc[UR16][R14.64] ;  /* 0x000000100e1aa981 */ /* 0x0000a2000c1e1b00 */
[----:B------:R-:W-:Y:S02]  /*04b0*/  @!P4 LEA.HI.X R21, R9, UR9, R2, 0x3, P0 ;  /* 0x000000090915cc11 */ /* 0x000fe400080f1c02 */
[C---:B------:R-:W-:Y:S01]  /*04c0*/  @!P1 LEA R22, P0, R7.reuse, UR8, 0x3 ;  /* 0x0000000807169c11 */ /* 0x040fe2000f8018ff */
[--C-:B------:R-:W-:Y:S01]  /*04d0*/  IMAD.X R8, RZ, RZ, R16.reuse, P3 ;  /* 0x000000ffff087224 */ /* 0x100fe200018e0610 */
[----:B------:R-:W-:Y:S01]  /*04e0*/  CS2R R10, SRZ ;  /* 0x00000000000a7805 */ /* 0x000fe2000001ff00 */
[----:B------:R3:W4:Y:S01]  /*04f0*/  @!P4 LDG.E.64 R12, desc[UR16][R20.64] ;  /* 0x00000010140cc981 */ /* 0x000722000c1e1b00 */
[----:B------:R-:W-:-:S02]  /*0500*/  @!P1 LEA.HI.X R23, R7, UR9, R16, 0x3, P0 ;  /* 0x0000000907179c11 */ /* 0x000fc400080f1c10 */
[----:B------:R-:W-:Y:S02]  /*0510*/  ISETP.GE.U32.AND P0, PT, R3, UR18, PT ;  /* 0x0000001203007c0c */ /* 0x000fe4000bf06070 */
[----:B0-----:R-:W-:Y:S01]  /*0520*/  CS2R R14, SRZ ;  /* 0x00000000000e7805 */ /* 0x001fe2000001ff00 */
[----:B------:R0:W5:Y:S01]  /*0530*/  @!P1 LDG.E.64 R10, desc[UR16][R22.64] ;  /* 0x00000010160a9981 */ /* 0x000162000c1e1b00 */
[----:B------:R-:W-:-:S13]  /*0540*/  ISETP.GE.AND.EX P0, PT, R8, UR19, PT, P0 ;  /* 0x0000001308007c0c */ /* 0x000fda000bf06300 */
[----:B------:R-:W-:-:S04]  /*0550*/  @!P0 LEA R24, P3, R3, UR8, 0x3 ;  /* 0x0000000803188c11 */ /* 0x000fc8000f8618ff */
[----:B------:R-:W-:-:S05]  /*0560*/  @!P0 LEA.HI.X R25, R3, UR9, R8, 0x3, P3 ;  /* 0x0000000903198c11 */ /* 0x000fca00098f1c08 */
[----:B------:R0:W5:Y:S01]  /*0570*/  @!P0 LDG.E.64 R14, desc[UR16][R24.64] ;  /* 0x00000010180e8981 */ /* 0x000162000c1e1b00 */
[C---:B---3--:R-:W-:Y:S02]  /*0580*/  @!P2 LEA R20, P3, R18.reuse, UR10, 0x3 ;  /* 0x0000000a1214ac11 */ /* 0x048fe4000f8618ff */
[C---:B0-----:R-:W-:Y:S02]  /*0590*/  @!P1 LEA R22, P5, R7.reuse, UR10, 0x3 ;  /* 0x0000000a07169c11 */ /* 0x041fe4000f8a18ff */
[C---:B------:R-:W-:Y:S02]  /*05a0*/  @!P2 LEA.HI.X R21, R18.reuse, UR11, R17, 0x3, P3 ;  /* 0x0000000b1215ac11 */ /* 0x040fe400098f1c11 */
[----:B------:R-:W-:Y:S02]  /*05b0*/  @!P1 LEA.HI.X R23, R7, UR11, R16, 0x3, P5 ;  /* 0x0000000b07179c11 */ /* 0x000fe4000a8f1c10 */
[----:B------:R-:W-:Y:S02]  /*05c0*/  IADD3 R18, P5, PT, R18, UR14, RZ ;  /* 0x0000000e12127c10 */ /* 0x000fe4000ffbe0ff */
[----:B------:R-:W-:-:S03]  /*05d0*/  @!P0 LEA R6, P3, R3, UR10, 0x3 ;  /* 0x0000000a03068c11 */ /* 0x000fc6000f8618ff */
[----:B------:R-:W-:Y:S01]  /*05e0*/  IMAD.X R17, RZ, RZ, R17, P5 ;  /* 0x000000ffff117224 */ /* 0x000fe200028e0611 */
[----:B------:R-:W-:Y:S02]  /*05f0*/  @!P0 LEA.HI.X R7, R3, UR11, R8, 0x3, P3 ;  /* 0x0000000b03078c11 */ /* 0x000fe400098f1c08 */
[C---:B------:R-:W-:Y:S02]  /*0600*/  @!P4 LEA R24, P5, R9.reuse, UR10, 0x3 ;  /* 0x0000000a0918cc11 */ /* 0x040fe4000f8a18ff */
[----:B------:R-:W-:Y:S02]  /*0610*/  ISETP.GE.U32.AND P3, PT, R18, UR18, PT ;  /* 0x0000001212007c0c */ /* 0x000fe4000bf66070 */
[----:B------:R-:W-:Y:S02]  /*0620*/  @!P4 LEA.HI.X R25, R9, UR11, R2, 0x3, P5 ;  /* 0x0000000b0919cc11 */ /* 0x000fe4000a8f1c02 */
[----:B------:R-:W-:Y:S01]  /*0630*/  ISETP.GE.AND.EX P3, PT, R17, UR19, PT, P3 ;  /* 0x0000001311007c0c */ /* 0x000fe2000bf66330 */
[----:B-1----:R-:W2:-:S15]  /*0640*/  DMUL R4, R4, UR20 ;  /* 0x0000001404047c28 */ /* 0x002e9e0008000000 */
[----:B------:R-:W-:-:S15]  /*0650*/  NOP ;  /* 0x0000000000007918 */ /* 0x000fde0000000000 */
[----:B------:R-:W-:-:S15]  /*0660*/  NOP ;  /* 0x0000000000007918 */ /* 0x000fde0000000000 */
[----:B------:R-:W-:-:S15]  /*0670*/  NOP ;  /* 0x0000000000007918 */ /* 0x000fde0000000000 */
[----:B------:R-:W-:-:S04]  /*0680*/  NOP ;  /* 0x0000000000007918 */ /* 0x000fc80000000000 */
[----:B--2---:R-:W0:Y:S02]  /*0690*/  DMUL R26, R4, R26 ;  /* 0x0000001a041a7228 */ /* 0x004e240000000000 */
[----:B0-----:R0:W-:Y:S01]  /*06a0*/  @!P2 STG.E.64 desc[UR16][R20.64], R26 ;  /* 0x0000001a1400a986 */ /* 0x0011e2000c101b10 */
[----:B------:R-:W-:-:S05]  /*06b0*/  IADD3 R3, P2, PT, R9, UR14, RZ ;  /* 0x0000000e09037c10 */ /* 0x000fca000ff5e0ff */
[----:B------:R-:W-:Y:S01]  /*06c0*/  IMAD.X R2, RZ, RZ, R2, P2 ;  /* 0x000000ffff027224 */ /* 0x000fe200010e0602 */
[C---:B------:R-:W-:Y:S02]  /*06d0*/  ISETP.GE.U32.AND P2, PT, R3.reuse, UR18, PT ;  /* 0x0000001203007c0c */ /* 0x040fe4000bf46070 */
[----:B0-----:R-:W-:Y:S02]  /*06e0*/  IADD3 R21, P6, PT, R3, UR15, RZ ;  /* 0x0000000f03157c10 */ /* 0x001fe4000ffde0ff */
[----:B------:R-:W-:Y:S02]  /*06f0*/  ISETP.GE.AND.EX P2, PT, R2, UR19, PT, P2 ;  /* 0x0000001302007c0c */ /* 0x000fe4000bf46320 */
[----:B------:R-:W-:-:S15]  /*0700*/  ISETP.GE.U32.AND P5, PT, R21, UR18, PT ;  /* 0x0000001215007c0c */ /* 0x000fde000bfa6070 */
[----:B------:R-:W-:-:S15]  /*0710*/  NOP ;  /* 0x0000000000007918 */ /* 0x000fde0000000000 */
[----:B------:R-:W-:-:S15]  /*0720*/  NOP ;  /* 0x0000000000007918 */ /* 0x000fde0000000000 */
[----:B------:R-:W-:-:S04]  /*0730*/  NOP ;  /* 0x0000000000007918 */ /* 0x000fc80000000000 */
[----:B----4-:R-:W0:Y:S02]  /*0740*/  DMUL R12, R4, R12 ;  /* 0x0000000c040c7228 */ /* 0x010e240000000000 */
[----:B0-----:R0:W-:Y:S02]  /*0750*/  @!P4 STG.E.64 desc[UR16][R24.64], R12 ;  /* 0x0000000c1800c986 */ /* 0x0011e4000c101b10 */
[----:B0-----:R-:W-:-:S15]  /*0760*/  CS2R R12, SRZ ;  /* 0x00000000000c7805 */ /* 0x001fde000001ff00 */
[----:B------:R-:W-:-:S15]  /*0770*/  NOP ;  /* 0x0000000000007918 */ /* 0x000fde0000000000 */
[----:B------:R-:W-:-:S15]  /*0780*/  NOP ;  /* 0x0000000000007918 */ /* 0x000fde0000000000 */
[----:B------:R-:W-:-:S15]  /*0790*/  NOP ;  /* 0x0000000000007918 */ /* 0x000fde0000000000 */
[----:B-----5:R-:W0:Y:S02]  /*07a0*/  DMUL R10, R4, R10 ;  /* 0x0000000a040a7228 */ /* 0x020e240000000000 */
[----:B0-----:R0:W-:Y:S01]  /*07b0*/  @!P1 STG.E.64 desc[UR16][R22.64], R10 ;  /* 0x0000000a16009986 */ /* 0x0011e2000c101b10 */
[----:B------:R-:W-:-:S04]  /*07c0*/  @!P3 LEA R8, P1, R18, UR8, 0x3 ;  /* 0x000000081208bc11 */ /* 0x000fc8000f8218ff */
[----:B------:R-:W-:Y:S02]  /*07d0*/  @!P3 LEA.HI.X R9, R18, UR9, R17, 0x3, P1 ;  /* 0x000000091209bc11 */ /* 0x000fe400088f1c11 */
[----:B------:R-:W-:-:S04]  /*07e0*/  @!P2 LEA R26, P1, R3, UR8, 0x3 ;  /* 0x00000008031aac11 */ /* 0x000fc8000f8218ff */
[----:B------:R-:W-:Y:S02]  /*07f0*/  @!P2 LEA.HI.X R27, R3, UR9, R2, 0x3, P1 ;  /* 0x00000009031bac11 */ /* 0x000fe400088f1c02 */
[----:B0-----:R-:W-:-:S15]  /*0800*/  CS2R R10, SRZ ;  /* 0x00000000000a7805 */ /* 0x001fde000001ff00 */
[----:B------:R-:W-:-:S15]  /*0810*/  NOP ;  /* 0x0000000000007918 */ /* 0x000fde0000000000 */
[----:B------:R-:W-:-:S15]  /*0820*/  NOP ;  /* 0x0000000000007918 */ /* 0x000fde0000000000 */
[----:B------:R-:W-:-:S04]  /*0830*/  NOP ;  /* 0x0000000000007918 */ /* 0x000fc80000000000 */
[----:B------:R0:W1:Y:S02]  /*0840*/  DMUL R14, R4, R14 ;  /* 0x0000000e040e7228 */ /* 0x0000640000000000 */
[----:B0-----:R-:W-:Y:S01]  /*0850*/  IADD3 R5, P4, PT, R21, UR15, RZ ;  /* 0x0000000f15057c10 */ /* 0x001fe2000ff9e0ff */
[----:B------:R-:W-:Y:S01]  /*0860*/  IMAD.X R4, RZ, RZ, R2, P6 ;  /* 0x000000ffff047224 */ /* 0x000fe200030e0602 */
[----:B-1----:R0:W-:Y:S02]  /*0870*/  @!P0 STG.E.64 desc[UR16][R6.64], R14 ;  /* 0x0000000e06008986 */ /* 0x0021e4000c101b10 */
[----:B------:R-:W-:Y:S01]  /*0880*/  ISETP.GE.U32.AND P0, PT, R5, UR18, PT ;  /* 0x0000001205007c0c */ /* 0x000fe2000bf06070 */
[----:B------:R-:W-:Y:S01]  /*0890*/  IMAD.X R24, RZ, RZ, R4, P4 ;  /* 0x000000ffff187224 */ /* 0x000fe200020e0604 */
[----:B------:R-:W-:Y:S01]  /*08a0*/  ISETP.GE.AND.EX P5, PT, R4, UR19, PT, P5 ;  /* 0x0000001304007c0c */ /* 0x000fe2000bfa6350 */
[----:B------:R1:W2:Y:S03]  /*08b0*/  @!P2 LDG.E.64 R12, desc[UR16][R26.64] ;  /* 0x000000101a0ca981 */ /* 0x0002a6000c1e1b00 */
[----:B------:R-:W-:Y:S01]  /*08c0*/  ISETP.GE.AND.EX P0, PT, R24, UR19, PT, P0 ;  /* 0x0000001318007c0c */ /* 0x000fe2000bf06300 */
[----:B------:R-:W3:Y:S01]  /*08d0*/  @!P3 LDG.E.64 R10, desc[UR16][R8.64] ;  /* 0x00000010080ab981 */ /* 0x000ee2000c1e1b00 */
[----:B0-----:R-:W-:-:S07]  /*08e0*/  CS2R R14, SRZ ;  /* 0x00000000000e7805 */ /* 0x001fce000001ff00 */
[----:B------:R-:W-:Y:S02]  /*08f0*/  @!P5 LEA R22, P4, R21, UR8, 0x3 ;  /* 0x000000081516dc11 */ /* 0x000fe4000f8818ff */
[----:B------:R-:W-:Y:S01]  /*0900*/  CS2R R6, SRZ ;  /* 0x0000000000067805 */ /* 0x000fe2000001ff00 */
[----:B------:R-:W4:Y:S01]  /*0910*/  LDG.E.64 R8, desc[UR16][R28.64] ;  /* 0x000000101c087981 */ /* 0x000f22000c1e1b00 */
[----:B-1----:R-:W-:Y:S02]  /*0920*/  @!P0 LEA R26, P1, R5, UR8, 0x3 ;  /* 0x00000008051a8c11 */ /* 0x002fe4000f8218ff */
[----:B------:R-:W-:Y:S02]  /*0930*/  @!P5 LEA.HI.X R23, R21, UR9, R4, 0x3, P4 ;  /* 0x000000091517dc11 */ /* 0x000fe4000a0f1c04 */
[----:B------:R-:W-:-:S03]  /*0940*/  @!P0 LEA.HI.X R27, R5, UR9, R24, 0x3, P1 ;  /* 0x00000009051b8c11 */ /* 0x000fc600088f1c18 */
[----:B------:R0:W5:Y:S04]  /*0950*/  @!P5 LDG.E.64 R14, desc[UR16][R22.64] ;  /* 0x00000010160ed981 */ /* 0x000168000c1e1b00 */
[----:B------:R-:W5:Y:S01]  /*0960*/  @!P0 LDG.E.64 R6, desc[UR16][R26.64] ;  /* 0x000000101a068981 */ /* 0x000f62000c1e1b00 */
[C---:B------:R-:W-:Y:S02]  /*0970*/  @!P3 LEA R16, P1, R18.reuse, UR10, 0x3 ;  /* 0x0000000a1210bc11 */ /* 0x040fe4000f8218ff */
[----:B------:R-:W-:Y:S02]  /*0980*/  @!P5 LEA R20, P4, R21, UR10, 0x3 ;  /* 0x0000000a1514dc11 */ /* 0x000fe4000f8818ff */
[----:B------:R-:W-:Y:S02]  /*0990*/  @!P3 LEA.HI.X R17, R18, UR11, R17, 0x3, P1 ;  /* 0x0000000b1211bc11 */ /* 0x000fe400088f1c11 */
[----:B------:R-:W-:-:S02]  /*09a0*/  @!P2 LEA R18, P1, R3, UR10, 0x3 ;  /* 0x0000000a0312ac11 */ /* 0x000fc4000f8218ff */
[----:B0-----:R-:W-:Y:S02]  /*09b0*/  @!P0 LEA R22, P6, R5, UR10, 0x3 ;  /* 0x0000000a05168c11 */ /* 0x001fe4000f8c18ff */
[----:B------:R-:W-:Y:S02]  /*09c0*/  @!P2 LEA.HI.X R19, R3, UR11, R2, 0x3, P1 ;  /* 0x0000000b0313ac11 */ /* 0x000fe400088f1c02 */
[----:B------:R-:W-:Y:S02]  /*09d0*/  @!P5 LEA.HI.X R21, R21, UR11, R4, 0x3, P4 ;  /* 0x0000000b1515dc11 */ /* 0x000fe4000a0f1c04 */
[----:B------:R-:W-:Y:S01]  /*09e0*/  @!P0 LEA.HI.X R23, R5, UR11, R24, 0x3, P6 ;  /* 0x0000000b05178c11 */ /* 0x000fe2000b0f1c18 */
[----:B------:R-:W-:-:S04]  /*09f0*/  UIADD3 UR4, UP0, UPT, UR4, 0x2, URZ ;  /* 0x0000000204047890 */ /* 0x000fc8000ff1e0ff */
[----:B------:R-:W-:Y:S02]  /*0a00*/  UIADD3.X UR5, UPT, UPT, URZ, UR5, URZ, UP0, !UPT ;  /* 0x00000005ff057290 */ /* 0x000fe400087fe4ff */
[----:B------:R-:W-:-:S04]  /*0a10*/  UISETP.NE.U32.AND UP0, UPT, UR4, UR13, UPT ;  /* 0x0000000d0400728c */ /* 0x000fc8000bf05070 */
[----:B------:R-:W-:Y:S02]  /*0a20*/  UISETP.NE.AND.EX UP0, UPT, UR5, URZ, UPT, UP0 ;  /* 0x000000ff0500728c */ /* 0x000fe4000bf05300 */
[----:B------:R-:W-:-:S04]  /*0a30*/  ULEA UR6, UP1, UR14, UR6, 0x1 ;  /* 0x000000060e067291 */ /* 0x000fc8000f8208ff */
[----:B------:R-:W-:Y:S01]  /*0a40*/  ULEA.HI.X UR7, UR14, UR7, URZ, 0x1, UP1 ;  /* 0x000000070e077291 */ /* 0x000fe200088f0cff */
[----:B----4-:R-:W3:-:S15]  /*0a50*/  DMUL R8, R8, UR20 ;  /* 0x0000001408087c28 */ /* 0x010ede0008000000 */
[----:B------:R-:W-:-:S15]  /*0a60*/  NOP ;  /* 0x0000000000007918 */ /* 0x000fde0000000000 */
[----:B------:R-:W-:-:S15]  /*0a70*/  NOP ;  /* 0x0000000000007918 */ /* 0x000fde0000000000 */
[----:B------:R-:W-:-:S15]  /*0a80*/  NOP ;  /* 0x0000000000007918 */ /* 0x000fde0000000000 */
[----:B------:R-:W-:-:S04]  /*0a90*/  NOP ;  /* 0x0000000000007918 */ /* 0x000fc80000000000 */
[----:B---3--:R-:W0:Y:S02]  /*0aa0*/  DMUL R10, R8, R10 ;  /* 0x0000000a080a7228 */ /* 0x008e240000000000 */
[----:B0-----:R3:W-:-:S15]  /*0ab0*/  @!P3 STG.E.64 desc[UR16][R16.64], R10 ;  /* 0x0000000a1000b986 */ /* 0x0017de000c101b10 */
[----:B------:R-:W-:-:S15]  /*0ac0*/  NOP ;  /* 0x0000000000007918 */ /* 0x000fde0000000000 */
[----:B------:R-:W-:-:S15]  /*0ad0*/  NOP ;  /* 0x0000000000007918 */ /* 0x000fde0000000000 */
[----:B------:R-:W-:-:S15]  /*0ae0*/  NOP ;  /* 0x0000000000007918 */ /* 0x000fde0000000000 */
[----:B------:R-:W-:-:S02]  /*0af0*/  NOP ;  /* 0x0000000000007918 */ /* 0x000fc40000000000 */
[----:B--2---:R-:W0:Y:S02]  /*0b00*/  DMUL R12, R8, R12 ;  /* 0x0000000c080c7228 */ /* 0x004e240000000000 */
[----:B0-----:R3:W-:-:S15]  /*0b10*/  @!P2 STG.E.64 desc[UR16][R18.64], R12 ;  /* 0x0000000c1200a986 */ /* 0x0017de000c101b10 */
[----:B------:R-:W-:-:S15]  /*0b20*/  NOP ;  /* 0x0000000000007918 */ /* 0x000fde0000000000 */
[----:B------:R-:W-:-:S15]  /*0b30*/  NOP ;  /* 0x0000000000007918 */ /* 0x000fde0000000000 */
[----:B------:R-:W-:-:S15]  /*0b40*/  NOP ;  /* 0x0000000000007918 */ /* 0x000fde0000000000 */
[----:B------:R-:W-:-:S02]  /*0b50*/  NOP ;  /* 0x0000000000007918 */ /* 0x000fc40000000000 */
[----:B-----5:R-:W0:Y:S02]  /*0b60*/  DMUL R14, R8, R14 ;  /* 0x0000000e080e7228 */ /* 0x020e240000000000 */
[----:B0-----:R3:W-:-:S15]  /*0b70*/  @!P5 STG.E.64 desc[UR16][R20.64], R14 ;  /* 0x0000000e1400d986 */ /* 0x0017de000c101b10 */
[----:B------:R-:W-:-:S15]  /*0b80*/  NOP ;  /* 0x0000000000007918 */ /* 0x000fde0000000000 */
[----:B------:R-:W-:-:S15]  /*0b90*/  NOP ;  /* 0x0000000000007918 */ /* 0x000fde0000000000 */
[----:B------:R-:W-:-:S15]  /*0ba0*/  NOP ;  /* 0x0000000000007918 */ /* 0x000fde0000000000 */
[----:B------:R-:W-:-:S02]  /*0bb0*/  NOP ;  /* 0x0000000000007918 */ /* 0x000fc40000000000 */
[----:B------:R-:W0:Y:S02]  /*0bc0*/  DMUL R6, R8, R6 ;  /* 0x0000000608067228 */ /* 0x000e240000000000 */
[----:B0-----:R3:W-:Y:S01]  /*0bd0*/  @!P0 STG.E.64 desc[UR16][R22.64], R6 ;  /* 0x0000000616008986 */ /* 0x0017e2000c101b10 */
[----:B------:R-:W-:Y:S05]  /*0be0*/  BRA.U UP0, `(.L_x_504) ;  /* 0xfffffff500dc7547 */ /* 0x000fea000b83ffff */
.L_x_503:
[----:B------:R-:W-:-:S04]  /*0bf0*/  ULOP3.LUT UR4, UR12, 0x1, URZ, 0xc0, !UPT ;  /* 0x000000010c047892 */ /* 0x000fc8000f8ec0ff */
[----:B------:R-:W-:-:S06]  /*0c00*/  UISETP.NE.U32.AND UP0, UPT, UR4, 0x1, UPT ;  /* 0x000000010400788c */ /* 0x000fcc000bf05070 */
[----:B------:R-:W-:-:S13]  /*0c10*/  PLOP3.LUT P0, PT, PT, PT, UP0, 0x80, 0x8 ;  /* 0x000000000008781c */ /* 0x000fda0003f0f008 */
[----:B------:R-:W-:Y:S05]  /*0c20*/  @!P0 EXIT ;  /* 0x000000000000894d */ /* 0x000fea0003800000 */
[----:B0--3--:R-:W-:Y:S01]  /*0c30*/  IADD3 R20, P1, PT, R0, UR6, RZ ;  /* 0x0000000600147c10 */ /* 0x009fe2000ff3e0ff */
[----:B------:R-:W0:Y:S01]  /*0c40*/  LDC.64 R2, c[0x0][0xfd0] ;  /* 0x0003f400ff027b82 */ /* 0x000e220000000a00 */
[----:B------:R-:W-:Y:S02]  /*0c50*/  CS2R R6, SRZ ;  /* 0x0000000000067805 */ /* 0x000fe4000001ff00 */
[----:B------:R-:W-:Y:S02]  /*0c60*/  CS2R R8, SRZ ;  /* 0x0000000000087805 */ /* 0x000fe4000001ff00 */
[C---:B------:R-:W-:Y:S01]  /*0c70*/  ISETP.GE.U32.AND P0, PT, R20.reuse, UR18, PT ;  /* 0x0000001214007c0c */ /* 0x040fe2000bf06070 */
[----:B------:R-:W-:Y:S01]  /*0c80*/  IMAD.X R13, RZ, RZ, UR7, P1 ;  /* 0x00000007ff0d7e24 */ /* 0x000fe200088e06ff */
[----:B------:R-:W-:Y:S02]  /*0c90*/  IADD3 R15, P1, PT, R20, UR15, RZ ;  /* 0x0000000f140f7c10 */ /* 0x000fe4000ff3e0ff */
[----:B------:R-:W-:Y:S01]  /*0ca0*/  CS2R R10, SRZ ;  /* 0x00000000000a7805 */ /* 0x000fe2000001ff00 */
[----:B------:R-:W1:Y:S01]  /*0cb0*/  LDCU.64 UR4, c[0x0][0xfd8] ;  /* 0x0001fb00ff0477ac */ /* 0x000e620008000a00 */
[----:B------:R-:W-:Y:S01]  /*0cc0*/  IADD3 R16, P3, PT, R15, UR15, RZ ;  /* 0x0000000f0f107c10 */ /* 0x000fe2000ff7e0ff */
[----:B------:R-:W-:Y:S01]  /*0cd0*/  IMAD.X R18, RZ, RZ, R13, P1 ;  /* 0x000000ffff127224 */ /* 0x000fe200008e060d */
[----:B------:R-:W-:-:S02]  /*0ce0*/  ISETP.GE.AND.EX P0, PT, R13, UR19, PT, P0 ;  /* 0x000000130d007c0c */ /* 0x000fc4000bf06300 */
[----:B------:R-:W-:Y:S01]  /*0cf0*/  ISETP.GE.U32.AND P1, PT, R15, UR18, PT ;  /* 0x000000120f007c0c */ /* 0x000fe2000bf26070 */
[----:B------:R-:W-:Y:S01]  /*0d00*/  IMAD.X R19, RZ, RZ, R18, P3 ;  /* 0x000000ffff137224 */ /* 0x000fe200018e0612 */
[----:B------:R-:W-:Y:S02]  /*0d10*/  ISETP.GE.U32.AND P2, PT, R16, UR18, PT ;  /* 0x0000001210007c0c */ /* 0x000fe4000bf46070 */
[----:B------:R-:W-:Y:S02]  /*0d20*/  ISETP.GE.AND.EX P1, PT, R18, UR19, PT, P1 ;  /* 0x0000001312007c0c */ /* 0x000fe4000bf26310 */
[----:B------:R-:W-:-:S05]  /*0d30*/  ISETP.GE.AND.EX P2, PT, R19, UR19, PT, P2 ;  /* 0x0000001313007c0c */ /* 0x000fca000bf46320 */
[C---:B------:R-:W-:Y:S01]  /*0d40*/  @!P0 LEA R4, P3, R20.reuse, UR8, 0x3 ;  /* 0x0000000814048c11 */ /* 0x040fe2000f8618ff */
[----:B0-----:R-:W1:Y:S03]  /*0d50*/  LDG.E.64 R2, desc[UR16][R2.64] ;  /* 0x0000001002027981 */ /* 0x001e66000c1e1b00 */
[----:B------:R-:W-:Y:S02]  /*0d60*/  @!P0 LEA.HI.X R5, R20, UR9, R13, 0x3, P3 ;  /* 0x0000000914058c11 */ /* 0x000fe400098f1c0d */
[C---:B------:R-:W-:Y:S02]  /*0d70*/  @!P1 LEA R22, P3, R15.reuse, UR8, 0x3 ;  /* 0x000000080f169c11 */ /* 0x040fe4000f8618ff */
[----:B------:R-:W-:Y:S01]  /*0d80*/  @!P2 LEA R24, P4, R16, UR8, 0x3 ;  /* 0x000000081018ac11 */ /* 0x000fe2000f8818ff */
[----:B------:R0:W2:Y:S01]  /*0d90*/  @!P0 LDG.E.64 R6, desc[UR16][R4.64] ;  /* 0x0000001004068981 */ /* 0x0000a2000c1e1b00 */
[----:B------:R-:W-:-:S02]  /*0da0*/  @!P1 LEA.HI.X R23, R15, UR9, R18, 0x3, P3 ;  /* 0x000000090f179c11 */ /* 0x000fc400098f1c12 */
[----:B------:R-:W-:-:S03]  /*0db0*/  @!P2 LEA.HI.X R25, R16, UR9, R19, 0x3, P4 ;  /* 0x000000091019ac11 */ /* 0x000fc6000a0f1c13 */
[----:B------:R-:W3:Y:S04]  /*0dc0*/  @!P1 LDG.E.64 R8, desc[UR16][R22.64] ;  /* 0x0000001016089981 */ /* 0x000ee8000c1e1b00 */
[----:B------:R-:W4:Y:S01]  /*0dd0*/  @!P2 LDG.E.64 R10, desc[UR16][R24.64] ;  /* 0x00000010180aa981 */ /* 0x000f22000c1e1b00 */
[----:B------:R-:W-:-:S04]  /*0de0*/  IADD3 R17, P4, PT, R16, UR15, RZ ;  /* 0x0000000f10117c10 */ /* 0x000fc8000ff9e0ff */
[----:B------:R-:W-:Y:S01]  /*0df0*/  ISETP.GE.U32.AND P3, PT, R17, UR18, PT ;  /* 0x0000001211007c0c */ /* 0x000fe2000bf66070 */
[----:B------:R-:W-:-:S05]  /*0e00*/  IMAD.X R0, RZ, RZ, R19, P4 ;  /* 0x000000ffff007224 */ /* 0x000fca00020e0613 */
[----:B------:R-:W-:Y:S02]  /*0e10*/  ISETP.GE.AND.EX P3, PT, R0, UR19, PT, P3 ;  /* 0x0000001300007c0c */ /* 0x000fe4000bf66330 */
[----:B0-----:R-:W-:Y:S02]  /*0e20*/  CS2R R4, SRZ ;  /* 0x0000000000047805 */ /* 0x001fe4000001ff00 */
[----:B------:R-:W-:-:S09]  /*0e30*/  @!P1 LEA R14, P5, R15, UR10, 0x3 ;  /* 0x0000000a0f0e9c11 */ /* 0x000fd2000f8a18ff */
[----:B------:R-:W-:-:S04]  /*0e40*/  @!P3 LEA R26, P4, R17, UR8, 0x3 ;  /* 0x00000008111abc11 */ /* 0x000fc8000f8818ff */
[----:B------:R-:W-:Y:S02]  /*0e50*/  @!P3 LEA.HI.X R27, R17, UR9, R0, 0x3, P4 ;  /* 0x00000009111bbc11 */ /* 0x000fe4000a0f1c00 */
[C---:B------:R-:W-:Y:S02]  /*0e60*/  @!P0 LEA R12, P4, R20.reuse, UR10, 0x3 ;  /* 0x0000000a140c8c11 */ /* 0x040fe4000f8818ff */
[----:B------:R-:W-:Y:S01]  /*0e70*/  @!P1 LEA.HI.X R15, R15, UR11, R18, 0x3, P5 ;  /* 0x0000000b0f0f9c11 */ /* 0x000fe2000a8f1c12 */
[----:B------:R0:W5:Y:S01]  /*0e80*/  @!P3 LDG.E.64 R4, desc[UR16][R26.64] ;  /* 0x000000101a04b981 */ /* 0x000162000c1e1b00 */
[----:B------:R-:W-:Y:S02]  /*0e90*/  @!P0 LEA.HI.X R13, R20, UR11, R13, 0x3, P4 ;  /* 0x0000000b140d8c11 */ /* 0x000fe4000a0f1c0d */
[----:B------:R-:W-:-:S04]  /*0ea0*/  @!P2 LEA R20, P4, R16, UR10, 0x3 ;  /* 0x0000000a1014ac11 */ /* 0x000fc8000f8818ff */
[----:B------:R-:W-:Y:S01]  /*0eb0*/  @!P2 LEA.HI.X R21, R16, UR11, R19, 0x3, P4 ;  /* 0x0000000b1015ac11 */ /* 0x000fe2000a0f1c13 */
[----:B-1----:R-:W2:-:S15]  /*0ec0*/  DMUL R2, R2, UR4 ;  /* 0x0000000402027c28 */ /* 0x002e9e0008000000 */
[----:B------:R-:W-:-:S15]  /*0ed0*/  NOP ;  /* 0x0000000000007918 */ /* 0x000fde0000000000 */
[----:B------:R-:W-:-:S15]  /*0ee0*/  NOP ;  /* 0x0000000000007918 */ /* 0x000fde0000000000 */
[----:B------:R-:W-:-:S15]  /*0ef0*/  NOP ;  /* 0x0000000000007918 */ /* 0x000fde0000000000 */
[----:B------:R-:W-:-:S04]  /*0f00*/  NOP ;  /* 0x0000000000007918 */ /* 0x000fc80000000000 */
[----:B--2---:R-:W1:Y:S02]  /*0f10*/  DMUL R6, R2, R6 ;  /* 0x0000000602067228 */ /* 0x004e640000000000 */
[----:B-1----:R0:W-:-:S15]  /*0f20*/  @!P0 STG.E.64 desc[UR16][R12.64], R6 ;  /* 0x000000060c008986 */ /* 0x0021de000c101b10 */
[----:B------:R-:W-:-:S15]  /*0f30*/  NOP ;  /* 0x0000000000007918 */ /* 0x000fde0000000000 */
[----:B------:R-:W-:-:S15]  /*0f40*/  NOP ;  /* 0x0000000000007918 */ /* 0x000fde0000000000 */
[----:B------:R-:W-:-:S15]  /*0f50*/  NOP ;  /* 0x0000000000007918 */ /* 0x000fde0000000000 */
[----:B------:R-:W-:-:S02]  /*0f60*/  NOP ;  /* 0x0000000000007918 */ /* 0x000fc40000000000 */
[----:B---3--:R-:W1:Y:S02]  /*0f70*/  DMUL R8, R2, R8 ;  /* 0x0000000802087228 */ /* 0x008e640000000000 */
[----:B-1----:R0:W-:-:S15]  /*0f80*/  @!P1 STG.E.64 desc[UR16][R14.64], R8 ;  /* 0x000000080e009986 */ /* 0x0021de000c101b10 */
[----:B------:R-:W-:-:S15]  /*0f90*/  NOP ;  /* 0x0000000000007918 */ /* 0x000fde0000000000 */
[----:B------:R-:W-:-:S15]  /*0fa0*/  NOP ;  /* 0x0000000000007918 */ /* 0x000fde0000000000 */
[----:B------:R-:W-:-:S15]  /*0fb0*/  NOP ;  /* 0x0000000000007918 */ /* 0x000fde0000000000 */
[----:B------:R-:W-:-:S02]  /*0fc0*/  NOP ;  /* 0x0000000000007918 */ /* 0x000fc40000000000 */
[----:B----4-:R-:W1:Y:S02]  /*0fd0*/  DMUL R10, R2, R10 ;  /* 0x0000000a020a7228 */ /* 0x010e640000000000 */
[----:B-1----:R0:W-:Y:S01]  /*0fe0*/  @!P2 STG.E.64 desc[UR16][R20.64], R10 ;  /* 0x0000000a1400a986 */ /* 0x0021e2000c101b10 */
[----:B------:R-:W-:Y:S05]  /*0ff0*/  @P3 EXIT ;  /* 0x000000000000394d */ /* 0x000fea0003800000 */
[C---:B0-----:R-:W-:Y:S01]  /*1000*/  LEA R6, P0, R17.reuse, UR10, 0x3 ;  /* 0x0000000a11067c11 */ /* 0x041fe2000f8018ff */
[----:B-----5:R-:W0:Y:S03]  /*1010*/  DMUL R4, R2, R4 ;  /* 0x0000000402047228 */ /* 0x020e260000000000 */
[----:B------:R-:W-:-:S05]  /*1020*/  LEA.HI.X R7, R17, UR11, R0, 0x3, P0 ;  /* 0x0000000b11077c11 */ /* 0x000fca00080f1c00 */
[----:B0-----:R-:W-:Y:S01]  /*1030*/  STG.E.64 desc[UR16][R6.64], R4 ;  /* 0x0000000406007986 */ /* 0x001fe2000c101b10 */
[----:B------:R-:W-:Y:S05]  /*1040*/  EXIT ;  /* 0x000000000000794d */ /* 0x000fea0003800000 */
.L_x_502:
        /* <DEDUP_REMOVED lines=8> */
[----:B------:R-:W2:Y:S05]  /*10d0*/  LDCU.64 UR6, c[0x0][0xfd8] ;  /* 0x0001fb00ff0677ac */ /* 0x000eaa0008000a00 */
.L_x_505:
[C---:B---3--:R-:W-:Y:S01]  /*10e0*/  IMAD.SHL.U32 R18, R0.reuse, 0x20, RZ ;  /* 0x0000002000127824 */ /* 0x048fe200078e00ff */
[----:B------:R-:W-:Y:S01]  /*10f0*/  SHF.L.U64.HI R12, R0, 0x5, R13 ;  /* 0x00000005000c7819 */ /* 0x000fe2000001020d */
[----:B0-----:R-:W2:Y:S03]  /*1100*/  LDG.E.64 R14, desc[UR16][R2.64] ;  /* 0x00000010020e7981 */ /* 0x001ea6000c1e1b00 */
[----:B------:R-:W-:-:S04]  /*1110*/  IADD3 R16, P0, PT, R18, UR8, RZ ;  /* 0x0000000812107c10 */ /* 0x000fc8000ff1e0ff */
[----:B------:R-:W-:-:S05]  /*1120*/  IADD3.X R17, PT, PT, R12, UR9, RZ, P0, !PT ;  /* 0x000000090c117c10 */ /* 0x000fca00087fe4ff */
[----:B------:R-:W3:Y:S01]  /*1130*/  LDG.E.ENL2.256 R4, R8, desc[UR16][R16.64] ;  /* 0xfe0000101008797e */ /* 0x000ee20008121904 */
        /* <DEDUP_REMOVED lines=10> */
[----:B--2---:R-:W3:-:S15]  /*11e0*/  DMUL R14, R14, UR6 ;  /* 0x000000060e0e7c28 */ /* 0x004ede0008000000 */
[----:B------:R-:W-:-:S15]  /*11f0*/  NOP ;  /* 0x0000000000007918 */ /* 0x000fde0000000000 */
[----:B------:R-:W-:-:S15]  /*1200*/  NOP ;  /* 0x0000000000007918 */ /* 0x000fde0000000000 */
[----:B------:R-:W-:-:S15]  /*1210*/  NOP ;  /* 0x0000000000007918 */ /* 0x000fde0000000000 */
[----:B------:R-:W-:-:S04]  /*1220*/  NOP ;  /* 0x0000000000007918 */ /* 0x000fc80000000000 */
[----:B---3--:R-:W-:-:S15]  /*1230*/  DMUL R8, R8, R14 ;  /* 0x0000000e08087228 */ /* 0x008fde0000000000 */
[----:B------:R-:W-:-:S15]  /*1240*/  NOP ;  /* 0x0000000000007918 */ /* 0x000fde0000000000 */
[----:B------:R-:W-:-:S15]  /*1250*/  NOP ;  /* 0x0000000000007918 */ /* 0x000fde0000000000 */
[----:B------:R-:W-:-:S15]  /*1260*/  NOP ;  /* 0x0000000000007918 */ /* 0x000fde0000000000 */
[----:B------:R-:W-:-:S04]  /*1270*/  NOP ;  /* 0x0000000000007918 */ /* 0x000fc80000000000 */
[----:B------:R-:W-:-:S15]  /*1280*/  DMUL R10, R10, R14 ;  /* 0x0000000e0a0a7228 */ /* 0x000fde0000000000 */
        /* <DEDUP_REMOVED lines=9> */
[----:B------:R-:W0:Y:S02]  /*1320*/  DMUL R6, R6, R14 ;  /* 0x0000000e06067228 */ /* 0x000e240000000000 */
[----:B0-----:R3:W-:Y:S01]  /*1330*/  STG.E.ENL2.256 desc[UR16][R18.64], R8, R4 ;  /* 0xf80000081204797f */ /* 0x0017e2000f121810 */
[----:B------:R-:W-:Y:S05]  /*1340*/  @!P0 BRA P1, `(.L_x_505) ;  /* 0xfffffffc00648947 */ /* 0x000fea000083ffff */
[----:B------:R-:W-:Y:S05]  /*1350*/  EXIT ;  /* 0x000000000000794d */ /* 0x000fea0003800000 */
        .weak           $__internal_34_$__cuda_sm20_div_u16
        .type           $__internal_34_$__cuda_sm20_div_u16,@function
        .size           $__internal_34_$__cuda_sm20_div_u16,(.L_x_778 - $__internal_34_$__cuda_sm20_div_u16)
$__internal_34_$__cuda_sm20_div_u16:
        /* <DEDUP_REMOVED lines=19> */
[----:B------:R-:W-:Y:S05]  /*1490*/  RET.REL.NODEC R2 `(_ZN2at6native63_GLOBAL__N__862fb238_30_ForeachBinaryOpScalarTensor_cu_64fe0ca525multi_tensor_apply_kernelINS1_18TensorListMetadataILi2EEENS1_27BinaryOpScalarTensorFunctorIdLi2ELi1ELi1EEEJSt10multipliesIdEPddEEEvT_T0_DpT1_) ;  /* 0xffffffe802d87950 */ /* 0x000fea0003c3ffff */
.L_x_506:
        /* <DEDUP_REMOVED lines=14> */
.L_x_778:


//--------------------- .text._ZN2at6native63_GLOBAL__N__862fb238_30_ForeachBinaryOpScalarTensor_cu_64fe0ca525multi_tensor_apply_kernelINS1_18TensorListMetadataILi2EEENS1_27BinaryOpScalarTensorFunctorIsLi2ELi1ELi1EEEJSt10multipliesIsEPssEEEvT_T0_DpT1_ --------------------------
	.section	.text._ZN2at6native63_GLOBAL__N__862fb238_30_ForeachBinaryOpScalarTensor_cu_64fe0ca525multi_tensor_apply_kernelINS1_18TensorListMetadataILi2EEENS1_27BinaryOpScalarTensorFunctorIsLi2ELi1ELi1EEEJSt10multipliesIsEPssEEEvT_T0_DpT1_,"ax",@progbits
	.align	128
.text._ZN2at6native63_GLOBAL__N__862fb238_30_ForeachBinaryOpScalarTensor_cu_64fe0ca525multi_tensor_apply_kernelINS1_18TensorListMetadataILi2EEENS1_27BinaryOpScalarTensorFunctorIsLi2ELi1ELi1EEEJSt10multipliesIsEPssEEEvT_T0_DpT1_:
        .type           _ZN2at6native63_GLOBAL__N__862fb238_30_ForeachBinaryOpScalarTensor_cu_64fe0ca525multi_tensor_apply_kernelINS1_18TensorListMetadataILi2EEENS1_27BinaryOpScalarTensorFunctorIsLi2ELi1ELi1EEEJSt10multipliesIsEPssEEEvT_T0_DpT1_,@function
        .size           _ZN2at6native63_GLOBAL__N__862fb238_30_ForeachBinaryOpScalarTensor_cu_64fe0ca525multi_tensor_apply_kernelINS1_18TensorListMetadataILi2EEENS1_27BinaryOpScalarTensorFunctorIsLi2ELi1ELi1EEEJSt10multipliesIsEPssEEEvT_T0_DpT1_,(.L_x_780 - _ZN2at6native63_GLOBAL__N__862fb238_30_ForeachBinaryOpScalarTensor_cu_64fe0ca525multi_tensor_apply_kernelINS1_18TensorListMetadataILi2EEENS1_27BinaryOpScalarTensorFunctorIsLi2ELi1ELi1EEEJSt10multipliesIsEPssEEEvT_T0_DpT1_)
        .other          _ZN2at6native63_GLOBAL__N__862fb238_30_ForeachBinaryOpScalarTensor_cu_64fe0ca525multi_tensor_apply_kernelINS1_18TensorListMetadataILi2EEENS1_27BinaryOpScalarTensorFunctorIsLi2ELi1ELi1EEEJSt10multipliesIsEPssEEEvT_T0_DpT1_,@"STO_CUDA_ENTRY STV_DEFAULT"
_ZN2at6native63_GLOBAL__N__862fb238_30_ForeachBinaryOpScalarTensor_cu_64fe0ca525multi_tensor_apply_kernelINS1_18TensorListMetadataILi2EEENS1_27BinaryOpScalarTensorFunctorIsLi2ELi1ELi1EEEJSt10multipliesIsEPssEEEvT_T0_DpT1_:
        /* <DEDUP_REMOVED lines=39> */
[----:B------:R-:W-:Y:S05]  /*0270*/  CALL.REL.NOINC `($__internal_35_$__cuda_sm20_div_u16) ;  /* 0x0000000c00d07944 */ /* 0x000fea0003c00000 */
        /* <DEDUP_REMOVED lines=11> */
[----:B------:R-:W1:Y:S04]  /*0330*/  LDCU.U16 UR19, c[0x0][0xfd8] ;  /* 0x0001fb00ff1377ac */ /* 0x000e680008000400 */
[----:B------:R-:W-:Y:S01]  /*0340*/  LOP3.LUT R8, R8, 0x1fffe, RZ, 0xc0, !PT ;  /* 0x0001fffe08087812 */ /* 0x000fe200078ec0ff */
[----:B------:R-:W-:Y:S01]  /*0350*/  UMOV UR6, URZ ;  /* 0x000000ff00067c82 */ /* 0x000fe20008000000 */
[----:B------:R-:W-:Y:S01]  /*0360*/  UMOV UR7, URZ ;  /* 0x000000ff00077c82 */ /* 0x000fe20008000000 */
[----:B------:R-:W-:Y:S01]  /*0370*/  UMOV UR4, URZ ;  /* 0x000000ff00047c82 */ /* 0x000fe20008000000 */
[----:B------:R-:W-:-:S05]  /*0380*/  UMOV UR5, URZ ;  /* 0x000000ff00057c82 */ /* 0x000fca0008000000 */
.L_x_509:
[----:B--2---:R-:W2:Y:S01]  /*0390*/  LDC.64 R4, c[0x0][0xfd0] ;  /* 0x0003f400ff047b82 */ /* 0x004ea20000000a00 */
[----:B0-----:R-:W-:-:S04]  /*03a0*/  IADD3 R9, P1, PT, R0, UR6, RZ ;  /* 0x0000000600097c10 */ /* 0x001fc8000ff3e0ff */
        /* <DEDUP_REMOVED lines=9> */
[----:B------:R-:W-:Y:S01]  /*0440*/  ISETP.GE.AND.EX P4, PT, R15, UR18, PT, P4 ;  /* 0x000000120f007c0c */ /* 0x000fe2000bf86340 */
[----:B--2---:R-:W2:Y:S04]  /*0450*/  LDG.E.U16 R23, desc[UR14][R4.64] ;  /* 0x0000000e04177981 */ /* 0x004ea8000c1e1500 */
[----:B------:R-:W-:-:S02]  /*0460*/  @!P2 LEA R10, P1, R9, UR8, 0x1 ;  /* 0x00000008090aac11 */ /* 0x000fc4000f8208ff */
[----:B------:R-:W-:Y:S02]  /*0470*/  ISETP.GE.AND.EX P3, PT, R21, UR18, PT, P3 ;  /* 0x0000001215007c0c */ /* 0x000fe4000bf66330 */
[----:B------:R-:W-:Y:S02]  /*0480*/  PRMT R19, RZ, 0x7610, R19 ;  /* 0x00007610ff137816 */ /* 0x000fe40000000013 */
[----:B------:R-:W-:Y:S02]  /*0490*/  @!P2 LEA.HI.X R11, R9, UR9, R14, 0x1, P1 ;  /* 0x00000009090bac11 */ /* 0x000fe400088f0c0e */
[----:B------:R-:W-:-:S03]  /*04a0*/  @!P4 LEA R16, P5, R12, UR8, 0x1 ;  /* 0x000000080c10cc11 */ /* 0x000fc6000f8a08ff */
[----:B------:R0:W3:Y:S01]  /*04b0*/  @!P2 LDG.E.U16 R19, desc[UR14][R10.64] ;  /* 0x0000000e0a13a981 */ /* 0x0000e2000c1e1500 */
[----:B------:R-:W-:Y:S02]  /*04c0*/  IADD3 R3, P6, PT, R2, UR16, RZ ;  /* 0x0000001002037c10 */ /* 0x000fe4000ffde0ff */
[----:B------:R-:W-:Y:S02]  /*04d0*/  @!P4 LEA.HI.X R17, R12, UR9, R15, 0x1, P5 ;  /* 0x000000090c11cc11 */ /* 0x000fe4000a8f0c0f */
[----:B------:R-:W-:Y:S01]  /*04e0*/  @!P3 LEA R6, P5, R2, UR8, 0x1 ;  /* 0x000000080206bc11 */ /* 0x000fe2000f8a08ff */
[----:B------:R-:W-:Y:S01]  /*04f0*/  IMAD.X R18, RZ, RZ, R21, P6 ;  /* 0x000000ffff127224 */ /* 0x000fe200030e0615 */
[----:B------:R-:W-:Y:S02]  /*0500*/  ISETP.GE.U32.AND P1, PT, R3, UR17, PT ;  /* 0x0000001103007c0c */ /* 0x000fe4000bf26070 */
[----:B------:R-:W-:Y:S02]  /*0510*/  PRMT R22, RZ, 0x7610, R22 ;  /* 0x00007610ff167816 */ /* 0x000fe40000000016 */
[----:B------:R-:W-:-:S02]  /*0520*/  PRMT R13, RZ, 0x7610, R13 ;  /* 0x00007610ff0d7816 */ /* 0x000fc4000000000d */
[----:B------:R-:W-:Y:S02]  /*0530*/  @!P3 LEA.HI.X R7, R2, UR9, R21, 0x1, P5 ;  /* 0x000000090207bc11 */ /* 0x000fe4000a8f0c15 */
[----:B------:R-:W-:Y:S01]  /*0540*/  ISETP.GE.AND.EX P1, PT, R18, UR18, PT, P1 ;  /* 0x0000001212007c0c */ /* 0x000fe2000bf26310 */
[----:B------:R4:W5:Y:S04]  /*0550*/  @!P4 LDG.E.U16 R22, desc[UR14][R16.64] ;  /* 0x0000000e1016c981 */ /* 0x000968000c1e1500 */
[----:B------:R3:W5:Y:S01]  /*0560*/  @!P3 LDG.E.U16 R13, desc[UR14][R6.64] ;  /* 0x0000000e060db981 */ /* 0x000762000c1e1500 */
[----:B------:R-:W-:-:S07]  /*0570*/  PRMT R20, RZ, 0x7610, R20 ;  /* 0x00007610ff147816 */ /* 0x000fce0000000014 */
[----:B0-----:R-:W-:-:S04]  /*0580*/  @!P1 LEA R10, P5, R3, UR8, 0x1 ;  /* 0x00000008030a9c11 */ /* 0x001fc8000f8a08ff */
[----:B------:R-:W-:-:S05]  /*0590*/  @!P1 LEA.HI.X R11, R3, UR9, R18, 0x1, P5 ;  /* 0x00000009030b9c11 */ /* 0x000fca000a8f0c12 */
[----:B------:R0:W5:Y:S01]  /*05a0*/  @!P1 LDG.E.U16 R20, desc[UR14][R10.64] ;  /* 0x0000000e0a149981 */ /* 0x000162000c1e1500 */
[----:B-1----:R-:W-:Y:S01]  /*05b0*/  UPRMT UR12, UR19, 0x9910, URZ ;  /* 0x00009910130c7896 */ /* 0x002fe200080000ff */
[----:B------:R-:W-:Y:S02]  /*05c0*/  PRMT R26, RZ, 0x7610, R26 ;  /* 0x00007610ff1a7816 */ /* 0x000fe4000000001a */
[----:B------:R-:W-:Y:S02]  /*05d0*/  PRMT R25, RZ, 0x7610, R25 ;  /* 0x00007610ff197816 */ /* 0x000fe40000000019 */
[----:B--2---:R-:W-:-:S05]  /*05e0*/  PRMT R23, R23, 0x9910, RZ ;  /* 0x0000991017177816 */ /* 0x004fca00000000ff */
[----:B----4-:R-:W-:-:S05]  /*05f0*/  IMAD R16, R23, UR12, RZ ;  /* 0x0000000c17107c24 */ /* 0x010fca000f8e02ff */
[----:B------:R-:W-:Y:S02]  /*0600*/  PRMT R17, R16, 0x9910, RZ ;  /* 0x0000991010117816 */ /* 0x000fe400000000ff */
[----:B---3--:R-:W-:Y:S02]  /*0610*/  PRMT R24, R19, 0x9910, RZ ;  /* 0x0000991013187816 */ /* 0x008fe400000000ff */
[----:B------:R-:W-:Y:S01]  /*0620*/  @!P2 LEA R16, P5, R9, UR10, 0x1 ;  /* 0x0000000a0910ac11 */ /* 0x000fe2000f8a08ff */
[----:B------:R-:W-:-:S03]  /*0630*/  IMAD.MOV.U32 R19, RZ, RZ, R17 ;  /* 0x000000ffff137224 */ /* 0x000fc600078e0011 */
[--C-:B------:R-:W-:Y:S01]  /*0640*/  @!P2 LEA.HI.X R17, R9, UR11, R14.reuse, 0x1, P5 ;  /* 0x0000000b0911ac11 */ /* 0x100fe2000a8f0c0e */
[----:B------:R-:W-:Y:S01]  /*0650*/  IMAD R23, R19, R24, RZ ;  /* 0x0000001813177224 */ /* 0x000fe200078e02ff */
[C---:B------:R-:W-:Y:S02]  /*0660*/  @!P3 LEA R6, P5, R2.reuse, UR10, 0x1 ;  /* 0x0000000a0206bc11 */ /* 0x040fe4000f8a08ff */
[----:B------:R-:W-:Y:S02]  /*0670*/  IADD3 R9, P6, PT, R9, UR13, RZ ;  /* 0x0000000d09097c10 */ /* 0x000fe4000ffde0ff */
[----:B------:R-:W-:Y:S01]  /*0680*/  @!P3 LEA.HI.X R7, R2, UR11, R21, 0x1, P5 ;  /* 0x0000000b0207bc11 */ /* 0x000fe2000a8f0c15 */
[----:B------:R1:W-:Y:S01]  /*0690*/  @!P2 STG.E.U16 desc[UR14][R16.64], R23 ;  /* 0x000000171000a986 */ /* 0x0003e2000c10150e */
[----:B------:R-:W-:Y:S01]  /*06a0*/  @!P1 LEA R2, P5, R3, UR10, 0x1 ;  /* 0x0000000a03029c11 */ /* 0x000fe2000f8a08ff */
[----:B------:R-:W-:Y:S01]  /*06b0*/  IMAD.X R14, RZ, RZ, R14, P6 ;  /* 0x000000ffff0e7224 */ /* 0x000fe200030e060e */
[----:B0-----:R-:W-:-:S02]  /*06c0*/  @!P4 LEA R10, P2, R12, UR10, 0x1 ;  /* 0x0000000a0c0acc11 */ /* 0x001fc4000f8408ff */
[----:B-----5:R-:W-:Y:S02]  /*06d0*/  PRMT R22, R22, 0x9910, RZ ;  /* 0x0000991016167816 */ /* 0x020fe400000000ff */
[----:B------:R-:W-:Y:S02]  /*06e0*/  @!P1 LEA.HI.X R3, R3, UR11, R18, 0x1, P5 ;  /* 0x0000000b03039c11 */ /* 0x000fe4000a8f0c12 */
[----:B------:R-:W-:Y:S01]  /*06f0*/  PRMT R18, R13, 0x9910, RZ ;  /* 0x000099100d127816 */ /* 0x000fe200000000ff */
[C---:B------:R-:W-:Y:S01]  /*0700*/  IMAD R21, R19.reuse, R22, RZ ;  /* 0x0000001613157224 */ /* 0x040fe200078e02ff */
[C-C-:B------:R-:W-:Y:S02]  /*0710*/  @!P4 LEA.HI.X R11, R12.reuse, UR11, R15.reuse, 0x1, P2 ;  /* 0x0000000b0c0bcc11 */ /* 0x140fe400090f0c0f */
[----:B------:R-:W-:Y:S01]  /*0720*/  IADD3 R12, P5, PT, R12, UR13, RZ ;  /* 0x0000000d0c0c7c10 */ /* 0x000fe2000ffbe0ff */
[----:B-1----:R-:W-:Y:S01]  /*0730*/  IMAD R23, R19, R18, RZ ;  /* 0x0000001213177224 */ /* 0x002fe200078e02ff */
[----:B------:R-:W-:Y:S01]  /*0740*/  ISETP.GE.U32.AND P2, PT, R9, UR17, PT ;  /* 0x0000001109007c0c */ /* 0x000fe2000bf46070 */
[----:B------:R-:W-:Y:S01]  /*0750*/  @!P4 STG.E.U16 desc[UR14][R10.64], R21 ;  /* 0x000000150a00c986 */ /* 0x000fe2000c10150e */
[C---:B------:R-:W-:Y:S01]  /*0760*/  ISETP.GE.U32.AND P4, PT, R12.reuse, UR17, PT ;  /* 0x000000110c007c0c */ /* 0x040fe2000bf86070 */
[----:B------:R-:W-:Y:S01]  /*0770*/  IMAD.X R15, RZ, RZ, R15, P5 ;  /* 0x000000ffff0f7224 */ /* 0x000fe200028e060f */
[----:B------:R-:W-:Y:S01]  /*0780*/  IADD3 R13, P5, PT, R12, UR16, RZ ;  /* 0x000000100c0d7c10 */ /* 0x000fe2000ffbe0ff */
[----:B------:R0:W-:Y:S01]  /*0790*/  @!P3 STG.E.U16 desc[UR14][R6.64], R23 ;  /* 0x000000170600b986 */ /* 0x0001e2000c10150e */
[----:B------:R-:W-:-:S02]  /*07a0*/  ISETP.GE.AND.EX P2, PT, R14, UR18, PT, P2 ;  /* 0x000000120e007c0c */ /* 0x000fc4000bf46320 */
[----:B------:R-:W-:Y:S01]  /*07b0*/  IADD3 R17, P3, PT, R13, UR16, RZ ;  /* 0x000000100d117c10 */ /* 0x000fe2000ff7e0ff */
[----:B------:R-:W-:Y:S01]  /*07c0*/  IMAD.X R18, RZ, RZ, R15, P5 ;  /* 0x000000ffff127224 */ /* 0x000fe200028e060f */
[----:B------:R-:W-:Y:S02]  /*07d0*/  ISETP.GE.AND.EX P4, PT, R15, UR18, PT, P4 ;  /* 0x000000120f007c0c */ /* 0x000fe4000bf86340 */
[----:B------:R-:W-:Y:S01]  /*07e0*/  ISETP.GE.U32.AND P6, PT, R13, UR17, PT ;  /* 0x000000110d007c0c */ /* 0x000fe2000bfc6070 */
[----:B------:R-:W-:Y:S01]  /*07f0*/  IMAD.X R16, RZ, RZ, R18, P3 ;  /* 0x000000ffff107224 */ /* 0x000fe200018e0612 */
[----:B------:R-:W-:Y:S02]  /*0800*/  ISETP.GE.U32.AND P5, PT, R17, UR17, PT ;  /* 0x0000001111007c0c */ /* 0x000fe4000bfa6070 */
[----:B------:R-:W-:Y:S02]  /*0810*/  PRMT R20, R20, 0x9910, RZ ;  /* 0x0000991014147816 */ /* 0x000fe400000000ff */
[----:B------:R-:W-:-:S02]  /*0820*/  ISETP.GE.AND.EX P3, PT, R18, UR18, PT, P6 ;  /* 0x0000001212007c0c */ /* 0x000fc4000bf66360 */
[----:B------:R-:W-:Y:S01]  /*0830*/  ISETP.GE.AND.EX P5, PT, R16, UR18, PT, P5 ;  /* 0x0000001210007c0c */ /* 0x000fe2000bfa6350 */
[----:B------:R-:W-:Y:S01]  /*0840*/  IMAD R27, R19, R20, RZ ;  /* 0x00000014131b7224 */ /* 0x000fe200078e02ff */
[C---:B0-----:R-:W-:Y:S02]  /*0850*/  @!P2 LEA R6, P6, R9.reuse, UR8, 0x1 ;  /* 0x000000080906ac11 */ /* 0x041fe4000f8c08ff */
[----:B------:R-:W-:Y:S02]  /*0860*/  PRMT R19, RZ, 0x7610, R19 ;  /* 0x00007610ff137816 */ /* 0x000fe40000000013 */
[----:B------:R-:W-:Y:S01]  /*0870*/  @!P2 LEA.HI.X R7, R9, UR9, R14, 0x1, P6 ;  /* 0x000000090907ac11 */ /* 0x000fe2000b0f0c0e */
[----:B------:R0:W-:Y:S01]  /*0880*/  @!P1 STG.E.U16 desc[UR14][R2.64], R27 ;  /* 0x0000001b02009986 */ /* 0x0001e2000c10150e */
[----:B------:R-:W-:-:S03]  /*0890*/  @!P4 LEA R10, P6, R12, UR8, 0x1 ;  /* 0x000000080c0acc11 */ /* 0x000fc6000f8c08ff */
[----:B------:R-:W2:Y:S01]  /*08a0*/  LDG.E.U16 R4, desc[UR14][R4.64] ;  /* 0x0000000e04047981 */ /* 0x000ea2000c1e1500 */
[----:B------:R-:W-:Y:S02]  /*08b0*/  @!P3 LEA R20, P1, R13, UR8, 0x1 ;  /* 0x000000080d14bc11 */ /* 0x000fe4000f8208ff */
[----:B------:R-:W-:Y:S01]  /*08c0*/  @!P4 LEA.HI.X R11, R12, UR9, R15, 0x1, P6 ;  /* 0x000000090c0bcc11 */ /* 0x000fe2000b0f0c0f */
[----:B------:R1:W3:Y:S01]  /*08d0*/  @!P2 LDG.E.U16 R19, desc[UR14][R6.64] ;  /* 0x0000000e0613a981 */ /* 0x0002e2000c1e1500 */
[----:B------:R-:W-:Y:S02]  /*08e0*/  @!P5 LEA R22, P6, R17, UR8, 0x1 ;  /* 0x000000081116dc11 */ /* 0x000fe4000f8c08ff */
[----:B------:R-:W-:Y:S02]  /*08f0*/  PRMT R24, RZ, 0x7610, R24 ;  /* 0x00007610ff187816 */ /* 0x000fe40000000018 */
[----:B------:R-:W-:Y:S02]  /*0900*/  @!P3 LEA.HI.X R21, R13, UR9, R18, 0x1, P1 ;  /* 0x000000090d15bc11 */ /* 0x000fe400088f0c12 */
[----:B------:R-:W-:-:S02]  /*0910*/  @!P5 LEA.HI.X R23, R17, UR9, R16, 0x1, P6 ;  /* 0x000000091117dc11 */ /* 0x000fc4000b0f0c10 */
[----:B------:R-:W4:Y:S04]  /*0920*/  @!P4 LDG.E.U16 R24, desc[UR14][R10.64] ;  /* 0x0000000e0a18c981 */ /* 0x000f28000c1e1500 */
[----:B------:R-:W5:Y:S04]  /*0930*/  @!P3 LDG.E.U16 R26, desc[UR14][R20.64] ;  /* 0x0000000e141ab981 */ /* 0x000f68000c1e1500 */
[----:B------:R-:W5:Y:S01]  /*0940*/  @!P5 LDG.E.U16 R25, desc[UR14][R22.64] ;  /* 0x0000000e1619d981 */ /* 0x000f62000c1e1500 */
[----:B0-----:R-:W-:Y:S01]  /*0950*/  @!P2 LEA R2, P6, R9, UR10, 0x1 ;  /* 0x0000000a0902ac11 */ /* 0x001fe2000f8c08ff */
[----:B------:R-:W-:-:S03]  /*0960*/  UIADD3 UR4, UP0, UPT, UR4, 0x2, URZ ;  /* 0x0000000204047890 */ /* 0x000fc6000ff1e0ff */
[----:B------:R-:W-:Y:S01]  /*0970*/  @!P2 LEA.HI.X R3, R9, UR11, R14, 0x1, P6 ;  /* 0x0000000b0903ac11 */ /* 0x000fe2000b0f0c0e */
[----:B------:R-:W-:Y:S01]  /*0980*/  UIADD3.X UR5, UPT, UPT, URZ, UR5, URZ, UP0, !UPT ;  /* 0x00000005ff057290 */ /* 0x000fe200087fe4ff */
[----:B-1----:R-:W-:Y:S01]  /*0990*/  @!P3 LEA R6, P6, R13, UR10, 0x1 ;  /* 0x0000000a0d06bc11 */ /* 0x002fe2000f8c08ff */
[----:B------:R-:W-:-:S04]  /*09a0*/  ULEA UR6, UP0, UR13, UR6, 0x1 ;  /* 0x000000060d067291 */ /* 0x000fc8000f8008ff */
[----:B------:R-:W-:Y:S01]  /*09b0*/  ULEA.HI.X UR7, UR13, UR7, URZ, 0x1, UP0 ;  /* 0x000000070d077291 */ /* 0x000fe200080f0cff */
[----:B--2---:R-:W-:Y:S02]  /*09c0*/  PRMT R7, R4, 0x9910, RZ ;  /* 0x0000991004077816 */ /* 0x004fe400000000ff */
[----:B------:R-:W-:-:S03]  /*09d0*/  @!P4 LEA R4, P1, R12, UR10, 0x1 ;  /* 0x0000000a0c04cc11 */ /* 0x000fc6000f8208ff */
[----:B------:R-:W-:Y:S01]  /*09e0*/  IMAD R9, R7, UR12, RZ ;  /* 0x0000000c07097c24 */ /* 0x000fe2000f8e02ff */
[----:B------:R-:W-:Y:S02]  /*09f0*/  @!P4 LEA.HI.X R5, R12, UR11, R15, 0x1, P1 ;  /* 0x0000000b0c05cc11 */ /* 0x000fe400088f0c0f */
[----:B---3--:R-:W-:Y:S02]  /*0a00*/  PRMT R12, R19, 0x9910, RZ ;  /* 0x00009910130c7816 */ /* 0x008fe400000000ff */
[----:B------:R-:W-:Y:S02]  /*0a10*/  PRMT R9, R9, 0x9910, RZ ;  /* 0x0000991009097816 */ /* 0x000fe400000000ff */
[----:B------:R-:W-:Y:S02]  /*0a20*/  @!P3 LEA.HI.X R7, R13, UR11, R18, 0x1, P6 ;  /* 0x0000000b0d07bc11 */ /* 0x000fe4000b0f0c12 */
[----:B----4-:R-:W-:Y:S01]  /*0a30*/  PRMT R14, R24, 0x9910, RZ ;  /* 0x00009910180e7816 */ /* 0x010fe200000000ff */
[----:B------:R-:W-:Y:S01]  /*0a40*/  IMAD R13, R9, R12, RZ ;  /* 0x0000000c090d7224 */ /* 0x000fe200078e02ff */
[----:B------:R-:W-:-:S02]  /*0a50*/  @!P5 LEA R10, P1, R17, UR10, 0x1 ;  /* 0x0000000a110adc11 */ /* 0x000fc4000f8208ff */
[----:B-----5:R-:W-:Y:S01]  /*0a60*/  PRMT R18, R26, 0x9910, RZ ;  /* 0x000099101a127816 */ /* 0x020fe200000000ff */
[----:B------:R-:W-:Y:S01]  /*0a70*/  IMAD R15, R9, R14, RZ ;  /* 0x0000000e090f7224 */ /* 0x000fe200078e02ff */
[----:B------:R-:W-:Y:S01]  /*0a80*/  @!P5 LEA.HI.X R11, R17, UR11, R16, 0x1, P1 ;  /* 0x0000000b110bdc11 */ /* 0x000fe200088f0c10 */
[----:B------:R2:W-:Y:S01]  /*0a90*/  @!P2 STG.E.U16 desc[UR14][R2.64], R13 ;  /* 0x0000000d0200a986 */ /* 0x0005e2000c10150e */
[----:B------:R-:W-:Y:S01]  /*0aa0*/  PRMT R20, R25, 0x9910, RZ ;  /* 0x0000991019147816 */ /* 0x000fe200000000ff */
[C---:B------:R-:W-:Y:S01]  /*0ab0*/  IMAD R17, R9.reuse, R18, RZ ;  /* 0x0000001209117224 */ /* 0x040fe200078e02ff */
[----:B------:R-:W-:Y:S01]  /*0ac0*/  ISETP.NE.U32.AND P1, PT, R8, UR4, PT ;  /* 0x0000000408007c0c */ /* 0x000fe2000bf25070 */
[----:B------:R2:W-:Y:S02]  /*0ad0*/  @!P4 STG.E.U16 desc[UR14][R4.64], R15 ;  /* 0x0000000f0400c986 */ /* 0x0005e4000c10150e */
[----:B------:R-:W-:Y:S01]  /*0ae0*/  IMAD R9, R9, R20, RZ ;  /* 0x0000001409097224 */ /* 0x000fe200078e02ff */
[----:B------:R-:W-:Y:S01]  /*0af0*/  ISETP.NE.AND.EX P1, PT, RZ, UR5, PT, P1 ;  /* 0x00000005ff007c0c */ /* 0x000fe2000bf25310 */
[----:B------:R2:W-:Y:S04]  /*0b00*/  @!P3 STG.E.U16 desc[UR14][R6.64], R17 ;  /* 0x000000110600b986 */ /* 0x0005e8000c10150e */
[----:B------:R2:W-:Y:S08]  /*0b10*/  @!P5 STG.E.U16 desc[UR14][R10.64], R9 ;  /* 0x000000090a00d986 */ /* 0x0005f0000c10150e */
[----:B------:R-:W-:Y:S05]  /*0b20*/  @P1 BRA `(.L_x_509) ;  /* 0xfffffff800181947 */ /* 0x000fea000383ffff */
.L_x_508:
[----:B------:R-:W-:Y:S05]  /*0b30*/  @!P0 EXIT ;  /* 0x000000000000894d */ /* 0x000fea0003800000 */
[----:B0-----:R-:W-:Y:S01]  /*0b40*/  IADD3 R20, P1, PT, R0, UR6, RZ ;  /* 0x0000000600147c10 */ /* 0x001fe2000ff3e0ff */
[----:B--2---:R-:W0:Y:S01]  /*0b50*/  LDC.64 R8, c[0x0][0xfd0] ;  /* 0x0003f400ff087b82 */ /* 0x004e220000000a00 */
[----:B------:R-:W-:Y:S01]  /*0b60*/  PRMT R18, RZ, 0x7610, R18 ;  /* 0x00007610ff127816 */ /* 0x000fe20000000012 */
[----:B------:R-:W1:Y:S01]  /*0b70*/  LDCU.U16 UR4, c[0x0][0xfd8] ;  /* 0x0001fb00ff0477ac */ /* 0x000e620008000400 */
[C---:B------:R-:W-:Y:S01]  /*0b80*/  IADD3 R4, P2, PT, R20.reuse, UR16, RZ ;  /* 0x0000001014047c10 */ /* 0x040fe2000ff5e0ff */
[----:B------:R-:W-:Y:S01]  /*0b90*/  IMAD.X R21, RZ, RZ, UR7, P1 ;  /* 0x00000007ff157e24 */ /* 0x000fe200088e06ff */
[----:B------:R-:W-:Y:S02]  /*0ba0*/  ISETP.GE.U32.AND P0, PT, R20, UR17, PT ;  /* 0x0000001114007c0c */ /* 0x000fe4000bf06070 */
        /* <DEDUP_REMOVED lines=8> */
[----:B------:R-:W-:Y:S02]  /*0c30*/  @!P0 LEA R2, P3, R20, UR8, 0x1 ;  /* 0x0000000814028c11 */ /* 0x000fe4000f8608ff */
[----:B------:R-:W-:Y:S01]  /*0c40*/  IADD3 R0, P4, PT, R6, UR16, RZ ;  /* 0x0000001006007c10 */ /* 0x000fe2000ff9e0ff */
[----:B0-----:R0:W2:Y:S01]  /*0c50*/  LDG.E.U16 R8, desc[UR14][R8.64] ;  /* 0x0000000e08087981 */ /* 0x0010a2000c1e1500 */
[----:B------:R-:W-:Y:S02]  /*0c60*/  @!P0 LEA.HI.X R3, R20, UR9, R21, 0x1, P3 ;  /* 0x0000000914038c11 */ /* 0x000fe400098f0c15 */
[----:B------:R-:W-:Y:S01]  /*0c70*/  @!P1 LEA R12, P3, R4, UR8, 0x1 ;  /* 0x00000008040c9c11 */ /* 0x000fe2000f8608ff */
[----:B------:R-:W-:Y:S01]  /*0c80*/  IMAD.X R11, RZ, RZ, R7, P4 ;  /* 0x000000ffff0b7224 */ /* 0x000fe200020e0607 */
[----:B------:R-:W-:Y:S01]  /*0c90*/  @!P2 LEA R14, P4, R6, UR8, 0x1 ;  /* 0x00000008060eac11 */ /* 0x000fe2000f8808ff */
[----:B------:R3:W4:Y:S01]  /*0ca0*/  @!P0 LDG.E.U16 R18, desc[UR14][R2.64] ;  /* 0x0000000e02128981 */ /* 0x000722000c1e1500 */
[----:B------:R-:W-:-:S02]  /*0cb0*/  @!P1 LEA.HI.X R13, R4, UR9, R5, 0x1, P3 ;  /* 0x00000009040d9c11 */ /* 0x000fc400098f0c05 */
[----:B------:R-:W-:Y:S02]  /*0cc0*/  ISETP.GE.U32.AND P3, PT, R0, UR17, PT ;  /* 0x0000001100007c0c */ /* 0x000fe4000bf66070 */
[----:B0-----:R-:W-:Y:S02]  /*0cd0*/  PRMT R9, RZ, 0x7610, R9 ;  /* 0x00007610ff097816 */ /* 0x001fe40000000009 */
[----:B------:R-:W-:Y:S02]  /*0ce0*/  ISETP.GE.AND.EX P3, PT, R11, UR18, PT, P3 ;  /* 0x000000120b007c0c */ /* 0x000fe4000bf66330 */
[----:B------:R-:W-:Y:S02]  /*0cf0*/  @!P2 LEA.HI.X R15, R6, UR9, R7, 0x1, P4 ;  /* 0x00000009060fac11 */ /* 0x000fe4000a0f0c07 */
[----:B------:R-:W-:-:S03]  /*0d00*/  PRMT R19, RZ, 0x7610, R19 ;  /* 0x00007610ff137816 */ /* 0x000fc60000000013 */
[----:B------:R-:W5:Y:S04]  /*0d10*/  @!P2 LDG.E.U16 R9, desc[UR14][R14.64] ;  /* 0x0000000e0e09a981 */ /* 0x000f68000c1e1500 */
[----:B------:R0:W5:Y:S02]  /*0d20*/  @!P1 LDG.E.U16 R19, desc[UR14][R12.64] ;  /* 0x0000000e0c139981 */ /* 0x000164000c1e1500 */
[C---:B------:R-:W-:Y:S02]  /*0d30*/  @!P3 LEA R16, P4, R0.reuse, UR8, 0x1 ;  /* 0x000000080010bc11 */ /* 0x040fe4000f8808ff */
[----:B------:R-:W-:Y:S02]  /*0d40*/  PRMT R10, RZ, 0x7610, R10 ;  /* 0x00007610ff0a7816 */ /* 0x000fe4000000000a */
[----:B------:R-:W-:-:S05]  /*0d50*/  @!P3 LEA.HI.X R17, R0, UR9, R11, 0x1, P4 ;  /* 0x000000090011bc11 */ /* 0x000fca000a0f0c0b */
[----:B------:R5:W5:Y:S01]  /*0d60*/  @!P3 LDG.E.U16 R10, desc[UR14][R16.64] ;  /* 0x0000000e100ab981 */ /* 0x000b62000c1e1500 */
[----:B-1----:R-:W-:Y:S01]  /*0d70*/  UPRMT UR4, UR4, 0x9910, URZ ;  /* 0x0000991004047896 */ /* 0x002fe200080000ff */
[----:B---3--:R-:W-:-:S04]  /*0d80*/  @!P0 LEA R2, P4, R20, UR10, 0x1 ;  /* 0x0000000a14028c11 */ /* 0x008fc8000f8808ff */
[----:B------:R-:W-:Y:S02]  /*0d90*/  @!P0 LEA.HI.X R3, R20, UR11, R21, 0x1, P4 ;  /* 0x0000000b14038c11 */ /* 0x000fe4000a0f0c15 */
[----:B0-----:R-:W-:Y:S02]  /*0da0*/  @!P2 LEA R12, P5, R6, UR10, 0x1 ;  /* 0x0000000a060cac11 */ /* 0x001fe4000f8a08ff */
[----:B--2---:R-:W-:-:S05]  /*0db0*/  PRMT R8, R8, 0x9910, RZ ;  /* 0x0000991008087816 */ /* 0x004fca00000000ff */
[----:B------:R-:W-:Y:S01]  /*0dc0*/  IMAD R8, R8, UR4, RZ ;  /* 0x0000000408087c24 */ /* 0x000fe2000f8e02ff */
[----:B----4-:R-:W-:-:S04]  /*0dd0*/  PRMT R13, R18, 0x9910, RZ ;  /* 0x00009910120d7816 */ /* 0x010fc800000000ff */
[----:B------:R-:W-:Y:S02]  /*0de0*/  PRMT R14, R8, 0x9910, RZ ;  /* 0x00009910080e7816 */ /* 0x000fe400000000ff */
[C---:B------:R-:W-:Y:S02]  /*0df0*/  @!P1 LEA R8, P4, R4.reuse, UR10, 0x1 ;  /* 0x0000000a04089c11 */ /* 0x040fe4000f8808ff */
[----:B-----5:R-:W-:Y:S02]  /*0e00*/  PRMT R16, R9, 0x9910, RZ ;  /* 0x0000991009107816 */ /* 0x020fe400000000ff */
[----:B------:R-:W-:Y:S02]  /*0e10*/  @!P1 LEA.HI.X R9, R4, UR11, R5, 0x1, P4 ;  /* 0x0000000b04099c11 */ /* 0x000fe4000a0f0c05 */
[----:B------:R-:W-:Y:S01]  /*0e20*/  PRMT R15, R19, 0x9910, RZ ;  /* 0x00009910130f7816 */ /* 0x000fe200000000ff */
[----:B------:R-:W-:Y:S02]  /*0e30*/  IMAD.MOV.U32 R5, RZ, RZ, R16 ;  /* 0x000000ffff057224 */ /* 0x000fe400078e0010 */
[----:B------:R-:W-:Y:S01]  /*0e40*/  IMAD R17, R14, R13, RZ ;  /* 0x0000000d0e117224 */ /* 0x000fe200078e02ff */
[----:B------:R-:W-:Y:S01]  /*0e50*/  @!P2 LEA.HI.X R13, R6, UR11, R7, 0x1, P5 ;  /* 0x0000000b060dac11 */ /* 0x000fe2000a8f0c07 */
[----:B------:R-:W-:-:S02]  /*0e60*/  IMAD R15, R14, R15, RZ ;  /* 0x0000000f0e0f7224 */ /* 0x000fc400078e02ff */
[----:B------:R-:W-:Y:S01]  /*0e70*/  IMAD R7, R14, R5, RZ ;  /* 0x000000050e077224 */ /* 0x000fe200078e02ff */
[----:B------:R0:W-:Y:S04]  /*0e80*/  @!P0 STG.E.U16 desc[UR14][R2.64], R17 ;  /* 0x0000001102008986 */ /* 0x0001e8000c10150e */
[----:B------:R0:W-:Y:S01]  /*0e90*/  @!P1 STG.E.U16 desc[UR14][R8.64], R15 ;  /* 0x0000000f08009986 */ /* 0x0001e2000c10150e */
[----:B------:R-:W-:-:S03]  /*0ea0*/  PRMT R5, R10, 0x9910, RZ ;  /* 0x000099100a057816 */ /* 0x000fc600000000ff */
[----:B------:R0:W-:Y:S01]  /*0eb0*/  @!P2 STG.E.U16 desc[UR14][R12.64], R7 ;  /* 0x000000070c00a986 */ /* 0x0001e2000c10150e */
[----:B------:R-:W-:Y:S05]  /*0ec0*/  @P3 EXIT ;  /* 0x000000000000394d */ /* 0x000fea0003800000 */
[----:B0-----:R-:W-:Y:S01]  /*0ed0*/  LEA R2, P0, R0, UR10, 0x1 ;  /* 0x0000000a00027c11 */ /* 0x001fe2000f8008ff */
[----:B------:R-:W-:-:S03]  /*0ee0*/  IMAD R5, R14, R5, RZ ;  /* 0x000000050e057224 */ /* 0x000fc600078e02ff */
[----:B------:R-:W-:-:S05]  /*0ef0*/  LEA.HI.X R3, R0, UR11, R11, 0x1, P0 ;  /* 0x0000000b00037c11 */ /* 0x000fca00080f0c0b */
[----:B------:R-:W-:Y:S01]  /*0f00*/  STG.E.U16 desc[UR14][R2.64], R5 ;  /* 0x0000000502007986 */ /* 0x000fe2000c10150e */
[----:B------:R-:W-:Y:S05]  /*0f10*/  EXIT ;  /* 0x000000000000794d */ /* 0x000fea0003800000 */
.L_x_507:
        /* <DEDUP_REMOVED lines=10> */
.L_x_510:
[C---:B------:R-:W-:Y:S01]  /*0fc0*/  IMAD.SHL.U32 R13, R7.reuse, 0x8, RZ ;  /* 0x00000008070d7824 */ /* 0x040fe200078e00ff */
[----:B------:R-:W-:Y:S01]  /*0fd0*/  SHF.L.U64.HI R5, R7, 0x3, R0 ;  /* 0x0000000307057819 */ /* 0x000fe20000010200 */
[----:B0-----:R-:W3:Y:S03]  /*0fe0*/  LDG.E.U16 R4, desc[UR14][R2.64] ;  /* 0x0000000e02047981 */ /* 0x001ee6000c1e1500 */
[----:B------:R-:W-:-:S04]  /*0ff0*/  IADD3 R8, P0, PT, R13, UR8, RZ ;  /* 0x000000080d087c10 */ /* 0x000fc8000ff1e0ff */
[----:B------:R-:W-:-:S06]  /*1000*/  IADD3.X R9, PT, PT, R5, UR9, RZ, P0, !PT ;  /* 0x0000000905097c10 */ /* 0x000fcc00087fe4ff */
[----:B------:R-:W4:Y:S01]  /*1010*/  LDG.E.64 R8, desc[UR14][R8.64] ;  /* 0x0000000e08087981 */ /* 0x000f22000c1e1b00 */
[----:B---3--:R-:W-:-:S05]  /*1020*/  PRMT R4, R4, 0x9910, RZ ;  /* 0x0000991004047816 */ /* 0x008fca00000000ff */
[----:B------:R-:W-:-:S05]  /*1030*/  IMAD R4, R4, UR4, RZ ;  /* 0x0000000404047c24 */ /* 0x000fca000f8e02ff */
[----:B------:R-:W-:Y:S02]  /*1040*/  PRMT R11, R4, 0x9910, RZ ;  /* 0x00009910040b7816 */ /* 0x000fe400000000ff */
[----:B------:R-:W-:Y:S02]  /*1050*/  IADD3 R4, P0, PT, R13, UR10, RZ ;  /* 0x0000000a0d047c10 */ /* 0x000fe4000ff1e0ff */
[C---:B----4-:R-:W-:Y:S02]  /*1060*/  PRMT R6, R8.reuse, 0x9910, RZ ;  /* 0x0000991008067816 */ /* 0x050fe400000000ff */
[----:B------:R-:W-:Y:S02]  /*1070*/  PRMT R8, R8, 0xbb32, RZ ;  /* 0x0000bb3208087816 */ /* 0x000fe400000000ff */
[----:B------:R-:W-:Y:S01]  /*1080*/  PRMT R10, R9, 0x9910, RZ ;  /* 0x00009910090a7816 */ /* 0x000fe200000000ff */
[----:B------:R-:W-:Y:S01]  /*1090*/  IMAD R6, R11, R6, RZ ;  /* 0x000000060b067224 */ /* 0x000fe200078e02ff */
[----:B------:R-:W-:Y:S01]  /*10a0*/  PRMT R12, R9, 0xbb32, RZ ;  /* 0x0000bb32090c7816 */ /* 0x000fe200000000ff */
[----:B------:R-:W-:Y:S01]  /*10b0*/  IMAD R9, R11, R8, RZ ;  /* 0x000000080b097224 */ /* 0x000fe200078e02ff */
[----:B------:R-:W-:Y:S01]  /*10c0*/  IADD3.X R5, PT, PT, R5, UR11, RZ, P0, !PT ;  /* 0x0000000b05057c10 */ /* 0x000fe200087fe4ff */
[----:B------:R-:W-:Y:S01]  /*10d0*/  IMAD R8, R11, R10, RZ ;  /* 0x0000000a0b087224 */ /* 0x000fe200078e02ff */
[----:B--2---:R-:W-:Y:S01]  /*10e0*/  IADD3 R7, P0, PT, R7, UR5, RZ ;  /* 0x0000000507077c10 */ /* 0x004fe2000ff1e0ff */
[----:B------:R-:W-:Y:S01]  /*10f0*/  IMAD R11, R11, R12, RZ ;  /* 0x0000000c0b0b7224 */ /* 0x000fe200078e02ff */
[----:B------:R-:W-:-:S03]  /*1100*/  PRMT R10, R6, 0x5410, R9 ;  /* 0x00005410060a7816 */ /* 0x000fc60000000009 */
[C---:B------:R-:W-:Y:S01]  /*1110*/  IMAD.SHL.U32 R6, R7.reuse, 0x4, RZ ;  /* 0x0000000407067824 */ /* 0x040fe200078e00ff */
[----:B------:R-:W-:Y:S01]  /*1120*/  PRMT R11, R8, 0x5410, R11 ;  /* 0x00005410080b7816 */ /* 0x000fe2000000000b */
[----:B------:R-:W-:Y:S01]  /*1130*/  IMAD.X R0, RZ, RZ, R0, P0 ;  /* 0x000000ffff007224 */ /* 0x000fe200000e0600 */
[C---:B------:R-:W-:Y:S02]  /*1140*/  LOP3.LUT P0, RZ, R7.reuse, 0xffffc000, RZ, 0xc0, !PT ;  /* 0xffffc00007ff7812 */ /* 0x040fe4000780c0ff */
[----:B------:R-:W-:Y:S01]  /*1150*/  ISETP.LT.U32.AND P1, PT, R6, UR19, PT ;  /* 0x0000001306007c0c */ /* 0x000fe2000bf21070 */
[----:B------:R1:W-:Y:S01]  /*1160*/  STG.E.64 desc[UR14][R4.64], R10 ;  /* 0x0000000a04007986 */ /* 0x0003e2000c101b0e */
[----:B------:R-:W-:Y:S02]  /*1170*/  SHF.L.U64.HI R6, R7, 0x2, R0 ;  /* 0x0000000207067819 */ /* 0x000fe40000010200 */
[----:B------:R-:W-:Y:S02]  /*1180*/  LOP3.LUT P0, RZ, R0, 0x3fffffff, RZ, 0xc0, P0 ;  /* 0x3fffffff00ff7812 */ /* 0x000fe4000000c0ff */
[----:B------:R-:W-:-:S13]  /*1190*/  ISETP.LT.AND.EX P1, PT, R6, UR12, PT, P1 ;  /* 0x0000000c06007c0c */ /* 0x000fda000bf21310 */
[----:B-1----:R-:W-:Y:S05]  /*11a0*/  @!P0 BRA P1, `(.L_x_510) ;  /* 0xfffffffc00848947 */ /* 0x002fea000083ffff */
[----:B------:R-:W-:Y:S05]  /*11b0*/  EXIT ;  /* 0x000000000000794d */ /* 0x000fea0003800000 */
        .weak           $__internal_35_$__cuda_sm20_div_u16
        .type           $__internal_35_$__cuda_sm20_div_u16,@function
        .size           $__internal_35_$__cuda_sm20_div_u16,(.L_x_780 - $__internal_35_$__cuda_sm20_div_u16)
$__internal_35_$__cuda_sm20_div_u16:
        /* <DEDUP_REMOVED lines=18> */
[----:B------:R-:W-:Y:S06]  /*12e0*/  RET.REL.NODEC R2 `(_ZN2at6native63_GLOBAL__N__862fb238_30_ForeachBinaryOpScalarTensor_cu_64fe0ca525multi_tensor_apply_kernelINS1_18TensorListMetadataILi2EEENS1_27BinaryOpScalarTensorFunctorIsLi2ELi1ELi1EEEJSt10multipliesIsEPssEEEvT_T0_DpT1_) ;  /* 0xffffffec02447950 */ /* 0x000fec0003c3ffff */
.L_x_511:
        /* <DEDUP_REMOVED lines=9> */
.L_x_780:


//--------------------- .text._ZN2at6native63_GLOBAL__N__862fb238_30_ForeachBinaryOpScalarTensor_cu_64fe0ca525multi_tensor_apply_kernelINS1_18TensorListMetadataILi2EEENS1_27BinaryOpScalarTensorFunctorIlLi2ELi1ELi1EEEJSt10multipliesIlEPllEEEvT_T0_DpT1_ --------------------------
	.section	.text._ZN2at6native63_GLOBAL__N__862fb238_30_ForeachBinaryOpScalarTensor_cu_64fe0ca525multi_tensor_apply_kernelINS1_18TensorListMetadataILi2EEENS1_27BinaryOpScalarTensorFunctorIlLi2ELi1ELi1EEEJSt10multipliesIlEPllEEEvT_T0_DpT1_,"ax",@progbits
	.align	128
.text._ZN2at6native63_GLOBAL__N__862fb238_30_ForeachBinaryOpScalarTensor_cu_64fe0ca525multi_tensor_apply_kernelINS1_18TensorListMetadataILi2EEENS1_27BinaryOpScalarTensorFunctorIlLi2ELi1ELi1EEEJSt10multipliesIlEPllEEEvT_T0_DpT1_:
        .type           _ZN2at6native63_GLOBAL__N__862fb238_30_ForeachBinaryOpScalarTensor_cu_64fe0ca525multi_tensor_apply_kernelINS1_18TensorListMetadataILi2EEENS1_27BinaryOpScalarTensorFunctorIlLi2ELi1ELi1EEEJSt10multipliesIlEPllEEEvT_T0_DpT1_,@function
        .size           _ZN2at6native63_GLOBAL__N__862fb238_30_ForeachBinaryOpScalarTensor_cu_64fe0ca525multi_tensor_apply_kernelINS1_18TensorListMetadataILi2EEENS1_27BinaryOpScalarTensorFunctorIlLi2ELi1ELi1EEEJSt10multipliesIlEPllEEEvT_T0_DpT1_,(.L_x_782 - _ZN2at6native63_GLOBAL__N__862fb238_30_ForeachBinaryOpScalarTensor_cu_64fe0ca525multi_tensor_apply_kernelINS1_18TensorListMetadataILi2EEENS1_27BinaryOpScalarTensorFunctorIlLi2ELi1ELi1EEEJSt10multipliesIlEPllEEEvT_T0_DpT1_)
        .other          _ZN2at6native63_GLOBAL__N__862fb238_30_ForeachBinaryOpScalarTensor_cu_64fe0ca525multi_tensor_apply_kernelINS1_18TensorListMetadataILi2EEENS1_27BinaryOpScalarTensorFunctorIlLi2ELi1ELi1EEEJSt10multipliesIlEPllEEEvT_T0_DpT1_,@"STO_CUDA_ENTRY STV_DEFAULT"
_ZN2at6native63_GLOBAL__N__862fb238_30_ForeachBinaryOpScalarTensor_cu_64fe0ca525multi_tensor_apply_kernelINS1_18TensorListMetadataILi2EEENS1_27BinaryOpScalarTensorFunctorIlLi2ELi1ELi1EEEJSt10multipliesIlEPllEEEvT_T0_DpT1_:
        /* <DEDUP_REMOVED lines=39> */
[----:B------:R-:W-:Y:S05]  /*0270*/  CALL.REL.NOINC `($__internal_36_$__cuda_sm20_div_u16) ;  /* 0x0000001000607944 */ /* 0x000fea0003c00000 */
        /* <DEDUP_REMOVED lines=14> */
.L_x_514:
[----:B0-----:R-:W-:Y:S01]  /*0360*/  IADD3 R22, P0, PT, R0, UR6, RZ ;  /* 0x0000000600167c10 */ /* 0x001fe2000ff1e0ff */
[----:B--2---:R-:W0:Y:S03]  /*0370*/  LDC.64 R8, c[0x0][0xfd0] ;  /* 0x0003f400ff087b82 */ /* 0x004e260000000a00 */
[C---:B------:R-:W-:Y:S01]  /*0380*/  ISETP.GE.U32.AND P1, PT, R22.reuse, UR18, PT ;  /* 0x0000001216007c0c */ /* 0x040fe2000bf26070 */
[----:B------:R-:W-:Y:S01]  /*0390*/  IMAD.X R3, RZ, RZ, UR7, P0 ;  /* 0x00000007ff037e24 */ /* 0x000fe200080e06ff */
[----:B------:R-:W-:-:S04]  /*03a0*/  IADD3 R4, P0, PT, R22, UR15, RZ ;  /* 0x0000000f16047c10 */ /* 0x000fc8000ff1e0ff */
[----:B------:R-:W-:Y:S01]  /*03b0*/  ISETP.GE.AND.EX P1, PT, R3, UR19, PT, P1 ;  /* 0x0000001303007c0c */ /* 0x000fe2000bf26310 */
[----:B------:R-:W-:Y:S01]  /*03c0*/  IMAD.X R5, RZ, RZ, R3, P0 ;  /* 0x000000ffff057224 */ /* 0x000fe200000e0603 */
[----:B------:R-:W-:-:S04]  /*03d0*/  ISETP.GE.U32.AND P2, PT, R4, UR18, PT ;  /* 0x0000001204007c0c */ /* 0x000fc8000bf46070 */
[----:B------:R-:W-:Y:S02]  /*03e0*/  ISETP.GE.AND.EX P2, PT, R5, UR19, PT, P2 ;  /* 0x0000001305007c0c */ /* 0x000fe4000bf46320 */
[----:B------:R-:W-:-:S05]  /*03f0*/  IADD3 R24, P4, PT, R4, UR15, RZ ;  /* 0x0000000f04187c10 */ /* 0x000fca000ff9e0ff */
[----:B------:R-:W-:Y:S01]  /*0400*/  @!P1 LEA R14, P0, R22, UR8, 0x3 ;  /* 0x00000008160e9c11 */ /* 0x000fe2000f8018ff */
[----:B------:R-:W-:Y:S01]  /*0410*/  IMAD.X R7, RZ, RZ, R5, P4 ;  /* 0x000000ffff077224 */ /* 0x000fe200020e0605 */
[----:B0-----:R-:W1:Y:S01]  /*0420*/  LDG.E.64 R12, desc[UR16][R8.64] ;  /* 0x00000010080c7981 */ /* 0x001e62000c1e1b00 */
[----:B------:R-:W-:Y:S02]  /*0430*/  IADD3 R23, P5, PT, R24, UR15, RZ ;  /* 0x0000000f18177c10 */ /* 0x000fe4000ffbe0ff */
[----:B------:R-:W-:Y:S02]  /*0440*/  CS2R R16, SRZ ;  /* 0x0000000000107805 */ /* 0x000fe4000001ff00 */
[----:B------:R-:W-:Y:S02]  /*0450*/  @!P1 LEA.HI.X R15, R22, UR9, R3, 0x3, P0 ;  /* 0x00000009160f9c11 */ /* 0x000fe400080f1c03 */
[----:B------:R-:W-:Y:S02]  /*0460*/  ISETP.GE.U32.AND P3, PT, R24, UR18, PT ;  /* 0x0000001218007c0c */ /* 0x000fe4000bf66070 */
[C---:B------:R-:W-:Y:S01]  /*0470*/  @!P2 LEA R28, P0, R4.reuse, UR8, 0x3 ;  /* 0x00000008041cac11 */ /* 0x040fe2000f8018ff */
[----:B------:R-:W-:Y:S01]  /*0480*/  IMAD.X R6, RZ, RZ, R7, P5 ;  /* 0x000000ffff067224 */ /* 0x000fe200028e0607 */
[----:B------:R-:W-:Y:S01]  /*0490*/  ISETP.GE.AND.EX P3, PT, R7, UR19, PT, P3 ;  /* 0x0000001307007c0c */ /* 0x000fe2000bf66330 */
[----:B------:R0:W2:Y:S01]  /*04a0*/  @!P1 LDG.E.64 R16, desc[UR16][R14.64] ;  /* 0x000000100e109981 */ /* 0x0000a2000c1e1b00 */
[----:B------:R-:W-:-:S02]  /*04b0*/  @!P2 LEA.HI.X R29, R4, UR9, R5, 0x3, P0 ;  /* 0x00000009041dac11 */ /* 0x000fc400080f1c05 */
[----:B------:R-:W-:Y:S02]  /*04c0*/  CS2R R20, SRZ ;  /* 0x0000000000147805 */ /* 0x000fe4000001ff00 */
[----:B------:R-:W-:-:S04]  /*04d0*/  ISETP.GE.U32.AND P0, PT, R23, UR18, PT ;  /* 0x0000001217007c0c */ /* 0x000fc8000bf06070 */
[----:B------:R-:W-:Y:S01]  /*04e0*/  ISETP.GE.AND.EX P0, PT, R6, UR19, PT, P0 ;  /* 0x0000001306007c0c */ /* 0x000fe2000bf06300 */
[----:B------:R-:W3:Y:S01]  /*04f0*/  @!P2 LDG.E.64 R20, desc[UR16][R28.64] ;  /* 0x000000101c14a981 */ /* 0x000ee2000c1e1b00 */
[----:B------:R-:W-:Y:S02]  /*0500*/  CS2R R10, SRZ ;  /* 0x00000000000a7805 */ /* 0x000fe4000001ff00 */
[----:B------:R-:W-:-:S04]  /*0510*/  @!P3 LEA R26, P4, R24, UR8, 0x3 ;  /* 0x00000008181abc11 */ /* 0x000fc8000f8818ff */
[----:B------:R-:W-:Y:S02]  /*0520*/  @!P3 LEA.HI.X R27, R24, UR9, R7, 0x3, P4 ;  /* 0x00000009181bbc11 */ /* 0x000fe4000a0f1c07 */
[----:B0-----:R-:W-:-:S03]  /*0530*/  CS2R R14, SRZ ;  /* 0x00000000000e7805 */ /* 0x001fc6000001ff00 */
[C---:B------:R-:W-:Y:S01]  /*0540*/  @!P0 LEA R18, P4, R23.reuse, UR8, 0x3 ;  /* 0x0000000817128c11 */ /* 0x040fe2000f8818ff */
[----:B------:R-:W4:Y:S03]  /*0550*/  @!P3 LDG.E.64 R10, desc[UR16][R26.64] ;  /* 0x000000101a0ab981 */ /* 0x000f26000c1e1b00 */
[----:B------:R-:W-:-:S05]  /*0560*/  @!P0 LEA.HI.X R19, R23, UR9, R6, 0x3, P4 ;  /* 0x0000000917138c11 */ /* 0x000fca000a0f1c06 */
[----:B------:R0:W5:Y:S02]  /*0570*/  @!P0 LDG.E.64 R14, desc[UR16][R18.64] ;  /* 0x00000010120e8981 */ /* 0x000164000c1e1b00 */
[----:B0-----:R-:W-:-:S04]  /*0580*/  @!P1 LEA R18, P4, R22, UR10, 0x3 ;  /* 0x0000000a16129c11 */ /* 0x001fc8000f8818ff */
[----:B------:R-:W-:Y:S02]  /*0590*/  @!P1 LEA.HI.X R19, R22, UR11, R3, 0x3, P4 ;  /* 0x0000000b16139c11 */ /* 0x000fe4000a0f1c03 */
[----:B------:R-:W-:-:S04]  /*05a0*/  @!P0 LEA R26, P4, R23, UR10, 0x3 ;  /* 0x0000000a171a8c11 */ /* 0x000fc8000f8818ff */
[----:B------:R-:W-:Y:S02]  /*05b0*/  @!P0 LEA.HI.X R27, R23, UR11, R6, 0x3, P4 ;  /* 0x0000000b171b8c11 */ /* 0x000fe4000a0f1c06 */
[----:B------:R-:W-:Y:S01]  /*05c0*/  @!P2 LEA R6, P4, R4, UR10, 0x3 ;  /* 0x0000000a0406ac11 */ /* 0x000fe2000f8818ff */
[----:B-1----:R-:W-:-:S04]  /*05d0*/  IMAD R13, R13, UR20, RZ ;  /* 0x000000140d0d7c24 */ /* 0x002fc8000f8e02ff */
[C---:B------:R-:W-:Y:S02]  /*05e0*/  IMAD R25, R12.reuse, UR21, R13 ;  /* 0x000000150c197c24 */ /* 0x040fe4000f8e020d */
[----:B------:R-:W-:-:S04]  /*05f0*/  IMAD.WIDE.U32 R12, R12, UR20, RZ ;  /* 0x000000140c0c7c25 */ /* 0x000fc8000f8e00ff */
[----:B------:R-:W-:Y:S02]  /*0600*/  IMAD.IADD R2, R13, 0x1, R25 ;  /* 0x000000010d027824 */ /* 0x000fe400078e0219 */
[----:B--2---:R-:W-:-:S04]  /*0610*/  IMAD R13, R17, R12, RZ ;  /* 0x0000000c110d7224 */ /* 0x004fc800078e02ff */
[C---:B------:R-:W-:Y:S02]  /*0620*/  IMAD R13, R16.reuse, R2, R13 ;  /* 0x00000002100d7224 */ /* 0x040fe400078e020d */
[----:B------:R-:W-:-:S04]  /*0630*/  IMAD.WIDE.U32 R16, R16, R12, RZ ;  /* 0x0000000c10107225 */ /* 0x000fc800078e00ff */
[----:B------:R-:W-:Y:S02]  /*0640*/  IMAD.IADD R17, R17, 0x1, R13 ;  /* 0x0000000111117824 */ /* 0x000fe400078e020d */
[----:B---3--:R-:W-:-:S03]  /*0650*/  IMAD R21, R21, R12, RZ ;  /* 0x0000000c15157224 */ /* 0x008fc600078e02ff */
[----:B------:R-:W-:Y:S01]  /*0660*/  @!P1 STG.E.64 desc[UR16][R18.64], R16 ;  /* 0x0000001012009986 */ /* 0x000fe2000c101b10 */
[----:B------:R-:W-:Y:S01]  /*0670*/  @!P3 LEA R28, P1, R24, UR10, 0x3 ;  /* 0x0000000a181cbc11 */ /* 0x000fe2000f8218ff */
[C---:B------:R-:W-:Y:S02]  /*0680*/  IMAD R25, R20.reuse, R2, R21 ;  /* 0x0000000214197224 */ /* 0x040fe400078e0215 */
[-C--:B------:R-:W-:Y:S01]  /*0690*/  IMAD.WIDE.U32 R20, R20, R12.reuse, RZ ;  /* 0x0000000c14147225 */ /* 0x080fe200078e00ff */
[----:B------:R-:W-:Y:S02]  /*06a0*/  @!P3 LEA.HI.X R29, R24, UR11, R7, 0x3, P1 ;  /* 0x0000000b181dbc11 */ /* 0x000fe400088f1c07 */
[C---:B------:R-:W-:Y:S01]  /*06b0*/  @!P2 LEA.HI.X R7, R4.reuse, UR11, R5, 0x3, P4 ;  /* 0x0000000b0407ac11 */ /* 0x040fe2000a0f1c05 */
[-C--:B----4-:R-:W-:Y:S01]  /*06c0*/  IMAD R11, R11, R12.reuse, RZ ;  /* 0x0000000c0b0b7224 */ /* 0x090fe200078e02ff */
[----:B------:R-:W-:Y:S01]  /*06d0*/  IADD3 R4, P4, PT, R4, UR14, RZ ;  /* 0x0000000e04047c10 */ /* 0x000fe2000ff9e0ff */
[----:B------:R-:W-:Y:S01]  /*06e0*/  IMAD.IADD R21, R21, 0x1, R25 ;  /* 0x0000000115157824 */ /* 0x000fe200078e0219 */
[----:B------:R-:W-:Y:S01]  /*06f0*/  IADD3 R22, P1, PT, R22, UR14, RZ ;  /* 0x0000000e16167c10 */ /* 0x000fe2000ff3e0ff */
[----:B-----5:R-:W-:-:S02]  /*0700*/  IMAD R15, R15, R12, RZ ;  /* 0x0000000c0f0f7224 */ /* 0x020fc400078e02ff */
[-C--:B------:R-:W-:Y:S01]  /*0710*/  IMAD R13, R10, R2.reuse, R11 ;  /* 0x000000020a0d7224 */ /* 0x080fe200078e020b */
[----:B------:R0:W-:Y:S01]  /*0720*/  @!P2 STG.E.64 desc[UR16][R6.64], R20 ;  /* 0x000000140600a986 */ /* 0x0001e2000c101b10 */
[----:B------:R-:W-:Y:S01]  /*0730*/  IMAD R15, R14, R2, R15 ;  /* 0x000000020e0f7224 */ /* 0x000fe200078e020f */
[C---:B------:R-:W-:Y:S01]  /*0740*/  ISETP.GE.U32.AND P2, PT, R4.reuse, UR18, PT ;  /* 0x0000001204007c0c */ /* 0x040fe2000bf46070 */
[----:B------:R-:W-:Y:S01]  /*0750*/  IMAD.X R5, RZ, RZ, R5, P4 ;  /* 0x000000ffff057224 */ /* 0x000fe200020e0605 */
[----:B------:R-:W-:Y:S01]  /*0760*/  IADD3 R2, P4, PT, R4, UR15, RZ ;  /* 0x0000000f04027c10 */ /* 0x000fe2000ff9e0ff */
[----:B------:R-:W-:-:S03]  /*0770*/  IMAD.WIDE.U32 R10, R10, R12, RZ ;  /* 0x0000000c0a0a7225 */ /* 0x000fc600078e00ff */
[----:B------:R-:W-:Y:S01]  /*0780*/  IADD3 R23, P6, PT, R2, UR15, RZ ;  /* 0x0000000f02177c10 */ /* 0x000fe2000ffde0ff */
[----:B------:R-:W-:Y:S01]  /*0790*/  IMAD.X R3, RZ, RZ, R3, P1 ;  /* 0x000000ffff037224 */ /* 0x000fe200008e0603 */
[----:B------:R-:W-:Y:S01]  /*07a0*/  ISETP.GE.U32.AND P1, PT, R22, UR18, PT ;  /* 0x0000001216007c0c */ /* 0x000fe2000bf26070 */
[----:B------:R-:W-:Y:S01]  /*07b0*/  IMAD.IADD R11, R11, 0x1, R13 ;  /* 0x000000010b0b7824 */ /* 0x000fe200078e020d */
[----:B------:R-:W-:Y:S01]  /*07c0*/  ISETP.GE.AND.EX P2, PT, R5, UR19, PT, P2 ;  /* 0x0000001305007c0c */ /* 0x000fe2000bf46320 */
[----:B------:R-:W-:Y:S01]  /*07d0*/  IMAD.WIDE.U32 R12, R14, R12, RZ ;  /* 0x0000000c0e0c7225 */ /* 0x000fe200078e00ff */
[----:B------:R-:W-:Y:S02]  /*07e0*/  ISETP.GE.AND.EX P1, PT, R3, UR19, PT, P1 ;  /* 0x0000001303007c0c */ /* 0x000fe4000bf26310 */
[----:B------:R1:W-:Y:S01]  /*07f0*/  @!P3 STG.E.64 desc[UR16][R28.64], R10 ;  /* 0x0000000a1c00b986 */ /* 0x0003e2000c101b10 */
[----:B0-----:R-:W-:Y:S01]  /*0800*/  IMAD.X R7, RZ, RZ, R5, P4 ;  /* 0x000000ffff077224 */ /* 0x001fe200020e0605 */
[----:B------:R-:W-:Y:S01]  /*0810*/  ISETP.GE.U32.AND P4, PT, R2, UR18, PT ;  /* 0x0000001202007c0c */ /* 0x000fe2000bf86070 */
[----:B------:R-:W-:Y:S01]  /*0820*/  IMAD.IADD R17, R13, 0x1, R15 ;  /* 0x000000010d117824 */ /* 0x000fe200078e020f */
[----:B------:R-:W-:Y:S01]  /*0830*/  ISETP.GE.U32.AND P3, PT, R23, UR18, PT ;  /* 0x0000001217007c0c */ /* 0x000fe2000bf66070 */
[----:B------:R-:W-:Y:S01]  /*0840*/  IMAD.X R6, RZ, RZ, R7, P6 ;  /* 0x000000ffff067224 */ /* 0x000fe200030e0607 */
[----:B------:R-:W-:Y:S01]  /*0850*/  ISETP.GE.AND.EX P4, PT, R7, UR19, PT, P4 ;  /* 0x0000001307007c0c */ /* 0x000fe2000bf86340 */
[----:B------:R-:W-:-:S03]  /*0860*/  @!P0 IMAD.MOV.U32 R16, RZ, RZ, R12 ;  /* 0x000000ffff108224 */ /* 0x000fc600078e000c */
[----:B------:R-:W-:Y:S02]  /*0870*/  ISETP.GE.AND.EX P3, PT, R6, UR19, PT, P3 ;  /* 0x0000001306007c0c */ /* 0x000fe4000bf66330 */
[----:B------:R0:W-:Y:S01]  /*0880*/  @!P0 STG.E.64 desc[UR16][R26.64], R16 ;  /* 0x000000101a008986 */ /* 0x0001e2000c101b10 */
[----:B------:R-:W-:Y:S02]  /*0890*/  @!P1 LEA R24, P5, R22, UR8, 0x3 ;  /* 0x0000000816189c11 */ /* 0x000fe4000f8a18ff */
[----:B-1----:R-:W-:Y:S02]  /*08a0*/  CS2R R10, SRZ ;  /* 0x00000000000a7805 */ /* 0x002fe4000001ff00 */
[----:B------:R-:W-:Y:S01]  /*08b0*/  @!P2 LEA R20, P0, R4, UR8, 0x3 ;  /* 0x000000080414ac11 */ /* 0x000fe2000f8018ff */
[----:B------:R-:W2:Y:S01]  /*08c0*/  LDG.E.64 R8, desc[UR16][R8.64] ;  /* 0x0000001008087981 */ /* 0x000ea2000c1e1b00 */
[----:B------:R-:W-:Y:S02]  /*08d0*/  @!P1 LEA.HI.X R25, R22, UR9, R3, 0x3, P5 ;  /* 0x0000000916199c11 */ /* 0x000fe4000a8f1c03 */
[----:B------:R-:W-:-:S02]  /*08e0*/  @!P2 LEA.HI.X R21, R4, UR9, R5, 0x3, P0 ;  /* 0x000000090415ac11 */ /* 0x000fc400080f1c05 */
[C---:B------:R-:W-:Y:S02]  /*08f0*/  @!P4 LEA R18, P0, R2.reuse, UR8, 0x3 ;  /* 0x000000080212cc11 */ /* 0x040fe4000f8018ff */
[----:B------:R-:W-:Y:S02]  /*0900*/  CS2R R14, SRZ ;  /* 0x00000000000e7805 */ /* 0x000fe4000001ff00 */
[----:B------:R-:W-:Y:S01]  /*0910*/  CS2R R12, SRZ ;  /* 0x00000000000c7805 */ /* 0x000fe2000001ff00 */
[----:B------:R1:W3:Y:S01]  /*0920*/  @!P1 LDG.E.64 R10, desc[UR16][R24.64] ;  /* 0x00000010180a9981 */ /* 0x0002e2000c1e1b00 */
[C---:B0-----:R-:W-:Y:S02]  /*0930*/  @!P3 LEA R16, P5, R23.reuse, UR8, 0x3 ;  /* 0x000000081710bc11 */ /* 0x041fe4000f8a18ff */
[----:B------:R-:W-:Y:S01]  /*0940*/  @!P4 LEA.HI.X R19, R2, UR9, R7, 0x3, P0 ;  /* 0x000000090213cc11 */ /* 0x000fe200080f1c07 */
[----:B------:R0:W4:Y:S01]  /*0950*/  @!P2 LDG.E.64 R14, desc[UR16][R20.64] ;  /* 0x00000010140ea981 */ /* 0x000122000c1e1b00 */
[----:B------:R-:W-:-:S03]  /*0960*/  @!P3 LEA.HI.X R17, R23, UR9, R6, 0x3, P5 ;  /* 0x000000091711bc11 */ /* 0x000fc6000a8f1c06 */
[----:B------:R-:W5:Y:S01]  /*0970*/  @!P4 LDG.E.64 R12, desc[UR16][R18.64] ;  /* 0x00000010120cc981 */ /* 0x000f62000c1e1b00 */
[----:B-1----:R-:W-:-:S06]  /*0980*/  CS2R R24, SRZ ;  /* 0x0000000000187805 */ /* 0x002fcc000001ff00 */
[----:B------:R5:W5:Y:S01]  /*0990*/  @!P3 LDG.E.64 R24, desc[UR16][R16.64] ;  /* 0x000000101018b981 */ /* 0x000b62000c1e1b00 */
[----:B------:R-:W-:Y:S02]  /*09a0*/  @!P1 LEA R26, P0, R22, UR10, 0x3 ;  /* 0x0000000a161a9c11 */ /* 0x000fe4000f8018ff */
[----:B0-----:R-:W-:Y:S02]  /*09b0*/  @!P4 LEA R20, P5, R2, UR10, 0x3 ;  /* 0x0000000a0214cc11 */ /* 0x001fe4000f8a18ff */
[----:B------:R-:W-:Y:S02]  /*09c0*/  @!P1 LEA.HI.X R27, R22, UR11, R3, 0x3, P0 ;  /* 0x0000000b161b9c11 */ /* 0x000fe400080f1c03 */
[----:B------:R-:W-:Y:S02]  /*09d0*/  @!P2 LEA R28, P0, R4, UR10, 0x3 ;  /* 0x0000000a041cac11 */ /* 0x000fe4000f8018ff */
[----:B------:R-:W-:Y:S01]  /*09e0*/  @!P4 LEA.HI.X R21, R2, UR11, R7, 0x3, P5 ;  /* 0x0000000b0215cc11 */ /* 0x000fe2000a8f1c07 */
[----:B------:R-:W-:-:S04]  /*09f0*/  UIADD3 UR4, UP0, UPT, UR4, 0x2, URZ ;  /* 0x0000000204047890 */ /* 0x000fc8000ff1e0ff */
[----:B------:R-:W-:Y:S02]  /*0a00*/  UIADD3.X UR5, UPT, UPT, URZ, UR5, URZ, UP0, !UPT ;  /* 0x00000005ff057290 */ /* 0x000fe400087fe4ff */
[----:B------:R-:W-:-:S04]  /*0a10*/  UISETP.NE.U32.AND UP0, UPT, UR4, UR13, UPT ;  /* 0x0000000d0400728c */ /* 0x000fc8000bf05070 */
[----:B------:R-:W-:Y:S02]  /*0a20*/  UISETP.NE.AND.EX UP0, UPT, UR5, URZ, UPT, UP0 ;  /* 0x000000ff0500728c */ /* 0x000fe4000bf05300 */
[----:B------:R-:W-:-:S04]  /*0a30*/  ULEA UR6, UP1, UR14, UR6, 0x1 ;  /* 0x000000060e067291 */ /* 0x000fc8000f8208ff */
[----:B------:R-:W-:Y:S01]  /*0a40*/  ULEA.HI.X UR7, UR14, UR7, URZ, 0x1, UP1 ;  /* 0x000000070e077291 */ /* 0x000fe200088f0cff */
[----:B--2---:R-:W-:-:S04]  /*0a50*/  IMAD R9, R9, UR20, RZ ;  /* 0x0000001409097c24 */ /* 0x004fc8000f8e02ff */
[C---:B------:R-:W-:Y:S02]  /*0a60*/  IMAD R29, R8.reuse, UR21, R9 ;  /* 0x00000015081d7c24 */ /* 0x040fe4000f8e0209 */
[----:B------:R-:W-:-:S04]  /*0a70*/  IMAD.WIDE.U32 R8, R8, UR20, RZ ;  /* 0x0000001408087c25 */ /* 0x000fc8000f8e00ff */
[----:B------:R-:W-:Y:S02]  /*0a80*/  IMAD.IADD R3, R9, 0x1, R29 ;  /* 0x0000000109037824 */ /* 0x000fe400078e021d */
[-C--:B---3--:R-:W-:Y:S02]  /*0a90*/  IMAD R9, R11, R8.reuse, RZ ;  /* 0x000000080b097224 */ /* 0x088fe400078e02ff */
[-C--:B----4-:R-:W-:Y:S01]  /*0aa0*/  IMAD R7, R15, R8.reuse, RZ ;  /* 0x000000080f077224 */ /* 0x090fe200078e02ff */
[----:B------:R-:W-:Y:S01]  /*0ab0*/  @!P2 LEA.HI.X R29, R4, UR11, R5, 0x3, P0 ;  /* 0x0000000b041dac11 */ /* 0x000fe200080f1c05 */
[-C--:B-----5:R-:W-:Y:S02]  /*0ac0*/  IMAD R17, R13, R8.reuse, RZ ;  /* 0x000000080d117224 */ /* 0x0a0fe400078e02ff */
[C---:B------:R-:W-:Y:S02]  /*0ad0*/  IMAD R5, R10.reuse, R3, R9 ;  /* 0x000000030a057224 */ /* 0x040fe400078e0209 */
[----:B------:R-:W-:-:S04]  /*0ae0*/  IMAD.WIDE.U32 R10, R10, R8, RZ ;  /* 0x000000080a0a7225 */ /* 0x000fc800078e00ff */
[-C--:B------:R-:W-:Y:S02]  /*0af0*/  IMAD R2, R25, R8.reuse, RZ ;  /* 0x0000000819027224 */ /* 0x080fe400078e02ff */
[-C--:B------:R-:W-:Y:S02]  /*0b00*/  IMAD R7, R14, R3.reuse, R7 ;  /* 0x000000030e077224 */ /* 0x080fe400078e0207 */
[----:B------:R-:W-:Y:S02]  /*0b10*/  IMAD R17, R12, R3, R17 ;  /* 0x000000030c117224 */ /* 0x000fe400078e0211 */
[----:B------:R-:W-:-:S04]  /*0b20*/  IMAD.WIDE.U32 R14, R14, R8, RZ ;  /* 0x000000080e0e7225 */ /* 0x000fc800078e00ff */
[----:B------:R-:W-:-:S04]  /*0b30*/  IMAD.WIDE.U32 R12, R12, R8, RZ ;  /* 0x000000080c0c7225 */ /* 0x000fc800078e00ff */
[----:B------:R-:W-:-:S04]  /*0b40*/  IMAD.WIDE.U32 R8, R24, R8, RZ ;  /* 0x0000000818087225 */ /* 0x000fc800078e00ff */
[----:B------:R-:W-:Y:S01]  /*0b50*/  IMAD R3, R24, R3, R2 ;  /* 0x0000000318037224 */ /* 0x000fe200078e0202 */
[----:B------:R-:W-:Y:S01]  /*0b60*/  @!P3 LEA R2, P0, R23, UR10, 0x3 ;  /* 0x0000000a1702bc11 */ /* 0x000fe2000f8018ff */
[----:B------:R-:W-:Y:S02]  /*0b70*/  IMAD.IADD R11, R11, 0x1, R5 ;  /* 0x000000010b0b7824 */ /* 0x000fe400078e0205 */
[----:B------:R-:W-:Y:S02]  /*0b80*/  IMAD.IADD R15, R15, 0x1, R7 ;  /* 0x000000010f0f7824 */ /* 0x000fe400078e0207 */
[----:B------:R-:W-:Y:S02]  /*0b90*/  IMAD.IADD R13, R13, 0x1, R17 ;  /* 0x000000010d0d7824 */ /* 0x000fe400078e0211 */
[----:B------:R-:W-:Y:S01]  /*0ba0*/  IMAD.IADD R9, R9, 0x1, R3 ;  /* 0x0000000109097824 */ /* 0x000fe200078e0203 */
[----:B------:R-:W-:Y:S01]  /*0bb0*/  @!P3 LEA.HI.X R3, R23, UR11, R6, 0x3, P0 ;  /* 0x0000000b1703bc11 */ /* 0x000fe200080f1c06 */
[----:B------:R2:W-:Y:S04]  /*0bc0*/  @!P1 STG.E.64 desc[UR16][R26.64], R10 ;  /* 0x0000000a1a009986 */ /* 0x0005e8000c101b10 */
[----:B------:R2:W-:Y:S04]  /*0bd0*/  @!P2 STG.E.64 desc[UR16][R28.64], R14 ;  /* 0x0000000e1c00a986 */ /* 0x0005e8000c101b10 */
[----:B------:R2:W-:Y:S04]  /*0be0*/  @!P4 STG.E.64 desc[UR16][R20.64], R12 ;  /* 0x0000000c1400c986 */ /* 0x0005e8000c101b10 */
[----:B------:R2:W-:Y:S01]  /*0bf0*/  @!P3 STG.E.64 desc[UR16][R2.64], R8 ;  /* 0x000000080200b986 */ /* 0x0005e2000c101b10 */
[----:B------:R-:W-:Y:S05]  /*0c00*/  BRA.U UP0, `(.L_x_514) ;  /* 0xfffffff500d47547 */ /* 0x000fea000b83ffff */
.L_x_513:
[----:B------:R-:W-:-:S04]  /*0c10*/  ULOP3.LUT UR4, UR12, 0x1, URZ, 0xc0, !UPT ;  /* 0x000000010c047892 */ /* 0x000fc8000f8ec0ff */
[----:B------:R-:W-:-:S06]  /*0c20*/  UISETP.NE.U32.AND UP0, UPT, UR4, 0x1, UPT ;  /* 0x000000010400788c */ /* 0x000fcc000bf05070 */
[----:B------:R-:W-:-:S13]  /*0c30*/  PLOP3.LUT P0, PT, PT, PT, UP0, 0x80, 0x8 ;  /* 0x000000000008781c */ /* 0x000fda0003f0f008 */
[----:B------:R-:W-:Y:S05]  /*0c40*/  @!P0 EXIT ;  /* 0x000000000000894d */ /* 0x000fea0003800000 */
[----:B0-----:R-:W-:Y:S01]  /*0c50*/  IADD3 R7, P1, PT, R0, UR6, RZ ;  /* 0x0000000600077c10 */ /* 0x001fe2000ff3e0ff */
[----:B------:R-:W0:Y:S01]  /*0c60*/  LDC.64 R4, c[0x0][0xfd0] ;  /* 0x0003f400ff047b82 */ /* 0x000e220000000a00 */
[----:B--2---:R-:W-:Y:S02]  /*0c70*/  CS2R R14, SRZ ;  /* 0x00000000000e7805 */ /* 0x004fe4000001ff00 */
        /* <DEDUP_REMOVED lines=13> */
[----:B------:R-:W-:Y:S02]  /*0d50*/  ISETP.GE.AND.EX P2, PT, R11, UR19, PT, P2 ;  /* 0x000000130b007c0c */ /* 0x000fe4000bf46320 */
[----:B------:R-:W-:-:S03]  /*0d60*/  IADD3 R0, P5, PT, R20, UR15, RZ ;  /* 0x0000000f14007c10 */ /* 0x000fc6000ffbe0ff */
[C---:B------:R-:W-:Y:S01]  /*0d70*/  @!P0 LEA R2, P3, R7.reuse, UR8, 0x3 ;  /* 0x0000000807028c11 */ /* 0x040fe2000f8618ff */
[----:B0-----:R-:W1:Y:S01]  /*0d80*/  LDG.E.64 R4, desc[UR16][R4.64] ;  /* 0x0000001004047981 */ /* 0x001e62000c1e1b00 */
[----:B------:R-:W-:Y:S02]  /*0d90*/  IMAD.X R19, RZ, RZ, R11, P5 ;  /* 0x000000ffff137224 */ /* 0x000fe400028e060b */
[----:B------:R-:W-:Y:S02]  /*0da0*/  @!P0 LEA.HI.X R3, R7, UR9, R8, 0x3, P3 ;  /* 0x0000000907038c11 */ /* 0x000fe400098f1c08 */
[----:B------:R-:W-:Y:S02]  /*0db0*/  ISETP.GE.U32.AND P3, PT, R0, UR18, PT ;  /* 0x0000001200007c0c */ /* 0x000fe4000bf66070 */
[----:B------:R-:W-:Y:S01]  /*0dc0*/  @!P1 LEA R22, P4, R9, UR8, 0x3 ;  /* 0x0000000809169c11 */ /* 0x000fe2000f8818ff */
[----:B------:R0:W2:Y:S01]  /*0dd0*/  @!P0 LDG.E.64 R14, desc[UR16][R2.64] ;  /* 0x00000010020e8981 */ /* 0x0000a2000c1e1b00 */
[----:B------:R-:W-:-:S02]  /*0de0*/  @!P2 LEA R24, P5, R20, UR8, 0x3 ;  /* 0x000000081418ac11 */ /* 0x000fc4000f8a18ff */
[----:B------:R-:W-:Y:S02]  /*0df0*/  ISETP.GE.AND.EX P3, PT, R19, UR19, PT, P3 ;  /* 0x0000001313007c0c */ /* 0x000fe4000bf66330 */
[----:B------:R-:W-:Y:S02]  /*0e00*/  @!P1 LEA.HI.X R23, R9, UR9, R18, 0x3, P4 ;  /* 0x0000000909179c11 */ /* 0x000fe4000a0f1c12 */
[----:B------:R-:W-:-:S03]  /*0e10*/  @!P2 LEA.HI.X R25, R20, UR9, R11, 0x3, P5 ;  /* 0x000000091419ac11 */ /* 0x000fc6000a8f1c0b */
[----:B------:R-:W3:Y:S04]  /*0e20*/  @!P1 LDG.E.64 R16, desc[UR16][R22.64] ;  /* 0x0000001016109981 */ /* 0x000ee8000c1e1b00 */
[----:B------:R2:W4:Y:S02]  /*0e30*/  @!P2 LDG.E.64 R12, desc[UR16][R24.64] ;  /* 0x00000010180ca981 */ /* 0x000524000c1e1b00 */
[C---:B------:R-:W-:Y:S02]  /*0e40*/  @!P3 LEA R26, P4, R0.reuse, UR8, 0x3 ;  /* 0x00000008001abc11 */ /* 0x040fe4000f8818ff */
[----:B0-----:R-:W-:Y:S02]  /*0e50*/  CS2R R2, SRZ ;  /* 0x0000000000027805 */ /* 0x001fe4000001ff00 */
[----:B------:R-:W-:-:S05]  /*0e60*/  @!P3 LEA.HI.X R27, R0, UR9, R19, 0x3, P4 ;  /* 0x00000009001bbc11 */ /* 0x000fca000a0f1c13 */
[----:B------:R-:W5:Y:S01]  /*0e70*/  @!P3 LDG.E.64 R2, desc[UR16][R26.64] ;  /* 0x000000101a02b981 */ /* 0x000f62000c1e1b00 */
[C---:B------:R-:W-:Y:S02]  /*0e80*/  @!P0 LEA R6, P4, R7.reuse, UR10, 0x3 ;  /* 0x0000000a07068c11 */ /* 0x040fe4000f8818ff */
[C---:B------:R-:W-:Y:S02]  /*0e90*/  @!P2 LEA R10, P5, R20.reuse, UR10, 0x3 ;  /* 0x0000000a140aac11 */ /* 0x040fe4000f8a18ff */
[----:B------:R-:W-:Y:S02]  /*0ea0*/  @!P0 LEA.HI.X R7, R7, UR11, R8, 0x3, P4 ;  /* 0x0000000b07078c11 */ /* 0x000fe4000a0f1c08 */
[C---:B------:R-:W-:Y:S02]  /*0eb0*/  @!P1 LEA R8, P4, R9.reuse, UR10, 0x3 ;  /* 0x0000000a09089c11 */ /* 0x040fe4000f8818ff */
[----:B------:R-:W-:Y:S02]  /*0ec0*/  @!P2 LEA.HI.X R11, R20, UR11, R11, 0x3, P5 ;  /* 0x0000000b140bac11 */ /* 0x000fe4000a8f1c0b */
[----:B------:R-:W-:Y:S01]  /*0ed0*/  @!P1 LEA.HI.X R9, R9, UR11, R18, 0x3, P4 ;  /* 0x0000000b09099c11 */ /* 0x000fe2000a0f1c12 */
[----:B-1----:R-:W-:-:S04]  /*0ee0*/  IMAD R5, R5, UR4, RZ ;  /* 0x0000000405057c24 */ /* 0x002fc8000f8e02ff */
[C---:B------:R-:W-:Y:S02]  /*0ef0*/  IMAD R21, R4.reuse, UR5, R5 ;  /* 0x0000000504157c24 */ /* 0x040fe4000f8e0205 */
[----:B------:R-:W-:-:S04]  /*0f00*/  IMAD.WIDE.U32 R4, R4, UR4, RZ ;  /* 0x0000000404047c25 */ /* 0x000fc8000f8e00ff */
[----:B------:R-:W-:Y:S02]  /*0f10*/  IMAD.IADD R5, R5, 0x1, R21 ;  /* 0x0000000105057824 */ /* 0x000fe400078e0215 */
[-C--:B--2---:R-:W-:Y:S02]  /*0f20*/  IMAD R25, R15, R4.reuse, RZ ;  /* 0x000000040f197224 */ /* 0x084fe400078e02ff */
[-C--:B---3--:R-:W-:Y:S02]  /*0f30*/  IMAD R23, R17, R4.reuse, RZ ;  /* 0x0000000411177224 */ /* 0x088fe400078e02ff */
[C---:B------:R-:W-:Y:S02]  /*0f40*/  IMAD R25, R14.reuse, R5, R25 ;  /* 0x000000050e197224 */ /* 0x040fe400078e0219 */
[-C--:B----4-:R-:W-:Y:S02]  /*0f50*/  IMAD R21, R13, R4.reuse, RZ ;  /* 0x000000040d157224 */ /* 0x090fe400078e02ff */
[----:B------:R-:W-:-:S04]  /*0f60*/  IMAD.WIDE.U32 R14, R14, R4, RZ ;  /* 0x000000040e0e7225 */ /* 0x000fc800078e00ff */
[C---:B------:R-:W-:Y:S02]  /*0f70*/  IMAD R23, R16.reuse, R5, R23 ;  /* 0x0000000510177224 */ /* 0x040fe400078e0217 */
[----:B------:R-:W-:-:S04]  /*0f80*/  IMAD.WIDE.U32 R16, R16, R4, RZ ;  /* 0x0000000410107225 */ /* 0x000fc800078e00ff */
[C---:B------:R-:W-:Y:S02]  /*0f90*/  IMAD R21, R12.reuse, R5, R21 ;  /* 0x000000050c157224 */ /* 0x040fe400078e0215 */
[----:B------:R-:W-:-:S04]  /*0fa0*/  IMAD.WIDE.U32 R12, R12, R4, RZ ;  /* 0x000000040c0c7225 */ /* 0x000fc800078e00ff */
[----:B------:R-:W-:Y:S02]  /*0fb0*/  IMAD.IADD R15, R15, 0x1, R25 ;  /* 0x000000010f0f7824 */ /* 0x000fe400078e0219 */
[----:B------:R-:W-:Y:S02]  /*0fc0*/  IMAD.IADD R17, R17, 0x1, R23 ;  /* 0x0000000111117824 */ /* 0x000fe400078e0217 */
[----:B------:R-:W-:Y:S01]  /*0fd0*/  IMAD.IADD R13, R13, 0x1, R21 ;  /* 0x000000010d0d7824 */ /* 0x000fe200078e0215 */
[----:B------:R0:W-:Y:S01]  /*0fe0*/  @!P0 STG.E.64 desc[UR16][R6.64], R14 ;  /* 0x0000000e06008986 */ /* 0x0001e2000c101b10 */
[----:B-----5:R-:W-:-:S03]  /*0ff0*/  IMAD R3, R3, R4, RZ ;  /* 0x0000000403037224 */ /* 0x020fc600078e02ff */
[----:B------:R0:W-:Y:S01]  /*1000*/  @!P1 STG.E.64 desc[UR16][R8.64], R16 ;  /* 0x0000001008009986 */ /* 0x0001e2000c101b10 */
[----:B------:R-:W-:-:S03]  /*1010*/  IMAD.WIDE.U32 R20, R2, R4, RZ ;  /* 0x0000000402147225 */ /* 0x000fc600078e00ff */
[----:B------:R0:W-:Y:S01]  /*1020*/  @!P2 STG.E.64 desc[UR16][R10.64], R12 ;  /* 0x0000000c0a00a986 */ /* 0x0001e2000c101b10 */
[----:B------:R-:W-:Y:S01]  /*1030*/  IMAD R3, R2, R5, R3 ;  /* 0x0000000502037224 */ /* 0x000fe200078e0203 */
[----:B------:R-:W-:Y:S06]  /*1040*/  @P3 EXIT ;  /* 0x000000000000394d */ /* 0x000fec0003800000 */
[C---:B------:R-:W-:Y:S01]  /*1050*/  LEA R4, P0, R0.reuse, UR10, 0x3 ;  /* 0x0000000a00047c11 */ /* 0x040fe2000f8018ff */
[----:B------:R-:W-:Y:S02]  /*1060*/  IMAD.IADD R3, R21, 0x1, R3 ;  /* 0x0000000115037824 */ /* 0x000fe400078e0203 */
[----:B------:R-:W-:Y:S01]  /*1070*/  IMAD.MOV.U32 R2, RZ, RZ, R20 ;  /* 0x000000ffff027224 */ /* 0x000fe200078e0014 */
[----:B------:R-:W-:-:S05]  /*1080*/  LEA.HI.X R5, R0, UR11, R19, 0x3, P0 ;  /* 0x0000000b00057c11 */ /* 0x000fca00080f1c13 */
[----:B------:R-:W-:Y:S01]  /*1090*/  STG.E.64 desc[UR16][R4.64], R2 ;  /* 0x0000000204007986 */ /* 0x000fe2000c101b10 */
[----:B------:R-:W-:Y:S05]  /*10a0*/  EXIT ;  /* 0x000000000000794d */ /* 0x000fea0003800000 */
.L_x_512:
        /* <DEDUP_REMOVED lines=9> */
.L_x_515:
[C---:B---3--:R-:W-:Y:S01]  /*1140*/  IMAD.SHL.U32 R18, R9.reuse, 0x20, RZ ;  /* 0x0000002009127824 */ /* 0x048fe200078e00ff */
[----:B------:R-:W-:Y:S01]  /*1150*/  SHF.L.U64.HI R8, R9, 0x5, R0 ;  /* 0x0000000509087819 */ /* 0x000fe20000010200 */
[----:B0-----:R-:W2:Y:S03]  /*1160*/  LDG.E.64 R10, desc[UR16][R2.64] ;  /* 0x00000010020a7981 */ /* 0x001ea6000c1e1b00 */
[----:B------:R-:W-:-:S04]  /*1170*/  IADD3 R6, P0, PT, R18, UR8, RZ ;  /* 0x0000000812067c10 */ /* 0x000fc8000ff1e0ff */
[----:B------:R-:W-:-:S06]  /*1180*/  IADD3.X R7, PT, PT, R8, UR9, RZ, P0, !PT ;  /* 0x0000000908077c10 */ /* 0x000fcc00087fe4ff */
[----:B------:R-:W3:Y:S01]  /*1190*/  LDG.E.ENL2.256 R4, R12, desc[UR16][R6.64] ;  /* 0xfe000010060c797e */ /* 0x000ee20008121904 */
[----:B------:R-:W-:Y:S01]  /*11a0*/  IADD3 R18, P0, PT, R18, UR10, RZ ;  /* 0x0000000a12127c10 */ /* 0x000fe2000ff1e0ff */
[----:B--2---:R-:W-:Y:S02]  /*11b0*/  IMAD R11, R11, UR6, RZ ;  /* 0x000000060b0b7c24 */ /* 0x004fe4000f8e02ff */
[----:B------:R-:W-:-:S04]  /*11c0*/  IMAD.WIDE.U32 R16, R10, UR6, RZ ;  /* 0x000000060a107c25 */ /* 0x000fc8000f8e00ff */
[----:B------:R-:W-:-:S04]  /*11d0*/  IMAD R11, R10, UR7, R11 ;  /* 0x000000070a0b7c24 */ /* 0x000fc8000f8e020b */
[----:B------:R-:W-:Y:S02]  /*11e0*/  IMAD.IADD R19, R17, 0x1, R11 ;  /* 0x0000000111137824 */ /* 0x000fe400078e020b */
[-C--:B---3--:R-:W-:Y:S02]  /*11f0*/  IMAD R13, R13, R16.reuse, RZ ;  /* 0x000000100d0d7224 */ /* 0x088fe400078e02ff */
[----:B------:R-:W-:-:S04]  /*1200*/  IMAD.WIDE.U32 R10, R12, R16, RZ ;  /* 0x000000100c0a7225 */ /* 0x000fc800078e00ff */
[-C--:B------:R-:W-:Y:S02]  /*1210*/  IMAD R21, R12, R19.reuse, R13 ;  /* 0x000000130c157224 */ /* 0x080fe400078e020d */
[-C--:B------:R-:W-:Y:S02]  /*1220*/  IMAD R15, R15, R16.reuse, RZ ;  /* 0x000000100f0f7224 */ /* 0x080fe400078e02ff */
[-C--:B------:R-:W-:Y:S02]  /*1230*/  IMAD R12, R5, R16.reuse, RZ ;  /* 0x00000010050c7224 */ /* 0x080fe400078e02ff */
[----:B------:R-:W-:Y:S02]  /*1240*/  IMAD R20, R7, R16, RZ ;  /* 0x0000001007147224 */ /* 0x000fe400078e02ff */
[-C--:B------:R-:W-:Y:S02]  /*1250*/  IMAD R5, R14, R19.reuse, R15 ;  /* 0x000000130e057224 */ /* 0x080fe400078e020f */
[----:B------:R-:W-:-:S02]  /*1260*/  IMAD R7, R4, R19, R12 ;  /* 0x0000001304077224 */ /* 0x000fc400078e020c */
[----:B------:R-:W-:-:S04]  /*1270*/  IMAD.WIDE.U32 R14, R14, R16, RZ ;  /* 0x000000100e0e7225 */ /* 0x000fc800078e00ff */
[----:B------:R-:W-:-:S04]  /*1280*/  IMAD.WIDE.U32 R12, R4, R16, RZ ;  /* 0x00000010040c7225 */ /* 0x000fc800078e00ff */
[----:B------:R-:W-:-:S04]  /*1290*/  IMAD.WIDE.U32 R16, R6, R16, RZ ;  /* 0x0000001006107225 */ /* 0x000fc800078e00ff */
[----:B------:R-:W-:Y:S02]  /*12a0*/  IMAD R19, R6, R19, R20 ;  /* 0x0000001306137224 */ /* 0x000fe400078e0214 */
[----:B------:R-:W-:Y:S02]  /*12b0*/  IMAD.IADD R21, R11, 0x1, R21 ;  /* 0x000000010b157824 */ /* 0x000fe400078e0215 */
[----:B------:R-:W-:Y:S02]  /*12c0*/  IMAD.IADD R11, R15, 0x1, R5 ;  /* 0x000000010f0b7824 */ /* 0x000fe400078e0205 */
[----:B------:R-:W-:Y:S01]  /*12d0*/  IMAD.IADD R15, R17, 0x1, R19 ;  /* 0x00000001110f7824 */ /* 0x000fe200078e0213 */
[----:B------:R-:W-:Y:S01]  /*12e0*/  IADD3.X R19, PT, PT, R8, UR11, RZ, P0, !PT ;  /* 0x0000000b08137c10 */ /* 0x000fe200087fe4ff */
[----:B------:R-:W-:Y:S01]  /*12f0*/  IMAD.IADD R13, R13, 0x1, R7 ;  /* 0x000000010d0d7824 */ /* 0x000fe200078e0207 */
[----:B-1----:R-:W-:Y:S01]  /*1300*/  IADD3 R9, P0, PT, R9, UR5, RZ ;  /* 0x0000000509097c10 */ /* 0x002fe2000ff1e0ff */
[----:B------:R-:W-:-:S02]  /*1310*/  IMAD.MOV.U32 R6, RZ, RZ, R14 ;  /* 0x000000ffff067224 */ /* 0x000fc400078e000e */
[----:B------:R-:W-:Y:S02]  /*1320*/  IMAD.MOV.U32 R4, RZ, RZ, R10 ;  /* 0x000000ffff047224 */ /* 0x000fe400078e000a */
[----:B------:R-:W-:Y:S02]  /*1330*/  IMAD.MOV.U32 R5, RZ, RZ, R21 ;  /* 0x000000ffff057224 */ /* 0x000fe400078e0015 */
[----:B------:R-:W-:Y:S02]  /*1340*/  IMAD.MOV.U32 R7, RZ, RZ, R11 ;  /* 0x000000ffff077224 */ /* 0x000fe400078e000b */
[----:B------:R-:W-:Y:S02]  /*1350*/  IMAD.MOV.U32 R14, RZ, RZ, R16 ;  /* 0x000000ffff0e7224 */ /* 0x000fe400078e0010 */
[C---:B------:R-:W-:Y:S02]  /*1360*/  IMAD.SHL.U32 R8, R9.reuse, 0x4, RZ ;  /* 0x0000000409087824 */ /* 0x040fe400078e00ff */
[----:B------:R-:W-:Y:S01]  /*1370*/  IMAD.X R0, RZ, RZ, R0, P0 ;  /* 0x000000ffff007224 */ /* 0x000fe200000e0600 */
[----:B------:R3:W-:Y:S01]  /*1380*/  STG.E.ENL2.256 desc[UR16][R18.64], R4, R12 ;  /* 0xf8000004120c797f */ /* 0x0007e2000f121810 */
[----:B------:R-:W-:-:S02]  /*1390*/  LOP3.LUT P0, RZ, R9, 0xffffc000, RZ, 0xc0, !PT ;  /* 0xffffc00009ff7812 */ /* 0x000fc4000780c0ff */
[----:B------:R-:W-:Y:S02]  /*13a0*/  ISETP.LT.U32.AND P1, PT, R8, UR20, PT ;  /* 0x0000001408007c0c */ /* 0x000fe4000bf21070 */
[----:B------:R-:W-:Y:S02]  /*13b0*/  SHF.L.U64.HI R8, R9, 0x2, R0 ;  /* 0x0000000209087819 */ /* 0x000fe40000010200 */
[----:B------:R-:W-:Y:S02]  /*13c0*/  LOP3.LUT P0, RZ, R0, 0x3fffffff, RZ, 0xc0, P0 ;  /* 0x3fffffff00ff7812 */ /* 0x000fe4000000c0ff */
[----:B------:R-:W-:-:S13]  /*13d0*/  ISETP.LT.AND.EX P1, PT, R8, UR4, PT, P1 ;  /* 0x0000000408007c0c */ /* 0x000fda000bf21310 */
[----:B------:R-:W-:Y:S05]  /*13e0*/  @!P0 BRA P1, `(.L_x_515) ;  /* 0xfffffffc00548947 */ /* 0x000fea000083ffff */
[----:B------:R-:W-:Y:S05]  /*13f0*/  EXIT ;  /* 0x000000000000794d */ /* 0x000fea0003800000 */
        .weak           $__internal_36_$__cuda_sm20_div_u16
        .type           $__internal_36_$__cuda_sm20_div_u16,@function
        .size           $__internal_36_$__cuda_sm20_div_u16,(.L_x_782 - $__internal_36_$__cuda_sm20_div_u16)
$__internal_36_$__cuda_sm20_div_u16:
        /* <DEDUP_REMOVED lines=19> */
[----:B------:R-:W-:Y:S05]  /*1530*/  RET.REL.NODEC R2 `(_ZN2at6native63_GLOBAL__N__862fb238_30_ForeachBinaryOpScalarTensor_cu_64fe0ca525multi_tensor_apply_kernelINS1_18TensorListMetadataILi2EEENS1_27BinaryOpScalarTensorFunctorIlLi2ELi1ELi1EEEJSt10multipliesIlEPllEEEvT_T0_DpT1_) ;  /* 0xffffffe802b07950 */ /* 0x000fea0003c3ffff */
.L_x_516:
        /* <DEDUP_REMOVED lines=12> */
.L_x_782:


//--------------------- .text._ZN2at6native63_GLOBAL__N__862fb238_30_ForeachBinaryOpScalarTensor_cu_64fe0ca525multi_tensor_apply_kernelINS1_18TensorListMetadataILi2EEENS1_27BinaryOpScalarTensorFunctorIiLi2ELi1ELi1EEEJSt10multipliesIiEPiiEEEvT_T0_DpT1_ --------------------------
	.section	.text._ZN2at6native63_GLOBAL__N__862fb238_30_ForeachBinaryOpScalarTensor_cu_64fe0ca525multi_tensor_apply_kernelINS1_18TensorListMetadataILi2EEENS1_27BinaryOpScalarTensorFunctorIiLi2ELi1ELi1EEEJSt10multipliesIiEPiiEEEvT_T0_DpT1_,"ax",@progbits
	.align	128
.text._ZN2at6native63_GLOBAL__N__862fb238_30_ForeachBinaryOpScalarTensor_cu_64fe0ca525multi_tensor_apply_kernelINS1_18TensorListMetadataILi2EEENS1_27BinaryOpScalarTensorFunctorIiLi2ELi1ELi1EEEJSt10multipliesIiEPiiEEEvT_T0_DpT1_:
        .type           _ZN2at6native63_GLOBAL__N__862fb238_30_ForeachBinaryOpScalarTensor_cu_64fe0ca525multi_tensor_apply_kernelINS1_18TensorListMetadataILi2EEENS1_27BinaryOpScalarTensorFunctorIiLi2ELi1ELi1EEEJSt10multipliesIiEPiiEEEvT_T0_DpT1_,@function
        .size           _ZN2at6native63_GLOBAL__N__862fb238_30_ForeachBinaryOpScalarTensor_cu_64fe0ca525multi_tensor_apply_kernelINS1_18TensorListMetadataILi2EEENS1_27BinaryOpScalarTensorFunctorIiLi2ELi1ELi1EEEJSt10multipliesIiEPiiEEEvT_T0_DpT1_,(.L_x_784 - _ZN2at6native63_GLOBAL__N__862fb238_30_ForeachBinaryOpScalarTensor_cu_64fe0ca525multi_tensor_apply_kernelINS1_18TensorListMetadataILi2EEENS1_27BinaryOpScalarTensorFunctorIiLi2ELi1ELi1EEEJSt10multipliesIiEPiiEEEvT_T0_DpT1_)
        .other          _ZN2at6native63_GLOBAL__N__862fb238_30_ForeachBinaryOpScalarTensor_cu_64fe0ca525multi_tensor_apply_kernelINS1_18TensorListMetadataILi2EEENS1_27BinaryOpScalarTensorFunctorIiLi2ELi1ELi1EEEJSt10multipliesIiEPiiEEEvT_T0_DpT1_,@"STO_CUDA_ENTRY STV_DEFAULT"
_ZN2at6native63_GLOBAL__N__862fb238_30_ForeachBinaryOpScalarTensor_cu_64fe0ca525multi_tensor_apply_kernelINS1_18TensorListMetadataILi2EEENS1_27BinaryOpScalarTensorFunctorIiLi2ELi1ELi1EEEJSt10multipliesIiEPiiEEEvT_T0_DpT1_:
        /* <DEDUP_REMOVED lines=39> */
[----:B------:R-:W-:Y:S05]  /*0270*/  CALL.REL.NOINC `($__internal_37_$__cuda_sm20_div_u16) ;  /* 0x0000000c00507944 */ /* 0x000fea0003c00000 */
        /* <DEDUP_REMOVED lines=17> */
.L_x_519:
        /* <DEDUP_REMOVED lines=43> */
[----:B-1----:R-:W-:-:S04]  /*0640*/  IMAD R14, R14, UR12, RZ ;  /* 0x0000000c0e0e7c24 */ /* 0x002fc8000f8e02ff */
[----:B--2---:R-:W-:-:S05]  /*0650*/  IMAD R25, R14, R25, RZ ;  /* 0x000000190e197224 */ /* 0x004fca00078e02ff */
[----:B------:R0:W-:Y:S01]  /*0660*/  @!P2 STG.E desc[UR14][R12.64], R25 ;  /* 0x000000190c00a986 */ /* 0x0001e2000c10190e */
[----:B------:R-:W-:-:S04]  /*0670*/  @!P4 LEA R8, P2, R18, UR10, 0x2 ;  /* 0x0000000a1208cc11 */ /* 0x000fc8000f8410ff */
[C---:B------:R-:W-:Y:S02]  /*0680*/  @!P4 LEA.HI.X R9, R18.reuse, UR11, R15, 0x2, P2 ;  /* 0x0000000b1209cc11 */ /* 0x040fe400090f140f */
[----:B------:R-:W-:Y:S01]  /*0690*/  IADD3 R18, P5, PT, R18, UR13, RZ ;  /* 0x0000000d12127c10 */ /* 0x000fe2000ffbe0ff */
[----:B----4-:R-:W-:Y:S01]  /*06a0*/  IMAD R23, R14, R23, RZ ;  /* 0x000000170e177224 */ /* 0x010fe200078e02ff */
[----:B------:R-:W-:-:S03]  /*06b0*/  ISETP.GE.U32.AND P2, PT, R20, UR17, PT ;  /* 0x0000001114007c0c */ /* 0x000fc6000bf46070 */
[----:B------:R-:W-:Y:S01]  /*06c0*/  IMAD.X R15, RZ, RZ, R15, P5 ;  /* 0x000000ffff0f7224 */ /* 0x000fe200028e060f */
[----:B0-----:R-:W-:Y:S01]  /*06d0*/  IADD3 R12, P5, PT, R18, UR16, RZ ;  /* 0x00000010120c7c10 */ /* 0x001fe2000ffbe0ff */
[----:B-----5:R-:W-:Y:S01]  /*06e0*/  IMAD R21, R14, R19, RZ ;  /* 0x000000130e157224 */ /* 0x020fe200078e02ff */
        /* <DEDUP_REMOVED lines=13> */
[----:B------:R-:W-:-:S03]  /*07c0*/  IMAD R29, R14, R11, RZ ;  /* 0x0000000b0e1d7224 */ /* 0x000fc600078e02ff */
        /* <DEDUP_REMOVED lines=29> */
[----:B--2---:R-:W-:-:S04]  /*09a0*/  IMAD R28, R28, UR12, RZ ;  /* 0x0000000c1c1c7c24 */ /* 0x004fc8000f8e02ff */
[C---:B----4-:R-:W-:Y:S02]  /*09b0*/  IMAD R11, R28.reuse, R11, RZ ;  /* 0x0000000b1c0b7224 */ /* 0x050fe400078e02ff */
[----:B-----5:R-:W-:-:S03]  /*09c0*/  IMAD R27, R28, R27, RZ ;  /* 0x0000001b1c1b7224 */ /* 0x020fc600078e02ff */
[----:B------:R2:W-:Y:S01]  /*09d0*/  @!P2 STG.E desc[UR14][R2.64], R11 ;  /* 0x0000000b0200a986 */ /* 0x0005e2000c10190e */
[----:B------:R-:W-:-:S03]  /*09e0*/  IMAD R7, R28, R26, RZ ;  /* 0x0000001a1c077224 */ /* 0x000fc600078e02ff */
[----:B------:R2:W-:Y:S01]  /*09f0*/  @!P3 STG.E desc[UR14][R4.64], R27 ;  /* 0x0000001b0400b986 */ /* 0x0005e2000c10190e */
[----:B------:R-:W-:-:S03]  /*0a00*/  IMAD R21, R28, R21, RZ ;  /* 0x000000151c157224 */ /* 0x000fc600078e02ff */
[----:B------:R2:W-:Y:S04]  /*0a10*/  @!P5 STG.E desc[UR14][R8.64], R7 ;  /* 0x000000070800d986 */ /* 0x0005e8000c10190e */
[----:B------:R2:W-:Y:S01]  /*0a20*/  @!P4 STG.E desc[UR14][R14.64], R21 ;  /* 0x000000150e00c986 */ /* 0x0005e2000c10190e */
[----:B------:R-:W-:Y:S05]  /*0a30*/  @P1 BRA `(.L_x_519) ;  /* 0xfffffff800541947 */ /* 0x000fea000383ffff */
.L_x_518:
        /* <DEDUP_REMOVED lines=42> */
[----:B-1----:R-:W-:-:S04]  /*0ce0*/  IMAD R19, R19, UR4, RZ ;  /* 0x0000000413137c24 */ /* 0x002fc8000f8e02ff */
[C---:B--2---:R-:W-:Y:S02]  /*0cf0*/  IMAD R11, R19.reuse, R11, RZ ;  /* 0x0000000b130b7224 */ /* 0x044fe400078e02ff */
[----:B---3--:R-:W-:-:S03]  /*0d00*/  IMAD R13, R19, R13, RZ ;  /* 0x0000000d130d7224 */ /* 0x008fc600078e02ff */
[----:B------:R0:W-:Y:S01]  /*0d10*/  @!P0 STG.E desc[UR14][R4.64], R11 ;  /* 0x0000000b04008986 */ /* 0x0001e2000c10190e */
[----:B----4-:R-:W-:-:S03]  /*0d20*/  IMAD R9, R19, R20, RZ ;  /* 0x0000001413097224 */ /* 0x010fc600078e02ff */
[----:B------:R0:W-:Y:S04]  /*0d30*/  @!P1 STG.E desc[UR14][R2.64], R13 ;  /* 0x0000000d02009986 */ /* 0x0001e8000c10190e */
[----:B------:R0:W-:Y:S01]  /*0d40*/  @!P2 STG.E desc[UR14][R6.64], R9 ;  /* 0x000000090600a986 */ /* 0x0001e2000c10190e */
[----:B------:R-:W-:Y:S05]  /*0d50*/  @P3 EXIT ;  /* 0x000000000000394d */ /* 0x000fea0003800000 */
[----:B0-----:R-:W-:Y:S01]  /*0d60*/  LEA R2, P0, R12, UR10, 0x2 ;  /* 0x0000000a0c027c11 */ /* 0x001fe2000f8010ff */
[----:B-----5:R-:W-:-:S03]  /*0d70*/  IMAD R19, R19, R18, RZ ;  /* 0x0000001213137224 */ /* 0x020fc600078e02ff */
[----:B------:R-:W-:-:S05]  /*0d80*/  LEA.HI.X R3, R12, UR11, R21, 0x2, P0 ;  /* 0x0000000b0c037c11 */ /* 0x000fca00080f1415 */
[----:B------:R-:W-:Y:S01]  /*0d90*/  STG.E desc[UR14][R2.64], R19 ;  /* 0x0000001302007986 */ /* 0x000fe2000c10190e */
[----:B------:R-:W-:Y:S05]  /*0da0*/  EXIT ;  /* 0x000000000000794d */ /* 0x000fea0003800000 */
.L_x_517:
        /* <DEDUP_REMOVED lines=9> */
.L_x_520:
        /* <DEDUP_REMOVED lines=12> */
[----:B--2---:R-:W-:-:S04]  /*0f00*/  IMAD R0, R0, UR5, RZ ;  /* 0x0000000500007c24 */ /* 0x004fc8000f8e02ff */
[-C--:B---3--:R-:W-:Y:S02]  /*0f10*/  IMAD R12, R4, R0.reuse, RZ ;  /* 0x00000000040c7224 */ /* 0x088fe400078e02ff */
[-C--:B------:R-:W-:Y:S02]  /*0f20*/  IMAD R13, R5, R0.reuse, RZ ;  /* 0x00000000050d7224 */ /* 0x080fe400078e02ff */
[-C--:B------:R-:W-:Y:S02]  /*0f30*/  IMAD R14, R6, R0.reuse, RZ ;  /* 0x00000000060e7224 */ /* 0x080fe400078e02ff */
[----:B------:R-:W-:Y:S02]  /*0f40*/  IMAD R15, R7, R0, RZ ;  /* 0x00000000070f7224 */ /* 0x000fe400078e02ff */
[----:B------:R-:W-:-:S03]  /*0f50*/  IMAD.SHL.U32 R0, R10, 0x4, RZ ;  /* 0x000000040a007824 */ /* 0x000fc600078e00ff */
[----:B------:R3:W-:Y:S02]  /*0f60*/  STG.E.128 desc[UR14][R8.64], R12 ;  /* 0x0000000c08007986 */ /* 0x0007e4000c101d0e */
[----:B------:R-:W-:Y:S02]  /*0f70*/  ISETP.LT.U32.AND P1, PT, R0, UR19, PT ;  /* 0x0000001300007c0c */ /* 0x000fe4000bf21070 */
[----:B------:R-:W-:-:S04]  /*0f80*/  SHF.L.U64.HI R0, R10, 0x2, R11 ;  /* 0x000000020a007819 */ /* 0x000fc8000001020b */
[----:B------:R-:W-:-:S13]  /*0f90*/  ISETP.LT.AND.EX P1, PT, R0, UR12, PT, P1 ;  /* 0x0000000c00007c0c */ /* 0x000fda000bf21310 */
[----:B---3--:R-:W-:Y:S05]  /*0fa0*/  @!P0 BRA P1, `(.L_x_520) ;  /* 0xfffffffc00a48947 */ /* 0x008fea000083ffff */
[----:B------:R-:W-:Y:S05]  /*0fb0*/  EXIT ;  /* 0x000000000000794d */ /* 0x000fea0003800000 */
        .weak           $__internal_37_$__cuda_sm20_div_u16
        .type           $__internal_37_$__cuda_sm20_div_u16,@function
        .size           $__internal_37_$__cuda_sm20_div_u16,(.L_x_784 - $__internal_37_$__cuda_sm20_div_u16)
$__internal_37_$__cuda_sm20_div_u16:
        /* <DEDUP_REMOVED lines=18> */
[----:B------:R-:W-:Y:S06]  /*10e0*/  RET.REL.NODEC R2 `(_ZN2at6native63_GLOBAL__N__862fb238_30_ForeachBinaryOpScalarTensor_cu_64fe0ca525multi_tensor_apply_kernelINS1_18TensorListMetadataILi2EEENS1_27BinaryOpScalarTensorFunctorIiLi2ELi1ELi1EEEJSt10multipliesIiEPiiEEEvT_T0_DpT1_) ;  /* 0xffffffec02c47950 */ /* 0x000fec0003c3ffff */
.L_x_521:
        /* <DEDUP_REMOVED lines=9> */
.L_x_784:


//--------------------- .text._ZN2at6native63_GLOBAL__N__862fb238_30_ForeachBinaryOpScalarTensor_cu_64fe0ca525multi_tensor_apply_kernelINS1_18TensorListMetadataILi2EEENS1_27BinaryOpScalarTensorFunctorIaLi2ELi1ELi1EEEJSt10multipliesIaEPaaEEEvT_T0_DpT1_ --------------------------
	.section	.text._ZN2at6native63_GLOBAL__N__862fb238_30_ForeachBinaryOpScalarTensor_cu_64fe0ca525multi_tensor_apply_kernelINS1_18TensorListMetadataILi2EEENS1_27BinaryOpScalarTensorFunctorIaLi2ELi1ELi1EEEJSt10multipliesIaEPaaEEEvT_T0_DpT1_,"ax",@progbits
	.align	128
.text._ZN2at6native63_GLOBAL__N__862fb238_30_ForeachBinaryOpScalarTensor_cu_64fe0ca525multi_tensor_apply_kernelINS1_18TensorListMetadataILi2EEENS1_27BinaryOpScalarTensorFunctorIaLi2ELi1ELi1EEEJSt10multipliesIaEPaaEEEvT_T0_DpT1_:
        .type           _ZN2at6native63_GLOBAL__N__862fb238_30_ForeachBinaryOpScalarTensor_cu_64fe0ca525multi_tensor_apply_kernelINS1_18TensorListMetadataILi2EEENS1_27BinaryOpScalarTensorFunctorIaLi2ELi1ELi1EEEJSt10multipliesIaEPaaEEEvT_T0_DpT1_,@function
        .size           _ZN2at6native63_GLOBAL__N__862fb238_30_ForeachBinaryOpScalarTensor_cu_64fe0ca525multi_tensor_apply_kernelINS1_18TensorListMetadataILi2EEENS1_27BinaryOpScalarTensorFunctorIaLi2ELi1ELi1EEEJSt10multipliesIaEPaaEEEvT_T0_DpT1_,(.L_x_786 - _ZN2at6native63_GLOBAL__N__862fb238_30_ForeachBinaryOpScalarTensor_cu_64fe0ca525multi_tensor_apply_kernelINS1_18TensorListMetadataILi2EEENS1_27BinaryOpScalarTensorFunctorIaLi2ELi1ELi1EEEJSt10multipliesIaEPaaEEEvT_T0_DpT1_)
        .other          _ZN2at6native63_GLOBAL__N__862fb238_30_ForeachBinaryOpScalarTensor_cu_64fe0ca525multi_tensor_apply_kernelINS1_18TensorListMetadataILi2EEENS1_27BinaryOpScalarTensorFunctorIaLi2ELi1ELi1EEEJSt10multipliesIaEPaaEEEvT_T0_DpT1_,@"STO_CUDA_ENTRY STV_DEFAULT"
_ZN2at6native63_GLOBAL__N__862fb238_30_ForeachBinaryOpScalarTensor_cu_64fe0ca525multi_tensor_apply_kernelINS1_18TensorListMetadataILi2EEENS1_27BinaryOpScalarTensorFunctorIaLi2ELi1ELi1EEEJSt10multipliesIaEPaaEEEvT_T0_DpT1_:
        /* <DEDUP_REMOVED lines=39> */
[----:B------:R-:W-:Y:S05]  /*0270*/  CALL.REL.NOINC `($__internal_38_$__cuda_sm20_div_u16) ;  /* 0x00000010007c7944 */ /* 0x000fea0003c00000 */
[----:B------:R-:W0:Y:S01]  /*0280*/  S2R R0, SR_TID.X ;  /* 0x0000000000007919 */ /* 0x000e220000002100 */
[----:B------:R-:W-:Y:S01]  /*0290*/  UISETP.GE.U32.AND UP0, UPT, UR4, UR32, UPT ;  /* 0x000000200400728c */ /* 0x000fe2000bf06070 */
[----:B------:R-:W-:Y:S02]  /*02a0*/  LOP3.LUT R5, R5, 0xffff, RZ, 0xc0, !PT ;  /* 0x0000ffff05057812 */ /* 0x000fe400078ec0ff */
[----:B------:R-:W-:Y:S01]  /*02b0*/  UMOV UR4, URZ ;  /* 0x000000ff00047c82 */ /* 0x000fe20008000000 */
[----:B------:R-:W-:Y:S01]  /*02c0*/  UISETP.GE.U32.AND.EX UP0, UPT, UR5, URZ, UPT, UP0 ;  /* 0x000000ff0500728c */ /* 0x000fe2000bf06100 */
[----:B------:R-:W-:Y:S02]  /*02d0*/  LOP3.LUT R2, R5, 0x1, RZ, 0xc0, !PT ;  /* 0x0000000105027812 */ /* 0x000fe400078ec0ff */
[----:B------:R-:W-:Y:S02]  /*02e0*/  UMOV UR5, URZ ;  /* 0x000000ff00057c82 */ /* 0x000fe40008000000 */
[----:B------:R-:W-:-:S04]  /*02f0*/  ISETP.NE.U32.AND P0, PT, R2, 0x1, PT ;  /* 0x000000010200780c */ /* 0x000fc80003f05070 */
[----:B------:R-:W-:Y:S01]  /*0300*/  ISETP.NE.U32.AND.EX P0, PT, RZ, RZ, PT, P0 ;  /* 0x000000ffff00720c */ /* 0x000fe20003f05100 */
[----:B------:R-:W-:-:S12]  /*0310*/  BRA.U !UP0, `(.L_x_523) ;  /* 0x0000000908a47547 */ /* 0x000fd8000b800000 */
[----:B------:R-:W-:Y:S01]  /*0320*/  UIADD3 UR17, UP0, UPT, UR6, UR32, URZ ;  /* 0x0000002006117290 */ /* 0x000fe2000ff1e0ff */
[----:B------:R-:W-:Y:S01]  /*0330*/  VIADD R7, R5, 0x1 ;  /* 0x0000000105077836 */ /* 0x000fe20000000000 */
[----:B------:R-:W-:Y:S01]  /*0340*/  UIMAD.WIDE.U32 UR12, UR29, 0x3, UR6 ;  /* 0x000000031d0c78a5 */ /* 0x000fe2000f8e0006 */
[----:B------:R-:W-:Y:S01]  /*0350*/  IMAD.MOV.U32 R6, RZ, RZ, RZ ;  /* 0x000000ffff067224 */ /* 0x000fe200078e00ff */
[----:B------:R-:W-:Y:S01]  /*0360*/  UIMAD.WIDE.U32 UR14, UR29, 0x2, UR6 ;  /* 0x000000021d0e78a5 */ /* 0x000fe2000f8e0006 */
[----:B0-----:R-:W-:Y:S01]  /*0370*/  IMAD.MOV.U32 R4, RZ, RZ, R0 ;  /* 0x000000ffff047224 */ /* 0x001fe200078e0000 */
[----:B------:R-:W-:Y:S01]  /*0380*/  UIADD3.X UR18, UPT, UPT, URZ, UR7, URZ, UP0, !UPT ;  /* 0x00000007ff127290 */ /* 0x000fe200087fe4ff */
[----:B------:R-:W-:Y:S01]  /*0390*/  IMAD.MOV.U32 R5, RZ, RZ, RZ ;  /* 0x000000ffff057224 */ /* 0x000fe200078e00ff */
[----:B------:R-:W-:Y:S01]  /*03a0*/  UIADD3 UR51, UP4, UPT, UR24, UR17, URZ ;  /* 0x0000001118337290 */ /* 0x000fe2000ff9e0ff */
[----:B------:R-:W-:Y:S01]  /*03b0*/  LOP3.LUT R7, R7, 0x1fffe, RZ, 0xc0, !PT ;  /* 0x0001fffe07077812 */ /* 0x000fe200078ec0ff */
[----:B------:R-:W-:-:S02]  /*03c0*/  UIADD3 UR17, UP1, UPT, UR22, UR17, URZ ;  /* 0x0000001116117290 */ /* 0x000fc4000ff3e0ff */
[----:B------:R-:W-:Y:S02]  /*03d0*/  UIMAD.WIDE.U32 UR10, UR29, 0x5, UR6 ;  /* 0x000000051d0a78a5 */ /* 0x000fe4000f8e0006 */
[----:B------:R-:W-:Y:S02]  /*03e0*/  UIADD3 UR46, UP5, UPT, UR24, UR12, URZ ;  /* 0x0000000c182e7290 */ /* 0x000fe4000ffbe0ff */
[----:B------:R-:W-:Y:S02]  /*03f0*/  UIADD3 UR45, UP3, UPT, UR22, UR12, URZ ;  /* 0x0000000c162d7290 */ /* 0x000fe4000ff7e0ff */
[----:B------:R-:W-:Y:S02]  /*0400*/  UIMAD.WIDE.U32 UR4, UR29, 0x7, UR6 ;  /* 0x000000071d0478a5 */ /* 0x000fe4000f8e0006 */
[----:B------:R-:W-:Y:S02]  /*0410*/  UIADD3 UR49, UP0, UPT, UR24, UR14, URZ ;  /* 0x0000000e18317290 */ /* 0x000fe4000ff1e0ff */
[----:B------:R-:W-:-:S02]  /*0420*/  UIADD3.X UR52, UPT, UPT, UR25, UR18, URZ, UP4, !UPT ;  /* 0x0000001219347290 */ /* 0x000fc4000a7fe4ff */
[----:B------:R-:W-:Y:S02]  /*0430*/  UIADD3 UR16, UP2, UPT, UR6, UR29, URZ ;  /* 0x0000001d06107290 */ /* 0x000fe4000ff5e0ff */
[----:B------:R-:W-:Y:S02]  /*0440*/  UIADD3 UR48, UP6, UPT, UR22, UR14, URZ ;  /* 0x0000000e16307290 */ /* 0x000fe4000ffde0ff */
[----:B------:R-:W-:Y:S02]  /*0450*/  UIADD3.X UR18, UPT, UPT, UR23, UR18, URZ, UP1, !UPT ;  /* 0x0000001217127290 */ /* 0x000fe40008ffe4ff */
[----:B------:R-:W-:Y:S02]  /*0460*/  UIMAD.WIDE.U32 UR8, UR29, 0x6, UR6 ;  /* 0x000000061d0878a5 */ /* 0x000fe4000f8e0006 */
[----:B------:R-:W-:Y:S02]  /*0470*/  UIADD3 UR42, UP1, UPT, UR22, UR10, URZ ;  /* 0x0000000a162a7290 */ /* 0x000fe4000ff3e0ff */
[----:B------:R-:W-:-:S02]  /*0480*/  UIADD3.X UR47, UPT, UPT, UR25, UR13, URZ, UP5, !UPT ;  /* 0x0000000d192f7290 */ /* 0x000fc4000affe4ff */
[----:B------:R-:W-:Y:S02]  /*0490*/  UIADD3.X UR14, UPT, UPT, UR23, UR13, URZ, UP3, !UPT ;  /* 0x0000000d170e7290 */ /* 0x000fe40009ffe4ff */
[----:B------:R-:W-:Y:S02]  /*04a0*/  UIADD3.X UR50, UPT, UPT, UR25, UR15, URZ, UP0, !UPT ;  /* 0x0000000f19327290 */ /* 0x000fe400087fe4ff */
[----:B------:R-:W-:Y:S02]  /*04b0*/  UIADD3 UR37, UP5, UPT, UR24, UR4, URZ ;  /* 0x0000000418257290 */ /* 0x000fe4000ffbe0ff */
[----:B------:R-:W-:Y:S02]  /*04c0*/  UIADD3 UR36, UP3, UPT, UR22, UR4, URZ ;  /* 0x0000000416247290 */ /* 0x000fe4000ff7e0ff */
        /* <DEDUP_REMOVED lines=14> */
[----:B------:R-:W-:Y:S02]  /*05b0*/  UIADD3.X UR9, UPT, UPT, UR25, UR4, URZ, UP1, !UPT ;  /* 0x0000000419097290 */ /* 0x000fe40008ffe4ff */
[----:B------:R-:W-:Y:S02]  /*05c0*/  USHF.L.U32 UR33, UR29, 0x3, URZ ;  /* 0x000000031d217899 */ /* 0x000fe400080006ff */
[----:B------:R-:W-:Y:S01]  /*05d0*/  USHF.R.U32.HI UR34, URZ, 0x1d, UR29 ;  /* 0x0000001dff227899 */ /* 0x000fe2000801161d */
[----:B------:R-:W0:Y:S01]  /*05e0*/  LDCU.U8 UR53, c[0x0][0xfd8] ;  /* 0x0001fb00ff3577ac */ /* 0x000e220008000000 */
[----:B------:R-:W-:Y:S01]  /*05f0*/  UMOV UR4, URZ ;  /* 0x000000ff00047c82 */ /* 0x000fe20008000000 */
[----:B------:R-:W-:-:S09]  /*0600*/  UMOV UR5, URZ ;  /* 0x000000ff00057c82 */ /* 0x000fd20008000000 */
.L_x_524:
[C---:B------:R-:W-:Y:S01]  /*0610*/  IADD3 R8, P1, PT, R4.reuse, UR29, RZ ;  /* 0x0000001d04087c10 */ /* 0x040fe2000ff3e0ff */
[----:B------:R-:W1:Y:S01]  /*0620*/  LDC.64 R2, c[0x0][0xfd0] ;  /* 0x0003f400ff027b82 */ /* 0x000e620000000a00 */
[----:B------:R-:W-:Y:S02]  /*0630*/  ISETP.GE.U32.AND P2, PT, R4, UR30, PT ;  /* 0x0000001e04007c0c */ /* 0x000fe4000bf46070 */
[C---:B------:R-:W-:Y:S01]  /*0640*/  ISETP.GE.U32.AND P3, PT, R8.reuse, UR30, PT ;  /* 0x0000001e08007c0c */ /* 0x040fe2000bf66070 */
[----:B------:R-:W-:Y:S01]  /*0650*/  IMAD.X R9, RZ, RZ, R5, P1 ;  /* 0x000000ffff097224 */ /* 0x000fe200008e0605 */
[----:B------:R-:W-:Y:S02]  /*0660*/  ISETP.GE.AND.EX P2, PT, R5, UR31, PT, P2 ;  /* 0x0000001f05007c0c */ /* 0x000fe4000bf46320 */
[----:B------:R-:W-:Y:S02]  /*0670*/  IADD3 R16, P1, PT, R8, UR29, RZ ;  /* 0x0000001d08107c10 */ /* 0x000fe4000ff3e0ff */
[----:B------:R-:W-:-:S02]  /*0680*/  ISETP.GE.AND.EX P3, PT, R9, UR31, PT, P3 ;  /* 0x0000001f09007c0c */ /* 0x000fc4000bf66330 */
[----:B------:R-:W-:Y:S01]  /*0690*/  ISETP.GE.U32.AND P4, PT, R16, UR30, PT ;  /* 0x0000001e10007c0c */ /* 0x000fe2000bf86070 */
[----:B------:R-:W-:-:S06]  /*06a0*/  IMAD.X R15, RZ, RZ, R9, P1 ;  /* 0x000000ffff0f7224 */ /* 0x000fcc00008e0609 */
[C---:B------:R-:W-:Y:S02]  /*06b0*/  @!P2 IADD3 R12, P1, PT, R4.reuse, UR28, RZ ;  /* 0x0000001c040cac10 */ /* 0x040fe4000ff3e0ff */
[----:B------:R-:W-:Y:S02]  /*06c0*/  ISETP.GE.AND.EX P4, PT, R15, UR31, PT, P4 ;  /* 0x0000001f0f007c0c */ /* 0x000fe4000bf86340 */
[----:B------:R-:W-:Y:S02]  /*06d0*/  @!P2 IADD3.X R13, PT, PT, R5, UR26, RZ, P1, !PT ;  /* 0x0000001a050dac10 */ /* 0x000fe40008ffe4ff */
[----:B------:R-:W-:Y:S01]  /*06e0*/  @!P3 IADD3 R8, P1, PT, R4, UR10, RZ ;  /* 0x0000000a0408bc10 */ /* 0x000fe2000ff3e0ff */
[----:B-1----:R-:W2:Y:S01]  /*06f0*/  LDG.E.U8 R21, desc[UR20][R2.64] ;  /* 0x0000001402157981 */ /* 0x002ea2000c1e1100 */
[----:B------:R-:W-:Y:S02]  /*0700*/  PRMT R17, RZ, 0x7610, R17 ;  /* 0x00007610ff117816 */ /* 0x000fe40000000011 */
[----:B------:R-:W-:-:S02]  /*0710*/  PRMT R20, RZ, 0x7610, R20 ;  /* 0x00007610ff147816 */ /* 0x000fc40000000014 */
[C---:B------:R-:W-:Y:S02]  /*0720*/  @!P3 IADD3.X R9, PT, PT, R5.reuse, UR9, RZ, P1, !PT ;  /* 0x000000090509bc10 */ /* 0x040fe40008ffe4ff */
[----:B------:R1:W3:Y:S01]  /*0730*/  @!P2 LDG.E.U8 R17, desc[UR20][R12.64] ;  /* 0x000000140c11a981 */ /* 0x0002e2000c1e1100 */
[----:B------:R-:W-:Y:S02]  /*0740*/  IADD3 R16, P1, PT, R16, UR29, RZ ;  /* 0x0000001d10107c10 */ /* 0x000fe4000ff3e0ff */
[----:B------:R-:W-:Y:S01]  /*0750*/  @!P4 IADD3 R10, P5, PT, R4, UR49, RZ ;  /* 0x00000031040acc10 */ /* 0x000fe2000ffbe0ff */
[----:B------:R4:W5:Y:S01]  /*0760*/  @!P3 LDG.E.U8 R20, desc[UR20][R8.64] ;  /* 0x000000140814b981 */ /* 0x000962000c1e1100 */
[----:B------:R-:W-:Y:S01]  /*0770*/  PRMT R14, RZ, 0x7610, R14 ;  /* 0x00007610ff0e7816 */ /* 0x000fe2000000000e */
[----:B------:R-:W-:Y:S01]  /*0780*/  IMAD.X R15, RZ, RZ, R15, P1 ;  /* 0x000000ffff0f7224 */ /* 0x000fe200008e060f */
[----:B------:R-:W-:Y:S02]  /*0790*/  ISETP.GE.U32.AND P1, PT, R16, UR30, PT ;  /* 0x0000001e10007c0c */ /* 0x000fe4000bf26070 */
[----:B------:R-:W-:-:S02]  /*07a0*/  @!P4 IADD3.X R11, PT, PT, R5, UR50, RZ, P5, !PT ;  /* 0x00000032050bcc10 */ /* 0x000fc4000affe4ff */
[----:B------:R-:W-:-:S03]  /*07b0*/  ISETP.GE.AND.EX P1, PT, R15, UR31, PT, P1 ;  /* 0x0000001f0f007c0c */ /* 0x000fc6000bf26310 */
[----:B------:R-:W5:Y:S01]  /*07c0*/  @!P4 LDG.E.U8 R14, desc[UR20][R10.64] ;  /* 0x000000140a0ec981 */ /* 0x000f62000c1e1100 */
[----:B-1----:R-:W-:-:S09]  /*07d0*/  PRMT R12, RZ, 0x7610, R12 ;  /* 0x00007610ff0c7816 */ /* 0x002fd2000000000c */
[----:B------:R-:W-:-:S04]  /*07e0*/  @!P1 IADD3 R18, P5, PT, R4, UR46, RZ ;  /* 0x0000002e04129c10 */ /* 0x000fc8000ffbe0ff */
[----:B------:R-:W-:-:S05]  /*07f0*/  @!P1 IADD3.X R19, PT, PT, R5, UR47, RZ, P5, !PT ;  /* 0x0000002f05139c10 */ /* 0x000fca000affe4ff */
[----:B------:R1:W5:Y:S01]  /*0800*/  @!P1 LDG.E.U8 R12, desc[UR20][R18.64] ;  /* 0x00000014120c9981 */ /* 0x000362000c1e1100 */
[----:B0-----:R-:W-:Y:S01]  /*0810*/  UPRMT UR8, UR53, 0x8880, URZ ;  /* 0x0000888035087896 */ /* 0x001fe200080000ff */
[----:B----4-:R-:W-:-:S04]  /*0820*/  @!P2 IADD3 R8, P5, PT, R4, UR27, RZ ;  /* 0x0000001b0408ac10 */ /* 0x010fc8000ffbe0ff */
[----:B------:R-:W-:Y:S02]  /*0830*/  @!P2 IADD3.X R9, PT, PT, R5, UR19, RZ, P5, !PT ;  /* 0x000000130509ac10 */ /* 0x000fe4000affe4ff */
[----:B-1----:R-:W-:Y:S02]  /*0840*/  IADD3 R18, P6, PT, R16, UR29, RZ ;  /* 0x0000001d10127c10 */ /* 0x002fe4000ffde0ff */
[----:B------:R-:W-:Y:S01]  /*0850*/  PRMT R22, RZ, 0x7610, R22 ;  /* 0x00007610ff167816 */ /* 0x000fe20000000016 */
[----:B--2---:R-:W-:-:S05]  /*0860*/  IMAD R21, R21, UR8, RZ ;  /* 0x0000000815157c24 */ /* 0x004fca000f8e02ff */
[----:B------:R-:W-:Y:S02]  /*0870*/  PRMT R13, R21, 0x9910, RZ ;  /* 0x00009910150d7816 */ /* 0x000fe400000000ff */
[----:B---3--:R-:W-:Y:S02]  /*0880*/  PRMT R10, R17, 0x9910, RZ ;  /* 0x00009910110a7816 */ /* 0x008fe400000000ff */
[----:B-----5:R-:W-:-:S03]  /*0890*/  PRMT R20, R20, 0x9910, RZ ;  /* 0x0000991014147816 */ /* 0x020fc600000000ff */
[----:B------:R-:W-:Y:S01]  /*08a0*/  IMAD R17, R13, R10, RZ ;  /* 0x0000000a0d117224 */ /* 0x000fe200078e02ff */
[----:B------:R-:W-:Y:S01]  /*08b0*/  @!P3 IADD3 R10, P5, PT, R4, UR35, RZ ;  /* 0x00000023040abc10 */ /* 0x000fe2000ffbe0ff */
[----:B------:R-:W-:-:S03]  /*08c0*/  IMAD.MOV.U32 R16, RZ, RZ, R20 ;  /* 0x000000ffff107224 */ /* 0x000fc600078e0014 */
[----:B------:R-:W-:Y:S01]  /*08d0*/  @!P3 IADD3.X R11, PT, PT, R5, UR16, RZ, P5, !PT ;  /* 0x00000010050bbc10 */ /* 0x000fe2000affe4ff */
[----:B------:R-:W-:Y:S01]  /*08e0*/  IMAD.X R20, RZ, RZ, R15, P6 ;  /* 0x000000ffff147224 */ /* 0x000fe200030e060f */
[----:B------:R0:W-:Y:S01]  /*08f0*/  @!P2 STG.E.U8 desc[UR20][R8.64], R17 ;  /* 0x000000110800a986 */ /* 0x0001e2000c101114 */
[----:B------:R-:W-:Y:S01]  /*0900*/  IMAD R19, R13, R16, RZ ;  /* 0x000000100d137224 */ /* 0x000fe200078e02ff */
[----:B------:R-:W-:Y:S02]  /*0910*/  PRMT R15, R14, 0x9910, RZ ;  /* 0x000099100e0f7816 */ /* 0x000fe400000000ff */
[C---:B------:R-:W-:Y:S02]  /*0920*/  ISETP.GE.U32.AND P2, PT, R18.reuse, UR30, PT ;  /* 0x0000001e12007c0c */ /* 0x040fe4000bf46070 */
[----:B------:R1:W-:Y:S01]  /*0930*/  @!P3 STG.E.U8 desc[UR20][R10.64], R19 ;  /* 0x000000130a00b986 */ /* 0x0003e2000c101114 */
[----:B------:R-:W-:Y:S01]  /*0940*/  IADD3 R18, P3, PT, R18, UR29, RZ ;  /* 0x0000001d12127c10 */ /* 0x000fe2000ff7e0ff */
[----:B------:R-:W-:Y:S01]  /*0950*/  IMAD.MOV.U32 R16, RZ, RZ, R15 ;  /* 0x000000ffff107224 */ /* 0x000fe200078e000f */
[----:B------:R-:W-:-:S02]  /*0960*/  @!P4 IADD3 R14, P5, PT, R4, UR48, RZ ;  /* 0x00000030040ecc10 */ /* 0x000fc4000ffbe0ff */
[----:B------:R-:W-:Y:S01]  /*0970*/  ISETP.GE.AND.EX P2, PT, R20, UR31, PT, P2 ;  /* 0x0000001f14007c0c */ /* 0x000fe2000bf46320 */
[----:B------:R-:W-:Y:S01]  /*0980*/  IMAD.X R20, RZ, RZ, R20, P3 ;  /* 0x000000ffff147224 */ /* 0x000fe200018e0614 */
[----:B------:R-:W-:Y:S01]  /*0990*/  @!P4 IADD3.X R15, PT, PT, R5, UR15, RZ, P5, !PT ;  /* 0x0000000f050fcc10 */ /* 0x000fe2000affe4ff */
[----:B0-----:R-:W-:Y:S01]  /*09a0*/  IMAD R17, R13, R16, RZ ;  /* 0x000000100d117224 */ /* 0x001fe200078e02ff */
[C---:B------:R-:W-:Y:S02]  /*09b0*/  ISETP.GE.U32.AND P3, PT, R18.reuse, UR30, PT ;  /* 0x0000001e12007c0c */ /* 0x040fe4000bf66070 */
[----:B------:R-:W-:Y:S02]  /*09c0*/  IADD3 R18, P5, PT, R18, UR29, RZ ;  /* 0x0000001d12127c10 */ /* 0x000fe4000ffbe0ff */
[----:B------:R0:W-:Y:S01]  /*09d0*/  @!P4 STG.E.U8 desc[UR20][R14.64], R17 ;  /* 0x000000110e00c986 */ /* 0x0001e2000c101114 */
[----:B------:R-:W-:Y:S02]  /*09e0*/  ISETP.GE.AND.EX P3, PT, R20, UR31, PT, P3 ;  /* 0x0000001f14007c0c */ /* 0x000fe4000bf66330 */
[----:B-1----:R-:W-:Y:S01]  /*09f0*/  IADD3 R10, P6, PT, R18, UR29, RZ ;  /* 0x0000001d120a7c10 */ /* 0x002fe2000ffde0ff */
[----:B------:R-:W-:Y:S01]  /*0a00*/  IMAD.X R20, RZ, RZ, R20, P5 ;  /* 0x000000ffff147224 */ /* 0x000fe200028e0614 */
[----:B------:R-:W-:-:S02]  /*0a10*/  @!P1 IADD3 R8, P4, PT, R4, UR45, RZ ;  /* 0x0000002d04089c10 */ /* 0x000fc4000ff9e0ff */
[----:B------:R-:W-:Y:S01]  /*0a20*/  ISETP.GE.U32.AND P5, PT, R18, UR30, PT ;  /* 0x0000001e12007c0c */ /* 0x000fe2000bfa6070 */
[----:B------:R-:W-:Y:S01]  /*0a30*/  IMAD.X R11, RZ, RZ, R20, P6 ;  /* 0x000000ffff0b7224 */ /* 0x000fe200030e0614 */
[----:B------:R-:W-:Y:S02]  /*0a40*/  @!P1 IADD3.X R9, PT, PT, R5, UR14, RZ, P4, !PT ;  /* 0x0000000e05099c10 */ /* 0x000fe4000a7fe4ff */
[----:B------:R-:W-:Y:S02]  /*0a50*/  ISETP.GE.U32.AND P4, PT, R10, UR30, PT ;  /* 0x0000001e0a007c0c */ /* 0x000fe4000bf86070 */
[----:B------:R-:W-:Y:S02]  /*0a60*/  PRMT R12, R12, 0x9910, RZ ;  /* 0x000099100c0c7816 */ /* 0x000fe400000000ff */
[----:B------:R-:W-:Y:S02]  /*0a70*/  ISETP.GE.AND.EX P5, PT, R20, UR31, PT, P5 ;  /* 0x0000001f14007c0c */ /* 0x000fe4000bfa6350 */
[----:B------:R-:W-:Y:S01]  /*0a80*/  ISETP.GE.AND.EX P4, PT, R11, UR31, PT, P4 ;  /* 0x0000001f0b007c0c */ /* 0x000fe2000bf86340 */
[----:B------:R-:W-:Y:S01]  /*0a90*/  IMAD.MOV.U32 R10, RZ, RZ, R12 ;  /* 0x000000ffff0a7224 */ /* 0x000fe200078e000c */
[----:B------:R-:W-:-:S02]  /*0aa0*/  @!P2 IADD3 R12, P6, PT, R4, UR51, RZ ;  /* 0x00000033040cac10 */ /* 0x000fc4000ffde0ff */
[----:B------:R-:W-:Y:S01]  /*0ab0*/  PRMT R11, RZ, 0x7610, R11 ;  /* 0x00007610ff0b7816 */ /* 0x000fe2000000000b */
[----:B------:R-:W-:Y:S01]  /*0ac0*/  IMAD R23, R13, R10, RZ ;  /* 0x0000000a0d177224 */ /* 0x000fe200078e02ff */
[C---:B------:R-:W-:Y:S02]  /*0ad0*/  @!P2 IADD3.X R13, PT, PT, R5.reuse, UR52, RZ, P6, !PT ;  /* 0x00000034050dac10 */ /* 0x040fe4000b7fe4ff */
[C---:B0-----:R-:W-:Y:S02]  /*0ae0*/  @!P3 IADD3 R14, P6, PT, R4.reuse, UR43, RZ ;  /* 0x0000002b040ebc10 */ /* 0x041fe4000ffde0ff */
[----:B------:R0:W-:Y:S01]  /*0af0*/  @!P1 STG.E.U8 desc[UR20][R8.64], R23 ;  /* 0x0000001708009986 */ /* 0x0001e2000c101114 */
[C---:B------:R-:W-:Y:S02]  /*0b00*/  @!P5 IADD3 R16, P1, PT, R4.reuse, UR40, RZ ;  /* 0x000000280410dc10 */ /* 0x040fe4000ff3e0ff */
[----:B------:R-:W-:Y:S01]  /*0b10*/  @!P3 IADD3.X R15, PT, PT, R5, UR44, RZ, P6, !PT ;  /* 0x0000002c050fbc10 */ /* 0x000fe2000b7fe4ff */
[----:B------:R1:W2:Y:S01]  /*0b20*/  LDG.E.U8 R3, desc[UR20][R2.64] ;  /* 0x0000001402037981 */ /* 0x0002a2000c1e1100 */
[----:B------:R-:W-:-:S02]  /*0b30*/  @!P4 IADD3 R18, P6, PT, R4, UR37, RZ ;  /* 0x000000250412cc10 */ /* 0x000fc4000ffde0ff */
[----:B------:R-:W-:Y:S01]  /*0b40*/  PRMT R20, RZ, 0x7610, R20 ;  /* 0x00007610ff147816 */ /* 0x000fe20000000014 */
[----:B------:R2:W3:Y:S01]  /*0b50*/  @!P2 LDG.E.U8 R11, desc[UR20][R12.64] ;  /* 0x000000140c0ba981 */ /* 0x0004e2000c1e1100 */
[----:B------:R-:W-:Y:S02]  /*0b60*/  PRMT R21, RZ, 0x7610, R21 ;  /* 0x00007610ff157816 */ /* 0x000fe40000000015 */
[C---:B------:R-:W-:Y:S02]  /*0b70*/  @!P5 IADD3.X R17, PT, PT, R5.reuse, UR41, RZ, P1, !PT ;  /* 0x000000290511dc10 */ /* 0x040fe40008ffe4ff */
[----:B------:R-:W-:Y:S01]  /*0b80*/  @!P4 IADD3.X R19, PT, PT, R5, UR38, RZ, P6, !PT ;  /* 0x000000260513cc10 */ /* 0x000fe2000b7fe4ff */
[----:B------:R3:W4:Y:S04]  /*0b90*/  @!P3 LDG.E.U8 R20, desc[UR20][R14.64] ;  /* 0x000000140e14b981 */ /* 0x000728000c1e1100 */
[----:B------:R4:W5:Y:S04]  /*0ba0*/  @!P5 LDG.E.U8 R21, desc[UR20][R16.64] ;  /* 0x000000141015d981 */ /* 0x000968000c1e1100 */
[----:B------:R5:W5:Y:S01]  /*0bb0*/  @!P4 LDG.E.U8 R22, desc[UR20][R18.64] ;  /* 0x000000141216c981 */ /* 0x000b62000c1e1100 */
[----:B0-----:R-:W-:-:S02]  /*0bc0*/  @!P2 IADD3 R8, P1, PT, R4, UR17, RZ ;  /* 0x000000110408ac10 */ /* 0x001fc4000ff3e0ff */
[C---:B-1----:R-:W-:Y:S02]  /*0bd0*/  @!P3 IADD3 R2, P6, PT, R4.reuse, UR42, RZ ;  /* 0x0000002a0402bc10 */ /* 0x042fe4000ffde0ff */
[----:B------:R-:W-:Y:S02]  /*0be0*/  @!P2 IADD3.X R9, PT, PT, R5, UR18, RZ, P1, !PT ;  /* 0x000000120509ac10 */ /* 0x000fe40008ffe4ff */
[----:B------:R-:W-:Y:S01]  /*0bf0*/  @!P5 IADD3 R10, P1, PT, R4, UR39, RZ ;  /* 0x00000027040adc10 */ /* 0x000fe2000ff3e0ff */
[----:B------:R-:W-:-:S04]  /*0c00*/  UIADD3 UR4, UP0, UPT, UR33, UR4, URZ ;  /* 0x0000000421047290 */ /* 0x000fc8000ff1e0ff */
[----:B------:R-:W-:Y:S01]  /*0c10*/  UIADD3.X UR5, UPT, UPT, UR34, UR5, URZ, UP0, !UPT ;  /* 0x0000000522057290 */ /* 0x000fe200087fe4ff */
[----:B--2---:R-:W-:Y:S01]  /*0c20*/  IMAD R12, R3, UR8, RZ ;  /* 0x00000008030c7c24 */ /* 0x004fe2000f8e02ff */
[----:B---3--:R-:W-:-:S04]  /*0c30*/  PRMT R14, R11, 0x9910, RZ ;  /* 0x000099100b0e7816 */ /* 0x008fc800000000ff */
[----:B------:R-:W-:Y:S02]  /*0c40*/  PRMT R11, R12, 0x9910, RZ ;  /* 0x000099100c0b7816 */ /* 0x000fe400000000ff */
[----:B----4-:R-:W-:Y:S02]  /*0c50*/  PRMT R16, R20, 0x9910, RZ ;  /* 0x0000991014107816 */ /* 0x010fe400000000ff */
[----:B------:R-:W-:Y:S02]  /*0c60*/  @!P3 IADD3.X R3, PT, PT, R5, UR13, RZ, P6, !PT ;  /* 0x0000000d0503bc10 */ /* 0x000fe4000b7fe4ff */
[----:B-----5:R-:W-:Y:S02]  /*0c70*/  PRMT R18, R21, 0x9910, RZ ;  /* 0x0000991015127816 */ /* 0x020fe400000000ff */
[----:B------:R-:W-:Y:S01]  /*0c80*/  PRMT R20, R22, 0x9910, RZ ;  /* 0x0000991016147816 */ /* 0x000fe200000000ff */
[C---:B------:R-:W-:Y:S01]  /*0c90*/  IMAD R15, R11.reuse, R14, RZ ;  /* 0x0000000e0b0f7224 */ /* 0x040fe200078e02ff */
[----:B------:R-:W-:Y:S01]  /*0ca0*/  @!P4 IADD3 R12, P6, PT, R4, UR36, RZ ;  /* 0x00000024040ccc10 */ /* 0x000fe2000ffde0ff */
[----:B------:R-:W-:-:S02]  /*0cb0*/  IMAD R17, R11, R16, RZ ;  /* 0x000000100b117224 */ /* 0x000fc400078e02ff */
[C---:B------:R-:W-:Y:S02]  /*0cc0*/  IMAD R19, R11.reuse, R18, RZ ;  /* 0x000000120b137224 */ /* 0x040fe400078e02ff */
[----:B------:R-:W-:Y:S01]  /*0cd0*/  IMAD R21, R11, R20, RZ ;  /* 0x000000140b157224 */ /* 0x000fe200078e02ff */
[C---:B------:R-:W-:Y:S02]  /*0ce0*/  @!P5 IADD3.X R11, PT, PT, R5.reuse, UR12, RZ, P1, !PT ;  /* 0x0000000c050bdc10 */ /* 0x040fe40008ffe4ff */
[----:B------:R-:W-:Y:S01]  /*0cf0*/  @!P4 IADD3.X R13, PT, PT, R5, UR11, RZ, P6, !PT ;  /* 0x0000000b050dcc10 */ /* 0x000fe2000b7fe4ff */
[----:B------:R1:W-:Y:S01]  /*0d00*/  @!P2 STG.E.U8 desc[UR20][R8.64], R15 ;  /* 0x0000000f0800a986 */ /* 0x0003e2000c101114 */
[----:B------:R-:W-:-:S03]  /*0d10*/  IADD3 R7, P1, PT, R7, -0x2, RZ ;  /* 0xfffffffe07077810 */ /* 0x000fc60007f3e0ff */
[----:B------:R1:W-:Y:S01]  /*0d20*/  @!P3 STG.E.U8 desc[UR20][R2.64], R17 ;  /* 0x000000110200b986 */ /* 0x0003e2000c101114 */
[----:B------:R-:W-:-:S03]  /*0d30*/  IADD3.X R6, PT, PT, R6, -0x1, RZ, P1, !PT ;  /* 0xffffffff06067810 */ /* 0x000fc60000ffe4ff */
[----:B------:R1:W-:Y:S01]  /*0d40*/  @!P5 STG.E.U8 desc[UR20][R10.64], R19 ;  /* 0x000000130a00d986 */ /* 0x0003e2000c101114 */
[----:B------:R-:W-:-:S03]  /*0d50*/  ISETP.NE.U32.AND P1, PT, R7, RZ, PT ;  /* 0x000000ff0700720c */ /* 0x000fc60003f25070 */
[----:B------:R1:W-:Y:S01]  /*0d60*/  @!P4 STG.E.U8 desc[UR20][R12.64], R21 ;  /* 0x000000150c00c986 */ /* 0x0003e2000c101114 */
[----:B------:R-:W-:Y:S02]  /*0d70*/  ISETP.NE.AND.EX P1, PT, R6, RZ, PT, P1 ;  /* 0x000000ff0600720c */ /* 0x000fe40003f25310 */
[----:B------:R-:W-:-:S04]  /*0d80*/  IADD3 R4, P2, PT, R4, UR33, RZ ;  /* 0x0000002104047c10 */ /* 0x000fc8000ff5e0ff */
[----:B------:R-:W-:-:S07]  /*0d90*/  IADD3.X R5, PT, PT, R5, UR34, RZ, P2, !PT ;  /* 0x0000002205057c10 */ /* 0x000fce00097fe4ff */
[----:B-1----:R-:W-:Y:S05]  /*0da0*/  @P1 BRA `(.L_x_524) ;  /* 0xfffffff800181947 */ /* 0x002fea000383ffff */
.L_x_523:
[----:B------:R-:W-:Y:S05]  /*0db0*/  @!P0 EXIT ;  /* 0x000000000000894d */ /* 0x000fea0003800000 */
[----:B0-----:R-:W-:Y:S01]  /*0dc0*/  IADD3 R19, P1, PT, R0, UR4, RZ ;  /* 0x0000000400137c10 */ /* 0x001fe2000ff3e0ff */
[----:B------:R-:W0:Y:S01]  /*0dd0*/  LDC.64 R12, c[0x0][0xfd0] ;  /* 0x0003f400ff0c7b82 */ /* 0x000e220000000a00 */
[----:B------:R-:W-:Y:S01]  /*0de0*/  PRMT R7, RZ, 0x7610, R7 ;  /* 0x00007610ff077816 */ /* 0x000fe20000000007 */
[----:B------:R-:W1:Y:S01]  /*0df0*/  LDCU.U8 UR4, c[0x0][0xfd8] ;  /* 0x0001fb00ff0477ac */ /* 0x000e620008000000 */
[C---:B------:R-:W-:Y:S01]  /*0e00*/  IADD3 R6, P2, PT, R19.reuse, UR29, RZ ;  /* 0x0000001d13067c10 */ /* 0x040fe2000ff5e0ff */
[----:B------:R-:W-:Y:S01]  /*0e10*/  IMAD.X R20, RZ, RZ, UR5, P1 ;  /* 0x00000005ff147e24 */ /* 0x000fe200088e06ff */
[----:B------:R-:W-:Y:S02]  /*0e20*/  ISETP.GE.U32.AND P0, PT, R19, UR30, PT ;  /* 0x0000001e13007c0c */ /* 0x000fe4000bf06070 */
[----:B------:R-:W-:Y:S01]  /*0e30*/  ISETP.GE.U32.AND P1, PT, R6, UR30, PT ;  /* 0x0000001e06007c0c */ /* 0x000fe2000bf26070 */
[----:B------:R-:W-:Y:S01]  /*0e40*/  IMAD.X R18, RZ, RZ, R20, P2 ;  /* 0x000000ffff127224 */ /* 0x000fe200010e0614 */
[----:B------:R-:W-:-:S02]  /*0e50*/  ISETP.GE.AND.EX P0, PT, R20, UR31, PT, P0 ;  /* 0x0000001f14007c0c */ /* 0x000fc4000bf06300 */
[----:B------:R-:W-:Y:S02]  /*0e60*/  IADD3 R5, P3, PT, R6, UR29, RZ ;  /* 0x0000001d06057c10 */ /* 0x000fe4000ff7e0ff */
[----:B------:R-:W-:Y:S02]  /*0e70*/  ISETP.GE.AND.EX P1, PT, R18, UR31, PT, P1 ;  /* 0x0000001f12007c0c */ /* 0x000fe4000bf26310 */
[C---:B------:R-:W-:Y:S01]  /*0e80*/  ISETP.GE.U32.AND P2, PT, R5.reuse, UR30, PT ;  /* 0x0000001e05007c0c */ /* 0x040fe2000bf46070 */
[----:B------:R-:W-:Y:S01]  /*0e90*/  IMAD.X R17, RZ, RZ, R18, P3 ;  /* 0x000000ffff117224 */ /* 0x000fe200018e0612 */
[----:B------:R-:W-:-:S04]  /*0ea0*/  IADD3 R4, P4, PT, R5, UR29, RZ ;  /* 0x0000001d05047c10 */ /* 0x000fc8000ff9e0ff */
[----:B------:R-:W-:Y:S02]  /*0eb0*/  ISETP.GE.AND.EX P2, PT, R17, UR31, PT, P2 ;  /* 0x0000001f11007c0c */ /* 0x000fe4000bf46320 */
[----:B------:R-:W-:Y:S01]  /*0ec0*/  @!P0 IADD3 R8, P3, PT, R19, UR28, RZ ;  /* 0x0000001c13088c10 */ /* 0x000fe2000ff7e0ff */
[----:B0-----:R-:W2:Y:S03]  /*0ed0*/  LDG.E.U8 R16, desc[UR20][R12.64] ;  /* 0x000000140c107981 */ /* 0x001ea6000c1e1100 */
[----:B------:R-:W-:Y:S02]  /*0ee0*/  @!P0 IADD3.X R9, PT, PT, R20, UR26, RZ, P3, !PT ;  /* 0x0000001a14098c10 */ /* 0x000fe40009ffe4ff */
[----:B------:R-:W-:Y:S01]  /*0ef0*/  @!P1 IADD3 R2, P3, PT, R6, UR28, RZ ;  /* 0x0000001c06029c10 */ /* 0x000fe2000ff7e0ff */
[----:B------:R-:W-:Y:S01]  /*0f00*/  IMAD.X R0, RZ, RZ, R17, P4 ;  /* 0x000000ffff007224 */ /* 0x000fe200020e0611 */
[----:B------:R-:W-:Y:S01]  /*0f10*/  PRMT R14, RZ, 0x7610, R14 ;  /* 0x00007610ff0e7816 */ /* 0x000fe2000000000e */
[----:B------:R0:W3:Y:S01]  /*0f20*/  @!P0 LDG.E.U8 R7, desc[UR20][R8.64] ;  /* 0x0000001408078981 */ /* 0x0000e2000c1e1100 */
[----:B------:R-:W-:-:S02]  /*0f30*/  @!P1 IADD3.X R3, PT, PT, R18, UR26, RZ, P3, !PT ;  /* 0x0000001a12039c10 */ /* 0x000fc40009ffe4ff */
[----:B------:R-:W-:Y:S02]  /*0f40*/  ISETP.GE.U32.AND P3, PT, R4, UR30, PT ;  /* 0x0000001e04007c0c */ /* 0x000fe4000bf66070 */
[----:B------:R-:W-:Y:S01]  /*0f50*/  @!P2 IADD3 R10, P4, PT, R5, UR28, RZ ;  /* 0x0000001c050aac10 */ /* 0x000fe2000ff9e0ff */
[----:B------:R4:W5:Y:S01]  /*0f60*/  @!P1 LDG.E.U8 R14, desc[UR20][R2.64] ;  /* 0x00000014020e9981 */ /* 0x000962000c1e1100 */
[----:B------:R-:W-:Y:S02]  /*0f70*/  ISETP.GE.AND.EX P3, PT, R0, UR31, PT, P3 ;  /* 0x0000001f00007c0c */ /* 0x000fe4000bf66330 */
[----:B------:R-:W-:Y:S02]  /*0f80*/  PRMT R15, RZ, 0x7610, R15 ;  /* 0x00007610ff0f7816 */ /* 0x000fe4000000000f */
[----:B------:R-:W-:Y:S02]  /*0f90*/  @!P2 IADD3.X R11, PT, PT, R17, UR26, RZ, P4, !PT ;  /* 0x0000001a110bac10 */ /* 0x000fe4000a7fe4ff */
[----:B0-----:R-:W-:-:S03]  /*0fa0*/  PRMT R8, RZ, 0x7610, R8 ;  /* 0x00007610ff087816 */ /* 0x001fc60000000008 */
[----:B------:R3:W5:Y:S04]  /*0fb0*/  @!P2 LDG.E.U8 R15, desc[UR20][R10.64] ;  /* 0x000000140a0fa981 */ /* 0x000768000c1e1100 */
[----:B------:R-:W-:-:S04]  /*0fc0*/  @!P3 IADD3 R12, P4, PT, R4, UR28, RZ ;  /* 0x0000001c040cbc10 */ /* 0x000fc8000ff9e0ff */
[----:B------:R-:W-:-:S05]  /*0fd0*/  @!P3 IADD3.X R13, PT, PT, R0, UR26, RZ, P4, !PT ;  /* 0x0000001a000dbc10 */ /* 0x000fca000a7fe4ff */
[----:B------:R0:W5:Y:S01]  /*0fe0*/  @!P3 LDG.E.U8 R8, desc[UR20][R12.64] ;  /* 0x000000140c08b981 */ /* 0x000162000c1e1100 */
[----:B-1----:R-:W-:Y:S01]  /*0ff0*/  UPRMT UR4, UR4, 0x8880, URZ ;  /* 0x0000888004047896 */ /* 0x002fe200080000ff */
[----:B----4-:R-:W-:-:S04]  /*1000*/  @!P0 IADD3 R2, P4, PT, R19, UR27, RZ ;  /* 0x0000001b13028c10 */ /* 0x010fc8000ff9e0ff */
[----:B------:R-:W-:Y:S02]  /*1010*/  @!P0 IADD3.X R3, PT, PT, R20, UR19, RZ, P4, !PT ;  /* 0x0000001314038c10 */ /* 0x000fe4000a7fe4ff */
[----:B------:R-:W-:Y:S01]  /*1020*/  @!P1 IADD3 R6, P4, PT, R6, UR27, RZ ;  /* 0x0000001b06069c10 */ /* 0x000fe2000ff9e0ff */
[----:B--2---:R-:W-:-:S05]  /*1030*/  IMAD R16, R16, UR4, RZ ;  /* 0x0000000410107c24 */ /* 0x004fca000f8e02ff */
[----:B------:R-:W-:Y:S02]  /*1040*/  PRMT R9, R16, 0x9910, RZ ;  /* 0x0000991010097816 */ /* 0x000fe400000000ff */
[----:B---3--:R-:W-:Y:S02]  /*1050*/  PRMT R10, R7, 0x9910, RZ ;  /* 0x00009910070a7816 */ /* 0x008fe400000000ff */
[----:B------:R-:W-:-:S03]  /*1060*/  @!P1 IADD3.X R7, PT, PT, R18, UR19, RZ, P4, !PT ;  /* 0x0000001312079c10 */ /* 0x000fc6000a7fe4ff */
[----:B0-----:R-:W-:Y:S01]  /*1070*/  IMAD R13, R9, R10, RZ ;  /* 0x0000000a090d7224 */ /* 0x001fe200078e02ff */
[----:B-----5:R-:W-:Y:S02]  /*1080*/  PRMT R12, R14, 0x9910, RZ ;  /* 0x000099100e0c7816 */ /* 0x020fe400000000ff */
[----:B------:R-:W-:-:S03]  /*1090*/  @!P2 IADD3 R10, P4, PT, R5, UR27, RZ ;  /* 0x0000001b050aac10 */ /* 0x000fc6000ff9e0ff */
[----:B------:R-:W-:Y:S01]  /*10a0*/  IMAD R5, R9, R12, RZ ;  /* 0x0000000c09057224 */ /* 0x000fe200078e02ff */
[----:B------:R-:W-:Y:S02]  /*10b0*/  PRMT R14, R15, 0x9910, RZ ;  /* 0x000099100f0e7816 */ /* 0x000fe400000000ff */
[----:B------:R-:W-:-:S03]  /*10c0*/  @!P2 IADD3.X R11, PT, PT, R17, UR19, RZ, P4, !PT ;  /* 0x00000013110bac10 */ /* 0x000fc6000a7fe4ff */
[----:B------:R-:W-:Y:S01]  /*10d0*/  IMAD R15, R9, R14, RZ ;  /* 0x0000000e090f7224 */ /* 0x000fe200078e02ff */
[----:B------:R0:W-:Y:S04]  /*10e0*/  @!P0 STG.E.U8 desc[UR20][R2.64], R13 ;  /* 0x0000000d02008986 */ /* 0x0001e8000c101114 */
[----:B------:R1:W-:Y:S01]  /*10f0*/  @!P1 STG.E.U8 desc[UR20][R6.64], R5 ;  /* 0x0000000506009986 */ /* 0x0003e2000c101114 */
[----:B------:R-:W-:-:S03]  /*1100*/  PRMT R8, R8, 0x9910, RZ ;  /* 0x0000991008087816 */ /* 0x000fc600000000ff */
[----:B------:R1:W-:Y:S02]  /*1110*/  @!P2 STG.E.U8 desc[UR20][R10.64], R15 ;  /* 0x0000000f0a00a986 */ /* 0x0003e4000c101114 */
[----:B0-----:R-:W-:Y:S01]  /*1120*/  IMAD.MOV.U32 R2, RZ, RZ, R8 ;  /* 0x000000ffff027224 */ /* 0x001fe200078e0008 */
[----:B------:R-:W-:Y:S06]  /*1130*/  @P3 EXIT ;  /* 0x000000000000394d */ /* 0x000fec0003800000 */
[----:B------:R-:W-:Y:S01]  /*1140*/  IADD3 R4, P0, PT, R4, UR27, RZ ;  /* 0x0000001b04047c10 */ /* 0x000fe2000ff1e0ff */
[----:B------:R-:W-:-:S03]  /*1150*/  IMAD R9, R9, R2, RZ ;  /* 0x0000000209097224 */ /* 0x000fc600078e02ff */
[----:B-1----:R-:W-:-:S05]  /*1160*/  IADD3.X R5, PT, PT, R0, UR19, RZ, P0, !PT ;  /* 0x0000001300057c10 */ /* 0x002fca00087fe4ff */
[----:B------:R-:W-:Y:S01]  /*1170*/  STG.E.U8 desc[UR20][R4.64], R9 ;  /* 0x0000000904007986 */ /* 0x000fe2000c101114 */
[----:B------:R-:W-:Y:S05]  /*1180*/  EXIT ;  /* 0x000000000000794d */ /* 0x000fea0003800000 */
.L_x_522:
        /* <DEDUP_REMOVED lines=10> */
.L_x_525:
[C---:B------:R-:W-:Y:S01]  /*1230*/  IMAD.SHL.U32 R11, R5.reuse, 0x4, RZ ;  /* 0x00000004050b7824 */ /* 0x040fe200078e00ff */
[----:B------:R-:W-:Y:S01]  /*1240*/  SHF.L.U64.HI R13, R5, 0x2, R0 ;  /* 0x00000002050d7819 */ /* 0x000fe20000010200 */
[----:B0-----:R-:W3:Y:S03]  /*1250*/  LDG.E.U8 R4, desc[UR20][R2.64] ;  /* 0x0000001402047981 */ /* 0x001ee6000c1e1100 */
[----:B------:R-:W-:-:S04]  /*1260*/  IADD3 R6, P0, PT, R11, UR28, RZ ;  /* 0x0000001c0b067c10 */ /* 0x000fc8000ff1e0ff */
[----:B------:R-:W-:-:S05]  /*1270*/  IADD3.X R7, PT, PT, R13, UR26, RZ, P0, !PT ;  /* 0x0000001a0d077c10 */ /* 0x000fca00087fe4ff */
[----:B------:R-:W4:Y:S01]  /*1280*/  LDG.E R6, desc[UR20][R6.64] ;  /* 0x0000001406067981 */ /* 0x000f22000c1e1900 */
[----:B---3--:R-:W-:-:S05]  /*1290*/  IMAD R4, R4, UR4, RZ ;  /* 0x0000000404047c24 */ /* 0x008fca000f8e02ff */
[----:B------:R-:W-:Y:S02]  /*12a0*/  PRMT R9, R4, 0x9910, RZ ;  /* 0x0000991004097816 */ /* 0x000fe400000000ff */
[C---:B----4-:R-:W-:Y:S02]  /*12b0*/  PRMT R8, R6.reuse, 0x7771, RZ ;  /* 0x0000777106087816 */ /* 0x050fe400000000ff */
[C---:B------:R-:W-:Y:S02]  /*12c0*/  LOP3.LUT R4, R6.reuse, 0xff, RZ, 0xc0, !PT ;  /* 0x000000ff06047812 */ /* 0x040fe400078ec0ff */
[C---:B------:R-:W-:Y:S02]  /*12d0*/  PRMT R12, R6.reuse, 0x7773, RZ ;  /* 0x00007773060c7816 */ /* 0x040fe400000000ff */
[----:B------:R-:W-:Y:S01]  /*12e0*/  PRMT R10, R6, 0x7772, RZ ;  /* 0x00007772060a7816 */ /* 0x000fe200000000ff */
[C---:B------:R-:W-:Y:S02]  /*12f0*/  IMAD R4, R9.reuse, R4, RZ ;  /* 0x0000000409047224 */ /* 0x040fe400078e02ff */
[----:B------:R-:W-:-:S02]  /*1300*/  IMAD R6, R9, R8, RZ ;  /* 0x0000000809067224 */ /* 0x000fc400078e02ff */
[C---:B------:R-:W-:Y:S02]  /*1310*/  IMAD R8, R9.reuse, R12, RZ ;  /* 0x0000000c09087224 */ /* 0x040fe400078e02ff */
[----:B------:R-:W-:Y:S01]  /*1320*/  IMAD R7, R9, R10, RZ ;  /* 0x0000000a09077224 */ /* 0x000fe200078e02ff */
[----:B------:R-:W-:Y:S02]  /*1330*/  LOP3.LUT R9, R4, 0xffff, RZ, 0xc0, !PT ;  /* 0x0000ffff04097812 */ /* 0x000fe400078ec0ff */
[----:B------:R-:W-:Y:S02]  /*1340*/  LOP3.LUT R6, R6, 0xffff, RZ, 0xc0, !PT ;  /* 0x0000ffff06067812 */ /* 0x000fe400078ec0ff */
[----:B------:R-:W-:Y:S02]  /*1350*/  LOP3.LUT R8, R8, 0xffff, RZ, 0xc0, !PT ;  /* 0x0000ffff08087812 */ /* 0x000fe400078ec0ff */
[----:B------:R-:W-:Y:S02]  /*1360*/  LOP3.LUT R7, R7, 0xffff, RZ, 0xc0, !PT ;  /* 0x0000ffff07077812 */ /* 0x000fe400078ec0ff */
[----:B------:R-:W-:-:S02]  /*1370*/  PRMT R9, R9, 0x3340, R6 ;  /* 0x0000334009097816 */ /* 0x000fc40000000006 */
[----:B------:R-:W-:Y:S02]  /*1380*/  IADD3 R6, P0, PT, R11, UR27, RZ ;  /* 0x0000001b0b067c10 */ /* 0x000fe4000ff1e0ff */
[----:B------:R-:W-:Y:S02]  /*1390*/  PRMT R8, R7, 0x3340, R8 ;  /* 0x0000334007087816 */ /* 0x000fe40000000008 */
[----:B------:R-:W-:Y:S02]  /*13a0*/  IADD3.X R7, PT, PT, R13, UR19, RZ, P0, !PT ;  /* 0x000000130d077c10 */ /* 0x000fe400087fe4ff */
[----:B--2---:R-:W-:Y:S02]  /*13b0*/  IADD3 R5, P0, PT, R5, UR5, RZ ;  /* 0x0000000505057c10 */ /* 0x004fe4000ff1e0ff */
        /* <DEDUP_REMOVED lines=9> */
[----:B-1----:R-:W-:Y:S05]  /*1450*/  @!P0 BRA P1, `(.L_x_525) ;  /* 0xfffffffc00748947 */ /* 0x002fea000083ffff */
[----:B------:R-:W-:Y:S05]  /*1460*/  EXIT ;  /* 0x000000000000794d */ /* 0x000fea0003800000 */
        .weak           $__internal_38_$__cuda_sm20_div_u16
        .type           $__internal_38_$__cuda_sm20_div_u16,@function
        .size           $__internal_38_$__cuda_sm20_div_u16,(.L_x_786 - $__internal_38_$__cuda_sm20_div_u16)
$__internal_38_$__cuda_sm20_div_u16:
        /* <DEDUP_REMOVED lines=18> */
[----:B------:R-:W-:Y:S06]  /*1590*/  RET.REL.NODEC R2 `(_ZN2at6native63_GLOBAL__N__862fb238_30_ForeachBinaryOpScalarTensor_cu_64fe0ca525multi_tensor_apply_kernelINS1_18TensorListMetadataILi2EEENS1_27BinaryOpScalarTensorFunctorIaLi2ELi1ELi1EEEJSt10multipliesIaEPaaEEEvT_T0_DpT1_) ;  /* 0xffffffe802987950 */ /* 0x000fec0003c3ffff */
.L_x_526:
        /* <DEDUP_REMOVED lines=14> */
.L_x_786:


//--------------------- .text._ZN2at6native63_GLOBAL__N__862fb238_30_ForeachBinaryOpScalarTensor_cu_64fe0ca525multi_tensor_apply_kernelINS1_18TensorListMetadataILi2EEENS1_27BinaryOpScalarTensorFunctorIhLi2ELi1ELi1EEEJSt10multipliesIhEPhhEEEvT_T0_DpT1_ --------------------------
	.section	.text._ZN2at6native63_GLOBAL__N__862fb238_30_ForeachBinaryOpScalarTensor_cu_64fe0ca525multi_tensor_apply_kernelINS1_18TensorListMetadataILi2EEENS1_27BinaryOpScalarTensorFunctorIhLi2ELi1ELi1EEEJSt10multipliesIhEPhhEEEvT_T0_DpT1_,"ax",@progbits
	.align	128
.text._ZN2at6native63_GLOBAL__N__862fb238_30_ForeachBinaryOpScalarTensor_cu_64fe0ca525multi_tensor_apply_kernelINS1_18TensorListMetadataILi2EEENS1_27BinaryOpScalarTensorFunctorIhLi2ELi1ELi1EEEJSt10multipliesIhEPhhEEEvT_T0_DpT1_:
        .type           _ZN2at6native63_GLOBAL__N__862fb238_30_ForeachBinaryOpScalarTensor_cu_64fe0ca525multi_tensor_apply_kernelINS1_18TensorListMetadataILi2EEENS1_27BinaryOpScalarTensorFunctorIhLi2ELi1ELi1EEEJSt10multipliesIhEPhhEEEvT_T0_DpT1_,@function
        .size           _ZN2at6native63_GLOBAL__N__862fb238_30_ForeachBinaryOpScalarTensor_cu_64fe0ca525multi_tensor_apply_kernelINS1_18TensorListMetadataILi2EEENS1_27BinaryOpScalarTensorFunctorIhLi2ELi1ELi1EEEJSt10multipliesIhEPhhEEEvT_T0_DpT1_,(.L_x_788 - _ZN2at6native63_GLOBAL__N__862fb238_30_ForeachBinaryOpScalarTensor_cu_64fe0ca525multi_tensor_apply_kernelINS1_18TensorListMetadataILi2EEENS1_27BinaryOpScalarTensorFunctorIhLi2ELi1ELi1EEEJSt10multipliesIhEPhhEEEvT_T0_DpT1_)
        .other          _ZN2at6native63_GLOBAL__N__862fb238_30_ForeachBinaryOpScalarTensor_cu_64fe0ca525multi_tensor_apply_kernelINS1_18TensorListMetadataILi2EEENS1_27BinaryOpScalarTensorFunctorIhLi2ELi1ELi1EEEJSt10multipliesIhEPhhEEEvT_T0_DpT1_,@"STO_CUDA_ENTRY STV_DEFAULT"
_ZN2at6native63_GLOBAL__N__862fb238_30_ForeachBinaryOpScalarTensor_cu_64fe0ca525multi_tensor_apply_kernelINS1_18TensorListMetadataILi2EEENS1_27BinaryOpScalarTensorFunctorIhLi2ELi1ELi1EEEJSt10multipliesIhEPhhEEEvT_T0_DpT1_:
        /* <DEDUP_REMOVED lines=40> */
[----:B------:R-:W-:Y:S05]  /*0280*/  CALL.REL.NOINC `($__internal_39_$__cuda_sm20_div_u16) ;  /* 0x0000001000687944 */ /* 0x000fea0003c00000 */
        /* <DEDUP_REMOVED lines=14> */
[----:B------:R-:W-:Y:S01]  /*0370*/  UIADD3.X UR19, UPT, UPT, URZ, UR7, URZ, UP0, !UPT ;  /* 0x00000007ff137290 */ /* 0x000fe200087fe4ff */
[----:B------:R-:W-:Y:S01]  /*0380*/  IMAD.MOV.U32 R0, RZ, RZ, RZ ;  /* 0x000000ffff007224 */ /* 0x000fe200078e00ff */
[----:B------:R-:W-:Y:S01]  /*0390*/  UIADD3 UR52, UP4, UPT, UR24, UR18, URZ ;  /* 0x0000001218347290 */ /* 0x000fe2000ff9e0ff */
[----:B------:R-:W-:Y:S01]  /*03a0*/  LOP3.LUT R4, R4, 0x1fffe, RZ, 0xc0, !PT ;  /* 0x0001fffe04047812 */ /* 0x000fe200078ec0ff */
[----:B------:R-:W-:Y:S02]  /*03b0*/  UIMAD.WIDE.U32 UR16, UR30, 0x2, UR6 ;  /* 0x000000021e1078a5 */ /* 0x000fe4000f8e0006 */
        /* <DEDUP_REMOVED lines=34> */
[----:B------:R-:W-:Y:S01]  /*05e0*/  UMOV UR4, URZ ;  /* 0x000000ff00047c82 */ /* 0x000fe20008000000 */
[----:B------:R-:W-:-:S10]  /*05f0*/  UMOV UR5, URZ ;  /* 0x000000ff00057c82 */ /* 0x000fd40008000000 */
.L_x_529:
[C---:B01----:R-:W-:Y:S01]  /*0600*/  IADD3 R5, P1, PT, R2.reuse, UR30, RZ ;  /* 0x0000001e02057c10 */ /* 0x043fe2000ff3e0ff */
[----:B------:R-:W0:Y:S01]  /*0610*/  LDC.64 R6, c[0x0][0xfd0] ;  /* 0x0003f400ff067b82 */ /* 0x000e220000000a00 */
        /* <DEDUP_REMOVED lines=8> */
[----:B------:R-:W-:-:S04]  /*06a0*/  @!P2 IADD3 R8, P1, PT, R2, UR29, RZ ;  /* 0x0000001d0208ac10 */ /* 0x000fc8000ff3e0ff */
[----:B------:R-:W-:Y:S02]  /*06b0*/  @!P2 IADD3.X R9, PT, PT, R0, UR27, RZ, P1, !PT ;  /* 0x0000001b0009ac10 */ /* 0x000fe40008ffe4ff */
[----:B------:R-:W-:Y:S01]  /*06c0*/  @!P3 IADD3 R14, P1, PT, R2, UR10, RZ ;  /* 0x0000000a020ebc10 */ /* 0x000fe2000ff3e0ff */
[----:B0-----:R-:W2:Y:S01]  /*06d0*/  LDG.E.U8 R12, desc[UR20][R6.64] ;  /* 0x00000014060c7981 */ /* 0x001ea2000c1e1100 */
[----:B------:R-:W-:Y:S02]  /*06e0*/  PRMT R10, RZ, 0x7610, R10 ;  /* 0x00007610ff0a7816 */ /* 0x000fe4000000000a */
[----:B------:R-:W-:Y:S02]  /*06f0*/  ISETP.GE.AND.EX P4, PT, R11, UR32, PT, P4 ;  /* 0x000000200b007c0c */ /* 0x000fe4000bf86340 */
[----:B------:R-:W-:Y:S02]  /*0700*/  PRMT R20, RZ, 0x7610, R20 ;  /* 0x00007610ff147816 */ /* 0x000fe40000000014 */
[----:B------:R-:W-:Y:S01]  /*0710*/  @!P3 IADD3.X R15, PT, PT, R0, UR9, RZ, P1, !PT ;  /* 0x00000009000fbc10 */ /* 0x000fe20008ffe4ff */
[----:B------:R0:W3:Y:S01]  /*0720*/  @!P2 LDG.E.U8 R10, desc[UR20][R8.64] ;  /* 0x00000014080aa981 */ /* 0x0000e2000c1e1100 */
[----:B------:R-:W-:-:S03]  /*0730*/  IADD3 R21, P1, PT, R5, UR30, RZ ;  /* 0x0000001e05157c10 */ /* 0x000fc6000ff3e0ff */
[----:B------:R-:W4:Y:S01]  /*0740*/  @!P3 LDG.E.U8 R20, desc[UR20][R14.64] ;  /* 0x000000140e14b981 */ /* 0x000f22000c1e1100 */
[----:B------:R-:W-:-:S03]  /*0750*/  PRMT R13, RZ, 0x7610, R13 ;  /* 0x00007610ff0d7816 */ /* 0x000fc6000000000d */
[----:B------:R-:W-:Y:S01]  /*0760*/  @!P4 IADD3 R16, P5, PT, R2, UR50, RZ ;  /* 0x000000320210cc10 */ /* 0x000fe2000ffbe0ff */
[----:B------:R-:W-:Y:S01]  /*0770*/  IMAD.X R11, RZ, RZ, R11, P1 ;  /* 0x000000ffff0b7224 */ /* 0x000fe200008e060b */
[----:B------:R-:W-:Y:S02]  /*0780*/  ISETP.GE.U32.AND P1, PT, R21, UR31, PT ;  /* 0x0000001f15007c0c */ /* 0x000fe4000bf26070 */
[----:B------:R-:W-:Y:S02]  /*0790*/  @!P4 IADD3.X R17, PT, PT, R0, UR51, RZ, P5, !PT ;  /* 0x000000330011cc10 */ /* 0x000fe4000affe4ff */
[----:B------:R-:W-:-:S03]  /*07a0*/  ISETP.GE.AND.EX P1, PT, R11, UR32, PT, P1 ;  /* 0x000000200b007c0c */ /* 0x000fc6000bf26310 */
[----:B------:R1:W5:Y:S01]  /*07b0*/  @!P4 LDG.E.U8 R13, desc[UR20][R16.64] ;  /* 0x00000014100dc981 */ /* 0x000362000c1e1100 */
[----:B------:R-:W-:-:S09]  /*07c0*/  PRMT R5, RZ, 0x7610, R5 ;  /* 0x00007610ff057816 */ /* 0x000fd20000000005 */
[----:B------:R-:W-:-:S04]  /*07d0*/  @!P1 IADD3 R18, P5, PT, R2, UR47, RZ ;  /* 0x0000002f02129c10 */ /* 0x000fc8000ffbe0ff */
[----:B------:R-:W-:-:S05]  /*07e0*/  @!P1 IADD3.X R19, PT, PT, R0, UR48, RZ, P5, !PT ;  /* 0x0000003000139c10 */ /* 0x000fca000affe4ff */
[----:B------:R1:W5:Y:S01]  /*07f0*/  @!P1 LDG.E.U8 R5, desc[UR20][R18.64] ;  /* 0x0000001412059981 */ /* 0x000362000c1e1100 */
[----:B------:R-:W-:Y:S01]  /*0800*/  UPRMT UR8, UR12, 0x9910, URZ ;  /* 0x000099100c087896 */ /* 0x000fe200080000ff */
[----:B0-----:R-:W-:Y:S02]  /*0810*/  @!P2 IADD3 R8, P5, PT, R2, UR28, RZ ;  /* 0x0000001c0208ac10 */ /* 0x001fe4000ffbe0ff */
[----:B------:R-:W-:Y:S02]  /*0820*/  IADD3 R21, P6, PT, R21, UR30, RZ ;  /* 0x0000001e15157c10 */ /* 0x000fe4000ffde0ff */
[----:B------:R-:W-:-:S03]  /*0830*/  @!P2 IADD3.X R9, PT, PT, R0, UR26, RZ, P5, !PT ;  /* 0x0000001a0009ac10 */ /* 0x000fc6000affe4ff */
[----:B-1----:R-:W-:Y:S01]  /*0840*/  IMAD.X R16, RZ, RZ, R11, P6 ;  /* 0x000000ffff107224 */ /* 0x002fe200030e060b */
[----:B------:R-:W-:Y:S01]  /*0850*/  PRMT R18, RZ, 0x7610, R18 ;  /* 0x00007610ff127816 */ /* 0x000fe20000000012 */
[----:B--2---:R-:W-:-:S05]  /*0860*/  IMAD R12, R12, UR8, RZ ;  /* 0x000000080c0c7c24 */ /* 0x004fca000f8e02ff */
[----:B------:R-:W-:Y:S02]  /*0870*/  PRMT R12, R12, 0x9910, RZ ;  /* 0x000099100c0c7816 */ /* 0x000fe400000000ff */
[----:B---3--:R-:W-:Y:S02]  /*0880*/  PRMT R15, R10, 0x9910, RZ ;  /* 0x000099100a0f7816 */ /* 0x008fe400000000ff */
[----:B----4-:R-:W-:-:S03]  /*0890*/  PRMT R20, R20, 0x9910, RZ ;  /* 0x0000991014147816 */ /* 0x010fc600000000ff */
[----:B------:R-:W-:Y:S01]  /*08a0*/  IMAD R17, R12, R15, RZ ;  /* 0x0000000f0c117224 */ /* 0x000fe200078e02ff */
[----:B------:R-:W-:Y:S01]  /*08b0*/  @!P3 IADD3 R10, P5, PT, R2, UR17, RZ ;  /* 0x00000011020abc10 */ /* 0x000fe2000ffbe0ff */
[----:B------:R-:W-:-:S03]  /*08c0*/  IMAD.MOV.U32 R15, RZ, RZ, R20 ;  /* 0x000000ffff0f7224 */ /* 0x000fc600078e0014 */
[----:B------:R-:W-:Y:S01]  /*08d0*/  @!P3 IADD3.X R11, PT, PT, R0, UR36, RZ, P5, !PT ;  /* 0x00000024000bbc10 */ /* 0x000fe2000affe4ff */
[----:B------:R-:W-:Y:S01]  /*08e0*/  IMAD R19, R12, R15, RZ ;  /* 0x0000000f0c137224 */ /* 0x000fe200078e02ff */
[----:B------:R-:W-:Y:S01]  /*08f0*/  @!P2 STG.E.U8 desc[UR20][R8.64], R17 ;  /* 0x000000110800a986 */ /* 0x000fe2000c101114 */
[----:B------:R-:W-:-:S03]  /*0900*/  ISETP.GE.U32.AND P2, PT, R21, UR31, PT ;  /* 0x0000001f15007c0c */ /* 0x000fc6000bf46070 */
[----:B------:R0:W-:Y:S01]  /*0910*/  @!P3 STG.E.U8 desc[UR20][R10.64], R19 ;  /* 0x000000130a00b986 */ /* 0x0001e2000c101114 */
[----:B------:R-:W-:Y:S02]  /*0920*/  IADD3 R21, P3, PT, R21, UR30, RZ ;  /* 0x0000001e15157c10 */ /* 0x000fe4000ff7e0ff */
[----:B-----5:R-:W-:Y:S02]  /*0930*/  PRMT R13, R13, 0x9910, RZ ;  /* 0x000099100d0d7816 */ /* 0x020fe400000000ff */
[----:B------:R-:W-:Y:S02]  /*0940*/  @!P4 IADD3 R14, P5, PT, R2, UR49, RZ ;  /* 0x00000031020ecc10 */ /* 0x000fe4000ffbe0ff */
[----:B------:R-:W-:Y:S01]  /*0950*/  ISETP.GE.AND.EX P2, PT, R16, UR32, PT, P2 ;  /* 0x0000002010007c0c */ /* 0x000fe2000bf46320 */
[----:B------:R-:W-:Y:S01]  /*0960*/  IMAD.X R16, RZ, RZ, R16, P3 ;  /* 0x000000ffff107224 */ /* 0x000fe200018e0610 */
[----:B------:R-:W-:Y:S01]  /*0970*/  @!P4 IADD3.X R15, PT, PT, R0, UR16, RZ, P5, !PT ;  /* 0x00000010000fcc10 */ /* 0x000fe2000affe4ff */
[----:B------:R-:W-:Y:S01]  /*0980*/  IMAD R13, R12, R13, RZ ;  /* 0x0000000d0c0d7224 */ /* 0x000fe200078e02ff */
[----:B------:R-:W-:-:S02]  /*0990*/  ISETP.GE.U32.AND P3, PT, R21, UR31, PT ;  /* 0x0000001f15007c0c */ /* 0x000fc4000bf66070 */
[----:B------:R-:W-:Y:S02]  /*09a0*/  IADD3 R21, P5, PT, R21, UR30, RZ ;  /* 0x0000001e15157c10 */ /* 0x000fe4000ffbe0ff */
[----:B------:R1:W-:Y:S01]  /*09b0*/  @!P4 STG.E.U8 desc[UR20][R14.64], R13 ;  /* 0x0000000d0e00c986 */ /* 0x0003e2000c101114 */
[----:B------:R-:W-:Y:S02]  /*09c0*/  ISETP.GE.AND.EX P3, PT, R16, UR32, PT, P3 ;  /* 0x0000002010007c0c */ /* 0x000fe4000bf66330 */
[C---:B0-----:R-:W-:Y:S01]  /*09d0*/  IADD3 R10, P6, PT, R21.reuse, UR30, RZ ;  /* 0x0000001e150a7c10 */ /* 0x041fe2000ffde0ff */
[----:B------:R-:W-:Y:S01]  /*09e0*/  IMAD.X R16, RZ, RZ, R16, P5 ;  /* 0x000000ffff107224 */ /* 0x000fe200028e0610 */
[----:B------:R-:W-:Y:S02]  /*09f0*/  @!P1 IADD3 R8, P4, PT, R2, UR46, RZ ;  /* 0x0000002e02089c10 */ /* 0x000fe4000ff9e0ff */
[----:B------:R-:W-:Y:S01]  /*0a00*/  ISETP.GE.U32.AND P5, PT, R21, UR31, PT ;  /* 0x0000001f15007c0c */ /* 0x000fe2000bfa6070 */
[----:B------:R-:W-:Y:S01]  /*0a10*/  IMAD.X R11, RZ, RZ, R16, P6 ;  /* 0x000000ffff0b7224 */ /* 0x000fe200030e0610 */
[----:B------:R-:W-:-:S02]  /*0a20*/  @!P1 IADD3.X R9, PT, PT, R0, UR15, RZ, P4, !PT ;  /* 0x0000000f00099c10 */ /* 0x000fc4000a7fe4ff */
[----:B------:R-:W-:Y:S02]  /*0a30*/  ISETP.GE.U32.AND P4, PT, R10, UR31, PT ;  /* 0x0000001f0a007c0c */ /* 0x000fe4000bf86070 */
[----:B------:R-:W-:Y:S02]  /*0a40*/  ISETP.GE.AND.EX P5, PT, R16, UR32, PT, P5 ;  /* 0x0000002010007c0c */ /* 0x000fe4000bfa6350 */
[----:B------:R-:W-:Y:S02]  /*0a50*/  ISETP.GE.AND.EX P4, PT, R11, UR32, PT, P4 ;  /* 0x000000200b007c0c */ /* 0x000fe4000bf86340 */
[----:B------:R-:W-:Y:S02]  /*0a60*/  PRMT R5, R5, 0x9910, RZ ;  /* 0x0000991005057816 */ /* 0x000fe400000000ff */
[----:B------:R-:W-:-:S03]  /*0a70*/  @!P2 IADD3 R10, P6, PT, R2, UR52, RZ ;  /* 0x00000034020aac10 */ /* 0x000fc6000ffde0ff */
[----:B------:R-:W-:Y:S01]  /*0a80*/  IMAD R23, R12, R5, RZ ;  /* 0x000000050c177224 */ /* 0x000fe200078e02ff */
[----:B------:R-:W-:Y:S02]  /*0a90*/  @!P2 IADD3.X R11, PT, PT, R0, UR53, RZ, P6, !PT ;  /* 0x00000035000bac10 */ /* 0x000fe4000b7fe4ff */
[C---:B------:R-:W-:Y:S02]  /*0aa0*/  @!P3 IADD3 R12, P6, PT, R2.reuse, UR44, RZ ;  /* 0x0000002c020cbc10 */ /* 0x040fe4000ffde0ff */
[----:B------:R0:W-:Y:S01]  /*0ab0*/  @!P1 STG.E.U8 desc[UR20][R8.64], R23 ;  /* 0x0000001708009986 */ /* 0x0001e2000c101114 */
[----:B------:R-:W-:Y:S02]  /*0ac0*/  PRMT R5, RZ, 0x7610, R5 ;  /* 0x00007610ff057816 */ /* 0x000fe40000000005 */
[----:B-1----:R-:W-:Y:S01]  /*0ad0*/  @!P5 IADD3 R14, P1, PT, R2, UR41, RZ ;  /* 0x00000029020edc10 */ /* 0x002fe2000ff3e0ff */
[----:B------:R1:W2:Y:S01]  /*0ae0*/  LDG.E.U8 R21, desc[UR20][R6.64] ;  /* 0x0000001406157981 */ /* 0x0002a2000c1e1100 */
[----:B------:R-:W-:-:S02]  /*0af0*/  @!P3 IADD3.X R13, PT, PT, R0, UR45, RZ, P6, !PT ;  /* 0x0000002d000dbc10 */ /* 0x000fc4000b7fe4ff */
[----:B------:R-:W-:Y:S01]  /*0b00*/  @!P4 IADD3 R16, P6, PT, R2, UR38, RZ ;  /* 0x000000260210cc10 */ /* 0x000fe2000ffde0ff */
[----:B------:R3:W4:Y:S01]  /*0b10*/  @!P2 LDG.E.U8 R5, desc[UR20][R10.64] ;  /* 0x000000140a05a981 */ /* 0x000722000c1e1100 */
[----:B------:R-:W-:Y:S02]  /*0b20*/  PRMT R19, RZ, 0x7610, R19 ;  /* 0x00007610ff137816 */ /* 0x000fe40000000013 */
[C---:B------:R-:W-:Y:S01]  /*0b30*/  @!P5 IADD3.X R15, PT, PT, R0.reuse, UR42, RZ, P1, !PT ;  /* 0x0000002a000fdc10 */ /* 0x040fe20008ffe4ff */
[----:B------:R5:W4:Y:S01]  /*0b40*/  @!P3 LDG.E.U8 R18, desc[UR20][R12.64] ;  /* 0x000000140c12b981 */ /* 0x000b22000c1e1100 */
[----:B------:R-:W-:Y:S02]  /*0b50*/  PRMT R20, RZ, 0x7610, R20 ;  /* 0x00007610ff147816 */ /* 0x000fe40000000014 */
[----:B------:R-:W-:Y:S01]  /*0b60*/  @!P4 IADD3.X R17, PT, PT, R0, UR39, RZ, P6, !PT ;  /* 0x000000270011cc10 */ /* 0x000fe2000b7fe4ff */
[----:B------:R4:W4:Y:S04]  /*0b70*/  @!P5 LDG.E.U8 R19, desc[UR20][R14.64] ;  /* 0x000000140e13d981 */ /* 0x000928000c1e1100 */
[----:B------:R4:W4:Y:S01]  /*0b80*/  @!P4 LDG.E.U8 R20, desc[UR20][R16.64] ;  /* 0x000000141014c981 */ /* 0x000922000c1e1100 */
[----:B-1----:R-:W-:-:S02]  /*0b90*/  @!P2 IADD3 R6, P1, PT, R2, UR18, RZ ;  /* 0x000000120206ac10 */ /* 0x002fc4000ff3e0ff */
[----:B0-----:R-:W-:Y:S02]  /*0ba0*/  @!P3 IADD3 R8, P6, PT, R2, UR43, RZ ;  /* 0x0000002b0208bc10 */ /* 0x001fe4000ffde0ff */
[C---:B------:R-:W-:Y:S02]  /*0bb0*/  @!P2 IADD3.X R7, PT, PT, R0.reuse, UR19, RZ, P1, !PT ;  /* 0x000000130007ac10 */ /* 0x040fe40008ffe4ff */
[----:B------:R-:W-:Y:S02]  /*0bc0*/  @!P3 IADD3.X R9, PT, PT, R0, UR14, RZ, P6, !PT ;  /* 0x0000000e0009bc10 */ /* 0x000fe4000b7fe4ff */
[C---:B---3--:R-:W-:Y:S02]  /*0bd0*/  @!P5 IADD3 R10, P1, PT, R2.reuse, UR40, RZ ;  /* 0x00000028020adc10 */ /* 0x048fe4000ff3e0ff */
[----:B-----5:R-:W-:Y:S02]  /*0be0*/  @!P4 IADD3 R12, P6, PT, R2, UR37, RZ ;  /* 0x00000025020ccc10 */ /* 0x020fe4000ffde0ff */
[----:B------:R-:W-:-:S02]  /*0bf0*/  @!P5 IADD3.X R11, PT, PT, R0, UR13, RZ, P1, !PT ;  /* 0x0000000d000bdc10 */ /* 0x000fc40008ffe4ff */
[----:B------:R-:W-:Y:S02]  /*0c00*/  @!P4 IADD3.X R13, PT, PT, R0, UR11, RZ, P6, !PT ;  /* 0x0000000b000dcc10 */ /* 0x000fe4000b7fe4ff */
[----:B------:R-:W-:-:S04]  /*0c10*/  IADD3 R4, P1, PT, R4, -0x2, RZ ;  /* 0xfffffffe04047810 */ /* 0x000fc80007f3e0ff */
[----:B------:R-:W-:Y:S02]  /*0c20*/  IADD3.X R3, PT, PT, R3, -0x1, RZ, P1, !PT ;  /* 0xffffffff03037810 */ /* 0x000fe40000ffe4ff */
[----:B------:R-:W-:-:S04]  /*0c30*/  ISETP.NE.U32.AND P1, PT, R4, RZ, PT ;  /* 0x000000ff0400720c */ /* 0x000fc80003f25070 */
[----:B------:R-:W-:Y:S01]  /*0c40*/  ISETP.NE.AND.EX P1, PT, R3, RZ, PT, P1 ;  /* 0x000000ff0300720c */ /* 0x000fe20003f25310 */
[----:B------:R-:W-:-:S04]  /*0c50*/  UIADD3 UR4, UP0, UPT, UR34, UR4, URZ ;  /* 0x0000000422047290 */ /* 0x000fc8000ff1e0ff */
[----:B------:R-:W-:Y:S01]  /*0c60*/  UIADD3.X UR5, UPT, UPT, UR35, UR5, URZ, UP0, !UPT ;  /* 0x0000000523057290 */ /* 0x000fe200087fe4ff */
[----:B--2---:R-:W-:Y:S01]  /*0c70*/  IMAD R21, R21, UR8, RZ ;  /* 0x0000000815157c24 */ /* 0x004fe2000f8e02ff */
[----:B----4-:R-:W-:-:S04]  /*0c80*/  PRMT R14, R5, 0x9910, RZ ;  /* 0x00009910050e7816 */ /* 0x010fc800000000ff */
[----:B------:R-:W-:Y:S02]  /*0c90*/  PRMT R5, R21, 0x9910, RZ ;  /* 0x0000991015057816 */ /* 0x000fe400000000ff */
[----:B------:R-:W-:Y:S02]  /*0ca0*/  PRMT R16, R18, 0x9910, RZ ;  /* 0x0000991012107816 */ /* 0x000fe400000000ff */
[----:B------:R-:W-:Y:S01]  /*0cb0*/  PRMT R18, R19, 0x9910, RZ ;  /* 0x0000991013127816 */ /* 0x000fe200000000ff */
[C---:B------:R-:W-:Y:S01]  /*0cc0*/  IMAD R15, R5.reuse, R14, RZ ;  /* 0x0000000e050f7224 */ /* 0x040fe200078e02ff */
[----:B------:R-:W-:Y:S01]  /*0cd0*/  PRMT R20, R20, 0x9910, RZ ;  /* 0x0000991014147816 */ /* 0x000fe200000000ff */
[C---:B------:R-:W-:Y:S02]  /*0ce0*/  IMAD R17, R5.reuse, R16, RZ ;  /* 0x0000001005117224 */ /* 0x040fe400078e02ff */
[C---:B------:R-:W-:Y:S02]  /*0cf0*/  IMAD R19, R5.reuse, R18, RZ ;  /* 0x0000001205137224 */ /* 0x040fe400078e02ff */
[----:B------:R-:W-:Y:S01]  /*0d00*/  IMAD R5, R5, R20, RZ ;  /* 0x0000001405057224 */ /* 0x000fe200078e02ff */
[----:B------:R1:W-:Y:S04]  /*0d10*/  @!P2 STG.E.U8 desc[UR20][R6.64], R15 ;  /* 0x0000000f0600a986 */ /* 0x0003e8000c101114 */
[----:B------:R1:W-:Y:S04]  /*0d20*/  @!P3 STG.E.U8 desc[UR20][R8.64], R17 ;  /* 0x000000110800b986 */ /* 0x0003e8000c101114 */
[----:B------:R1:W-:Y:S04]  /*0d30*/  @!P5 STG.E.U8 desc[UR20][R10.64], R19 ;  /* 0x000000130a00d986 */ /* 0x0003e8000c101114 */
[----:B------:R1:W-:Y:S01]  /*0d40*/  @!P4 STG.E.U8 desc[UR20][R12.64], R5 ;  /* 0x000000050c00c986 */ /* 0x0003e2000c101114 */
[----:B------:R-:W-:-:S04]  /*0d50*/  IADD3 R2, P2, PT, R2, UR34, RZ ;  /* 0x0000002202027c10 */ /* 0x000fc8000ff5e0ff */
[----:B------:R-:W-:Y:S01]  /*0d60*/  IADD3.X R0, PT, PT, R0, UR35, RZ, P2, !PT ;  /* 0x0000002300007c10 */ /* 0x000fe200097fe4ff */
[----:B------:R-:W-:Y:S08]  /*0d70*/  @P1 BRA `(.L_x_529) ;  /* 0xfffffff800201947 */ /* 0x000ff0000383ffff */
.L_x_528:
[----:B------:R-:W-:Y:S05]  /*0d80*/  @!P0 EXIT ;  /* 0x000000000000894d */ /* 0x000fea0003800000 */
[----:B------:R-:W2:Y:S01]  /*0d90*/  S2R R20, SR_TID.X ;  /* 0x0000000000147919 */ /* 0x000ea20000002100 */
[----:B-1----:R-:W1:Y:S01]  /*0da0*/  LDC.64 R8, c[0x0][0xfd0] ;  /* 0x0003f400ff087b82 */ /* 0x002e620000000a00 */
[----:B------:R-:W-:Y:S02]  /*0db0*/  PRMT R7, RZ, 0x7610, R7 ;  /* 0x00007610ff077816 */ /* 0x000fe40000000007 */
[----:B------:R-:W-:Y:S01]  /*0dc0*/  PRMT R16, RZ, 0x7610, R16 ;  /* 0x00007610ff107816 */ /* 0x000fe20000000010 */
[----:B-1----:R1:W3:Y:S01]  /*0dd0*/  LDG.E.U8 R17, desc[UR20][R8.64] ;  /* 0x0000001408117981 */ /* 0x0022e2000c1e1100 */
[----:B--2---:R-:W-:-:S04]  /*0de0*/  IADD3 R20, P1, PT, R20, UR4, RZ ;  /* 0x0000000414147c10 */ /* 0x004fc8000ff3e0ff */
[C---:B------:R-:W-:Y:S01]  /*0df0*/  IADD3 R6, P2, PT, R20.reuse, UR30, RZ ;  /* 0x0000001e14067c10 */ /* 0x040fe2000ff5e0ff */
[----:B------:R-:W-:Y:S01]  /*0e00*/  IMAD.X R21, RZ, RZ, UR5, P1 ;  /* 0x00000005ff157e24 */ /* 0x000fe200088e06ff */
[----:B------:R-:W-:Y:S02]  /*0e10*/  ISETP.GE.U32.AND P0, PT, R20, UR31, PT ;  /* 0x0000001f14007c0c */ /* 0x000fe4000bf06070 */
[C---:B------:R-:W-:Y:S01]  /*0e20*/  IADD3 R5, P3, PT, R6.reuse, UR30, RZ ;  /* 0x0000001e06057c10 */ /* 0x040fe2000ff7e0ff */
[----:B------:R-:W-:Y:S01]  /*0e30*/  IMAD.X R19, RZ, RZ, R21, P2 ;  /* 0x000000ffff137224 */ /* 0x000fe200010e0615 */
[----:B------:R-:W-:Y:S02]  /*0e40*/  ISETP.GE.AND.EX P0, PT, R21, UR32, PT, P0 ;  /* 0x0000002015007c0c */ /* 0x000fe4000bf06300 */
[----:B------:R-:W-:Y:S01]  /*0e50*/  ISETP.GE.U32.AND P1, PT, R6, UR31, PT ;  /* 0x0000001f06007c0c */ /* 0x000fe2000bf26070 */
[----:B------:R-:W-:Y:S01]  /*0e60*/  IMAD.X R18, RZ, RZ, R19, P3 ;  /* 0x000000ffff127224 */ /* 0x000fe200018e0613 */
[----:B------:R-:W-:-:S02]  /*0e70*/  ISETP.GE.U32.AND P2, PT, R5, UR31, PT ;  /* 0x0000001f05007c0c */ /* 0x000fc4000bf46070 */
[----:B------:R-:W-:Y:S02]  /*0e80*/  ISETP.GE.AND.EX P1, PT, R19, UR32, PT, P1 ;  /* 0x0000002013007c0c */ /* 0x000fe4000bf26310 */
[----:B------:R-:W-:-:S05]  /*0e90*/  ISETP.GE.AND.EX P2, PT, R18, UR32, PT, P2 ;  /* 0x0000002012007c0c */ /* 0x000fca000bf46320 */
[----:B0-----:R-:W-:Y:S02]  /*0ea0*/  @!P0 IADD3 R2, P3, PT, R20, UR29, RZ ;  /* 0x0000001d14028c10 */ /* 0x001fe4000ff7e0ff */
[----:B------:R-:W-:Y:S02]  /*0eb0*/  IADD3 R4, P5, PT, R5, UR30, RZ ;  /* 0x0000001e05047c10 */ /* 0x000fe4000ffbe0ff */
[----:B------:R-:W-:Y:S02]  /*0ec0*/  @!P0 IADD3.X R3, PT, PT, R21, UR27, RZ, P3, !PT ;  /* 0x0000001b15038c10 */ /* 0x000fe40009ffe4ff */
[----:B------:R-:W-:Y:S01]  /*0ed0*/  @!P1 IADD3 R10, P3, PT, R6, UR29, RZ ;  /* 0x0000001d060a9c10 */ /* 0x000fe2000ff7e0ff */
[----:B------:R-:W-:Y:S01]  /*0ee0*/  IMAD.X R0, RZ, RZ, R18, P5 ;  /* 0x000000ffff007224 */ /* 0x000fe200028e0612 */
[----:B------:R-:W-:Y:S01]  /*0ef0*/  @!P2 IADD3 R12, P4, PT, R5, UR29, RZ ;  /* 0x0000001d050cac10 */ /* 0x000fe2000ff9e0ff */
[----:B------:R0:W2:Y:S01]  /*0f00*/  @!P0 LDG.E.U8 R7, desc[UR20][R2.64] ;  /* 0x0000001402078981 */ /* 0x0000a2000c1e1100 */
[----:B------:R-:W-:-:S02]  /*0f10*/  @!P1 IADD3.X R11, PT, PT, R19, UR27, RZ, P3, !PT ;  /* 0x0000001b130b9c10 */ /* 0x000fc40009ffe4ff */
[----:B------:R-:W-:Y:S02]  /*0f20*/  ISETP.GE.U32.AND P3, PT, R4, UR31, PT ;  /* 0x0000001f04007c0c */ /* 0x000fe4000bf66070 */
[----:B-1----:R-:W-:Y:S01]  /*0f30*/  PRMT R9, RZ, 0x7610, R9 ;  /* 0x00007610ff097816 */ /* 0x002fe20000000009 */
[----:B------:R-:W4:Y:S01]  /*0f40*/  @!P1 LDG.E.U8 R16, desc[UR20][R10.64] ;  /* 0x000000140a109981 */ /* 0x000f22000c1e1100 */
[----:B------:R-:W-:Y:S02]  /*0f50*/  @!P2 IADD3.X R13, PT, PT, R18, UR27, RZ, P4, !PT ;  /* 0x0000001b120dac10 */ /* 0x000fe4000a7fe4ff */
[----:B------:R-:W-:-:S03]  /*0f60*/  ISETP.GE.AND.EX P3, PT, R0, UR32, PT, P3 ;  /* 0x0000002000007c0c */ /* 0x000fc6000bf66330 */
[----:B------:R1:W5:Y:S01]  /*0f70*/  @!P2 LDG.E.U8 R9, desc[UR20][R12.64] ;  /* 0x000000140c09a981 */ /* 0x000362000c1e1100 */
[----:B------:R-:W-:-:S09]  /*0f80*/  PRMT R8, RZ, 0x7610, R8 ;  /* 0x00007610ff087816 */ /* 0x000fd20000000008 */
[----:B------:R-:W-:-:S04]  /*0f90*/  @!P3 IADD3 R14, P4, PT, R4, UR29, RZ ;  /* 0x0000001d040ebc10 */ /* 0x000fc8000ff9e0ff */
[----:B------:R-:W-:-:S05]  /*0fa0*/  @!P3 IADD3.X R15, PT, PT, R0, UR27, RZ, P4, !PT ;  /* 0x0000001b000fbc10 */ /* 0x000fca000a7fe4ff */
[----:B------:R-:W5:Y:S01]  /*0fb0*/  @!P3 LDG.E.U8 R8, desc[UR20][R14.64] ;  /* 0x000000140e08b981 */ /* 0x000f62000c1e1100 */
[----:B------:R-:W-:Y:S01]  /*0fc0*/  UPRMT UR4, UR12, 0x9910, URZ ;  /* 0x000099100c047896 */ /* 0x000fe200080000ff */
[----:B0-----:R-:W-:-:S04]  /*0fd0*/  @!P0 IADD3 R2, P4, PT, R20, UR28, RZ ;  /* 0x0000001c14028c10 */ /* 0x001fc8000ff9e0ff */
[----:B------:R-:W-:Y:S02]  /*0fe0*/  @!P0 IADD3.X R3, PT, PT, R21, UR26, RZ, P4, !PT ;  /* 0x0000001a15038c10 */ /* 0x000fe4000a7fe4ff */
[----:B------:R-:W-:Y:S01]  /*0ff0*/  @!P1 IADD3 R6, P4, PT, R6, UR28, RZ ;  /* 0x0000001c06069c10 */ /* 0x000fe2000ff9e0ff */
[----:B---3--:R-:W-:-:S05]  /*1000*/  IMAD R17, R17, UR4, RZ ;  /* 0x0000000411117c24 */ /* 0x008fca000f8e02ff */
[----:B-1----:R-:W-:Y:S02]  /*1010*/  PRMT R12, R17, 0x9910, RZ ;  /* 0x00009910110c7816 */ /* 0x002fe400000000ff */
[----:B--2---:R-:W-:Y:S02]  /*1020*/  PRMT R7, R7, 0x9910, RZ ;  /* 0x0000991007077816 */ /* 0x004fe400000000ff */
[----:B----4-:R-:W-:Y:S02]  /*1030*/  PRMT R11, R16, 0x9910, RZ ;  /* 0x00009910100b7816 */ /* 0x010fe400000000ff */
[----:B-----5:R-:W-:Y:S01]  /*1040*/  PRMT R13, R9, 0x9910, RZ ;  /* 0x00009910090d7816 */ /* 0x020fe200000000ff */
[----:B------:R-:W-:Y:S01]  /*1050*/  IMAD R9, R12, R7, RZ ;  /* 0x000000070c097224 */ /* 0x000fe200078e02ff */
[----:B------:R-:W-:Y:S02]  /*1060*/  @!P1 IADD3.X R7, PT, PT, R19, UR26, RZ, P4, !PT ;  /* 0x0000001a13079c10 */ /* 0x000fe4000a7fe4ff */
[----:B------:R-:W-:Y:S01]  /*1070*/  @!P2 IADD3 R10, P4, PT, R5, UR28, RZ ;  /* 0x0000001c050aac10 */ /* 0x000fe2000ff9e0ff */
[----:B------:R-:W-:-:S02]  /*1080*/  IMAD.MOV.U32 R5, RZ, RZ, R13 ;  /* 0x000000ffff057224 */ /* 0x000fc400078e000d */
[----:B------:R-:W-:Y:S01]  /*1090*/  IMAD R13, R12, R11, RZ ;  /* 0x0000000b0c0d7224 */ /* 0x000fe200078e02ff */
[----:B------:R-:W-:Y:S01]  /*10a0*/  @!P2 IADD3.X R11, PT, PT, R18, UR26, RZ, P4, !PT ;  /* 0x0000001a120bac10 */ /* 0x000fe2000a7fe4ff */
[----:B------:R-:W-:Y:S01]  /*10b0*/  IMAD R5, R12, R5, RZ ;  /* 0x000000050c057224 */ /* 0x000fe200078e02ff */
[----:B------:R0:W-:Y:S04]  /*10c0*/  @!P0 STG.E.U8 desc[UR20][R2.64], R9 ;  /* 0x0000000902008986 */ /* 0x0001e8000c101114 */
[----:B------:R1:W-:Y:S04]  /*10d0*/  @!P1 STG.E.U8 desc[UR20][R6.64], R13 ;  /* 0x0000000d06009986 */ /* 0x0003e8000c101114 */
[----:B------:R1:W-:Y:S01]  /*10e0*/  @!P2 STG.E.U8 desc[UR20][R10.64], R5 ;  /* 0x000000050a00a986 */ /* 0x0003e2000c101114 */
[----:B0-----:R-:W-:Y:S01]  /*10f0*/  PRMT R3, R8, 0x9910, RZ ;  /* 0x0000991008037816 */ /* 0x001fe200000000ff */
[----:B------:R-:W-:Y:S06]  /*1100*/  @P3 EXIT ;  /* 0x000000000000394d */ /* 0x000fec0003800000 */
[----:B------:R-:W-:Y:S01]  /*1110*/  IADD3 R4, P0, PT, R4, UR28, RZ ;  /* 0x0000001c04047c10 */ /* 0x000fe2000ff1e0ff */
[----:B------:R-:W-:-:S03]  /*1120*/  IMAD R3, R12, R3, RZ ;  /* 0x000000030c037224 */ /* 0x000fc600078e02ff */
[----:B-1----:R-:W-:-:S05]  /*1130*/  IADD3.X R5, PT, PT, R0, UR26, RZ, P0, !PT ;  /* 0x0000001a00057c10 */ /* 0x002fca00087fe4ff */
[----:B------:R-:W-:Y:S01]  /*1140*/  STG.E.U8 desc[UR20][R4.64], R3 ;  /* 0x0000000304007986 */ /* 0x000fe2000c101114 */
[----:B------:R-:W-:Y:S05]  /*1150*/  EXIT ;  /* 0x000000000000794d */ /* 0x000fea0003800000 */
.L_x_527:
        /* <DEDUP_REMOVED lines=8> */
[----:B------:R-:W-:-:S12]  /*11e0*/  UPRMT UR4, UR12, 0x9910, URZ ;  /* 0x000099100c047896 */ /* 0x000fd800080000ff */
.L_x_530:
[C---:B------:R-:W-:Y:S01]  /*11f0*/  IMAD.SHL.U32 R11, R5.reuse, 0x4, RZ ;  /* 0x00000004050b7824 */ /* 0x040fe200078e00ff */
[----:B------:R-:W-:Y:S01]  /*1200*/  SHF.L.U64.HI R13, R5, 0x2, R0 ;  /* 0x00000002050d7819 */ /* 0x000fe20000010200 */
[----:B0-----:R-:W2:Y:S03]  /*1210*/  LDG.E.U8 R4, desc[UR20][R2.64] ;  /* 0x0000001402047981 */ /* 0x001ea6000c1e1100 */
[----:B------:R-:W-:-:S04]  /*1220*/  IADD3 R6, P0, PT, R11, UR29, RZ ;  /* 0x0000001d0b067c10 */ /* 0x000fc8000ff1e0ff */
[----:B------:R-:W-:-:S05]  /*1230*/  IADD3.X R7, PT, PT, R13, UR27, RZ, P0, !PT ;  /* 0x0000001b0d077c10 */ /* 0x000fca00087fe4ff */
[----:B------:R-:W3:Y:S01]  /*1240*/  LDG.E R6, desc[UR20][R6.64] ;  /* 0x0000001406067981 */ /* 0x000ee2000c1e1900 */
[----:B--2---:R-:W-:-:S05]  /*1250*/  IMAD R4, R4, UR4, RZ ;  /* 0x0000000404047c24 */ /* 0x004fca000f8e02ff */
[----:B------:R-:W-:Y:S02]  /*1260*/  PRMT R9, R4, 0x9910, RZ ;  /* 0x0000991004097816 */ /* 0x000fe400000000ff */
[C---:B---3--:R-:W-:Y:S02]  /*1270*/  PRMT R8, R6.reuse, 0x7771, RZ ;  /* 0x0000777106087816 */ /* 0x048fe400000000ff */
        /* <DEDUP_REMOVED lines=15> */
[----:B-1----:R-:W-:Y:S02]  /*1370*/  IADD3 R5, P0, PT, R5, UR5, RZ ;  /* 0x0000000505057c10 */ /* 0x002fe4000ff1e0ff */
        /* <DEDUP_REMOVED lines=11> */
        .weak           $__internal_39_$__cuda_sm20_div_u16
        .type           $__internal_39_$__cuda_sm20_div_u16,@function
        .size           $__internal_39_$__cuda_sm20_div_u16,(.L_x_788 - $__internal_39_$__cuda_sm20_div_u16)
$__internal_39_$__cuda_sm20_div_u16:
        /* <DEDUP_REMOVED lines=18> */
[----:B------:R-:W-:Y:S06]  /*1550*/  RET.REL.NODEC R2 `(_ZN2at6native63_GLOBAL__N__862fb238_30_ForeachBinaryOpScalarTensor_cu_64fe0ca525multi_tensor_apply_kernelINS1_18TensorListMetadataILi2EEENS1_27BinaryOpScalarTensorFunctorIhLi2ELi1ELi1EEEJSt10multipliesIhEPhhEEEvT_T0_DpT1_) ;  /* 0xffffffe802a87950 */ /* 0x000fec0003c3ffff */
.L_x_531:
        /* <DEDUP_REMOVED lines=10> */
.L_x_788:


//--------------------- .text._ZN2at6native63_GLOBAL__N__862fb238_30_ForeachBinaryOpScalarTensor_cu_64fe0ca525multi_tensor_apply_kernelINS1_18TensorListMetadataILi1EEENS1_27BinaryOpScalarTensorFunctorIN3c108BFloat16ELi1ELi1ELi0EEEJSt10multipliesIfEPS7_fEEEvT_T0_DpT1_ --------------------------
	.section	.text._ZN2at6native63_GLOBAL__N__862fb238_30_ForeachBinaryOpScalarTensor_cu_64fe0ca525multi_tensor_apply_kernelINS1_18TensorListMetadataILi1EEENS1_27BinaryOpScalarTensorFunctorIN3c108BFloat16ELi1ELi1ELi0EEEJSt10multipliesIfEPS7_fEEEvT_T0_DpT1_,"ax",@progbits
	.align	128
.text._ZN2at6native63_GLOBAL__N__862fb238_30_ForeachBinaryOpScalarTensor_cu_64fe0ca525multi_tensor_apply_kernelINS1_18TensorListMetadataILi1EEENS1_27BinaryOpScalarTensorFunctorIN3c108BFloat16ELi1ELi1ELi0EEEJSt10multipliesIfEPS7_fEEEvT_T0_DpT1_:
        .type           _ZN2at6native63_GLOBAL__N__862fb238_30_ForeachBinaryOpScalarTensor_cu_64fe0ca525multi_tensor_apply_kernelINS1_18TensorListMetadataILi1EEENS1_27BinaryOpScalarTensorFunctorIN3c108BFloat16ELi1ELi1ELi0EEEJSt10multipliesIfEPS7_fEEEvT_T0_DpT1_,@function
        .size           _ZN2at6native63_GLOBAL__N__862fb238_30_ForeachBinaryOpScalarTensor_cu_64fe0ca525multi_tensor_apply_kernelINS1_18TensorListMetadataILi1EEENS1_27BinaryOpScalarTensorFunctorIN3c108BFloat16ELi1ELi1ELi0EEEJSt10multipliesIfEPS7_fEEEvT_T0_DpT1_,(.L_x_790 - _ZN2at6native63_GLOBAL__N__862fb238_30_ForeachBinaryOpScalarTensor_cu_64fe0ca525multi_tensor_apply_kernelINS1_18TensorListMetadataILi1EEENS1_27BinaryOpScalarTensorFunctorIN3c108BFloat16ELi1ELi1ELi0EEEJSt10multipliesIfEPS7_fEEEvT_T0_DpT1_)
        .other          _ZN2at6native63_GLOBAL__N__862fb238_30_ForeachBinaryOpScalarTensor_cu_64fe0ca525multi_tensor_apply_kernelINS1_18TensorListMetadataILi1EEENS1_27BinaryOpScalarTensorFunctorIN3c108BFloat16ELi1ELi1ELi0EEEJSt10multipliesIfEPS7_fEEEvT_T0_DpT1_,@"STO_CUDA_ENTRY STV_DEFAULT"
_ZN2at6native63_GLOBAL__N__862fb238_30_ForeachBinaryOpScalarTensor_cu_64fe0ca525multi_tensor_apply_kernelINS1_18TensorListMetadataILi1EEENS1_27BinaryOpScalarTensorFunctorIN3c108BFloat16ELi1ELi1ELi0EEEJSt10multipliesIfEPS7_fEEEvT_T0_DpT1_:
        /* <DEDUP_REMOVED lines=36> */
[----:B------:R-:W-:Y:S05]  /*0240*/  CALL.REL.NOINC `($__internal_40_$__cuda_sm20_div_u16) ;  /* 0x0000000c00c47944 */ /* 0x000fea0003c00000 */
        /* <DEDUP_REMOVED lines=14> */
.L_x_534:
[----:B--2---:R-:W2:Y:S01]  /*0330*/  LDC.64 R4, c[0x0][0x10b0] ;  /* 0x00042c00ff047b82 */ /* 0x004ea20000000a00 */
[----:B0-----:R-:W-:Y:S01]  /*0340*/  IADD3 R23, P0, PT, R18, UR6, RZ ;  /* 0x0000000612177c10 */ /* 0x001fe2000ff1e0ff */
[----:B------:R-:W-:Y:S01]  /*0350*/  USHF.L.U32 UR14, UR11, 0x1, URZ ;  /* 0x000000010b0e7899 */ /* 0x000fe200080006ff */
[----:B------:R-:W-:Y:S01]  /*0360*/  PRMT R12, RZ, 0x7610, R12 ;  /* 0x00007610ff0c7816 */ /* 0x000fe2000000000c */
[----:B------:R-:W-:Y:S02]  /*0370*/  USHF.R.U32.HI UR15, URZ, 0x1f, UR11 ;  /* 0x0000001fff0f7899 */ /* 0x000fe4000801160b */
[C---:B------:R-:W-:Y:S01]  /*0380*/  IADD3 R13, P1, PT, R23.reuse, UR11, RZ ;  /* 0x0000000b170d7c10 */ /* 0x040fe2000ff3e0ff */
[----:B------:R-:W-:Y:S01]  /*0390*/  IMAD.X R11, RZ, RZ, UR7, P0 ;  /* 0x00000007ff0b7e24 */ /* 0x000fe200080e06ff */
[C---:B------:R-:W-:Y:S02]  /*03a0*/  ISETP.GE.U32.AND P3, PT, R23.reuse, R0, PT ;  /* 0x000000001700720c */ /* 0x040fe40003f66070 */
[----:B------:R-:W-:Y:S01]  /*03b0*/  LEA R14, P0, R23, R2, 0x1 ;  /* 0x00000002170e7211 */ /* 0x000fe200078008ff */
[----:B------:R-:W-:Y:S01]  /*03c0*/  IMAD.X R19, RZ, RZ, R11, P1 ;  /* 0x000000ffff137224 */ /* 0x000fe200008e060b */
[----:B------:R-:W-:-:S02]  /*03d0*/  ISETP.GE.U32.AND P4, PT, R13, R0, PT ;  /* 0x000000000d00720c */ /* 0x000fc40003f86070 */
[-C--:B------:R-:W-:Y:S02]  /*03e0*/  ISETP.GE.AND.EX P3, PT, R11, R16.reuse, PT, P3 ;  /* 0x000000100b00720c */ /* 0x080fe40003f66330 */
[----:B------:R-:W-:Y:S02]  /*03f0*/  LEA.HI.X R15, R23, R3, R11, 0x1, P0 ;  /* 0x00000003170f7211 */ /* 0x000fe400000f0c0b */
[----:B------:R-:W-:Y:S02]  /*0400*/  IADD3 R6, P0, PT, R14, UR14, RZ ;  /* 0x0000000e0e067c10 */ /* 0x000fe4000ff1e0ff */
[----:B------:R-:W-:Y:S02]  /*0410*/  ISETP.GE.AND.EX P4, PT, R19, R16, PT, P4 ;  /* 0x000000101300720c */ /* 0x000fe40003f86340 */
[----:B------:R-:W-:Y:S02]  /*0420*/  IADD3.X R7, PT, PT, R15, UR15, RZ, P0, !PT ;  /* 0x0000000f0f077c10 */ /* 0x000fe400087fe4ff */
[----:B------:R-:W-:Y:S01]  /*0430*/  IADD3 R9, P0, PT, R13, UR11, RZ ;  /* 0x0000000b0d097c10 */ /* 0x000fe2000ff1e0ff */
[----:B--2---:R-:W2:Y:S01]  /*0440*/  LDG.E.U16 R20, desc[UR12][R4.64] ;  /* 0x0000000c04147981 */ /* 0x004ea2000c1e1500 */
[----:B------:R-:W-:-:S02]  /*0450*/  PRMT R10, RZ, 0x7610, R10 ;  /* 0x00007610ff0a7816 */ /* 0x000fc4000000000a */
[C---:B------:R-:W-:Y:S01]  /*0460*/  IADD3 R25, P1, PT, R9.reuse, UR11, RZ ;  /* 0x0000000b09197c10 */ /* 0x040fe2000ff3e0ff */
[----:B------:R-:W-:Y:S01]  /*0470*/  IMAD.X R21, RZ, RZ, R19, P0 ;  /* 0x000000ffff157224 */ /* 0x000fe200000e0613 */
[----:B------:R-:W3:Y:S01]  /*0480*/  @!P3 LDG.E.U16 R12, desc[UR12][R14.64] ;  /* 0x0000000c0e0cb981 */ /* 0x000ee2000c1e1500 */
[-C--:B------:R-:W-:Y:S02]  /*0490*/  ISETP.GE.U32.AND P0, PT, R9, R0.reuse, PT ;  /* 0x000000000900720c */ /* 0x080fe40003f06070 */
[----:B------:R-:W-:Y:S01]  /*04a0*/  IMAD.X R9, RZ, RZ, R21, P1 ;  /* 0x000000ffff097224 */ /* 0x000fe200008e0615 */
[----:B------:R0:W4:Y:S01]  /*04b0*/  @!P4 LDG.E.U16 R10, desc[UR12][R6.64] ;  /* 0x0000000c060ac981 */ /* 0x000122000c1e1500 */
[----:B------:R-:W-:Y:S01]  /*04c0*/  ISETP.GE.U32.AND P2, PT, R25, R0, PT ;  /* 0x000000001900720c */ /* 0x000fe20003f46070 */
[----:B------:R-:W-:Y:S01]  /*04d0*/  IMAD.U32 R25, RZ, RZ, UR11 ;  /* 0x0000000bff197e24 */ /* 0x000fe2000f8e00ff */
[----:B------:R-:W-:Y:S01]  /*04e0*/  ISETP.GE.AND.EX P0, PT, R21, R16, PT, P0 ;  /* 0x000000101500720c */ /* 0x000fe20003f06300 */
[----:B------:R-:W-:Y:S01]  /*04f0*/  IMAD.U32 R21, RZ, RZ, UR11 ;  /* 0x0000000bff157e24 */ /* 0x000fe2000f8e00ff */
[----:B------:R-:W-:-:S02]  /*0500*/  IADD3 R8, P1, PT, R6, UR14, RZ ;  /* 0x0000000e06087c10 */ /* 0x000fc4000ff3e0ff */
[----:B------:R-:W-:Y:S02]  /*0510*/  ISETP.GE.AND.EX P2, PT, R9, R16, PT, P2 ;  /* 0x000000100900720c */ /* 0x000fe40003f46320 */
[----:B------:R-:W-:Y:S02]  /*0520*/  IADD3.X R9, PT, PT, R7, UR15, RZ, P1, !PT ;  /* 0x0000000f07097c10 */ /* 0x000fe40008ffe4ff */
[----:B0-----:R-:W-:Y:S02]  /*0530*/  LEA R6, P1, R21, R8, 0x1 ;  /* 0x0000000815067211 */ /* 0x001fe400078208ff */
[----:B------:R-:W-:Y:S02]  /*0540*/  PRMT R22, RZ, 0x7610, R22 ;  /* 0x00007610ff167816 */ /* 0x000fe40000000016 */
[----:B------:R-:W-:Y:S02]  /*0550*/  LEA.HI.X R7, R25, R9, RZ, 0x1, P1 ;  /* 0x0000000919077211 */ /* 0x000fe400008f0cff */
[----:B------:R-:W-:-:S03]  /*0560*/  PRMT R21, RZ, 0x7610, R21 ;  /* 0x00007610ff157816 */ /* 0x000fc60000000015 */
[----:B------:R-:W5:Y:S04]  /*0570*/  @!P2 LDG.E.U16 R22, desc[UR12][R6.64] ;  /* 0x0000000c0616a981 */ /* 0x000f68000c1e1500 */
[----:B------:R-:W5:Y:S01]  /*0580*/  @!P0 LDG.E.U16 R21, desc[UR12][R8.64] ;  /* 0x0000000c08158981 */ /* 0x000f62000c1e1500 */
[----:B------:R-:W-:-:S04]  /*0590*/  IADD3 R25, P5, PT, R23, UR10, RZ ;  /* 0x0000000a17197c10 */ /* 0x000fc8000ffbe0ff */
[----:B------:R-:W-:Y:S01]  /*05a0*/  ISETP.GE.U32.AND P1, PT, R25, R0, PT ;  /* 0x000000001900720c */ /* 0x000fe20003f26070 */
[----:B------:R-:W-:-:S05]  /*05b0*/  IMAD.X R25, RZ, RZ, R11, P5 ;  /* 0x000000ffff197224 */ /* 0x000fca00028e060b */
[----:B------:R-:W-:Y:S01]  /*05c0*/  ISETP.GE.AND.EX P1, PT, R25, R16, PT, P1 ;  /* 0x000000101900720c */ /* 0x000fe20003f26310 */
[----:B------:R-:W-:Y:S02]  /*05d0*/  IMAD.U32 R25, RZ, RZ, UR11 ;  /* 0x0000000bff197e24 */ /* 0x000fe4000f8e00ff */
[----:B------:R-:W-:Y:S02]  /*05e0*/  IMAD.U32 R27, RZ, RZ, UR10 ;  /* 0x0000000aff1b7e24 */ /* 0x000fe4000f8e00ff */
[----:B--2---:R-:W-:-:S04]  /*05f0*/  IMAD.U32 R20, R20, 0x10000, RZ ;  /* 0x0001000014147824 */ /* 0x004fc800078e00ff */
[----:B-1----:R-:W-:Y:S01]  /*0600*/  FMUL.FTZ R20, R20, UR16 ;  /* 0x0000001014147c20 */ /* 0x002fe20008410000 */
[----:B---3--:R-:W-:Y:S02]  /*0610*/  IMAD.U32 R23, R12, 0x10000, RZ ;  /* 0x000100000c177824 */ /* 0x008fe400078e00ff */
[----:B----4-:R-:W-:Y:S02]  /*0620*/  IMAD.U32 R11, R10, 0x10000, RZ ;  /* 0x000100000a0b7824 */ /* 0x010fe400078e00ff */
[C---:B------:R-:W-:Y:S01]  /*0630*/  FMUL.FTZ R23, R20.reuse, R23 ;  /* 0x0000001714177220 */ /* 0x040fe20000410000 */
[-C--:B------:R-:W-:Y:S01]  /*0640*/  @!P4 LEA R10, P6, R25, R14.reuse, 0x1 ;  /* 0x0000000e190ac211 */ /* 0x080fe200078c08ff */
[----:B------:R-:W-:Y:S01]  /*0650*/  FMUL.FTZ R24, R20, R11 ;  /* 0x0000000b14187220 */ /* 0x000fe20000410000 */
[----:B------:R-:W-:Y:S02]  /*0660*/  IMAD.U32 R11, RZ, RZ, UR11 ;  /* 0x0000000bff0b7e24 */ /* 0x000fe4000f8e00ff */
[----:B------:R-:W-:Y:S01]  /*0670*/  F2FP.BF16.F32.PACK_AB R23, RZ, R23 ;  /* 0x00000017ff17723e */ /* 0x000fe200000010ff */
[----:B------:R-:W-:Y:S01]  /*0680*/  IMAD.U32 R25, RZ, RZ, UR10 ;  /* 0x0000000aff197e24 */ /* 0x000fe2000f8e00ff */
[----:B------:R-:W-:-:S02]  /*0690*/  LEA R12, P5, R27, R14, 0x1 ;  /* 0x0000000e1b0c7211 */ /* 0x000fc400078a08ff */
[-C--:B------:R-:W-:Y:S02]  /*06a0*/  @!P4 LEA.HI.X R11, R11, R15.reuse, RZ, 0x1, P6 ;  /* 0x0000000f0b0bc211 */ /* 0x080fe400030f0cff */
[----:B------:R-:W-:Y:S02]  /*06b0*/  PRMT R26, R23, 0x7610, R26 ;  /* 0x00007610171a7816 */ /* 0x000fe4000000001a */
[----:B------:R-:W-:Y:S02]  /*06c0*/  IADD3 R23, P6, PT, R13, UR10, RZ ;  /* 0x0000000a0d177c10 */ /* 0x000fe4000ffde0ff */
[----:B------:R-:W-:Y:S02]  /*06d0*/  F2FP.BF16.F32.PACK_AB R24, RZ, R24 ;  /* 0x00000018ff18723e */ /* 0x000fe400000010ff */
[----:B------:R-:W-:Y:S01]  /*06e0*/  LEA.HI.X R13, R25, R15, RZ, 0x1, P5 ;  /* 0x0000000f190d7211 */ /* 0x000fe200028f0cff */
[----:B------:R-:W-:Y:S01]  /*06f0*/  IMAD.X R25, RZ, RZ, R19, P6 ;  /* 0x000000ffff197224 */ /* 0x000fe200030e0613 */
[----:B------:R-:W-:Y:S01]  /*0700*/  @!P3 STG.E.U16 desc[UR12][R14.64], R26 ;  /* 0x0000001a0e00b986 */ /* 0x000fe2000c10150c */
[----:B-----5:R-:W-:Y:S01]  /*0710*/  IMAD.U32 R19, R22, 0x10000, RZ ;  /* 0x0001000016137824 */ /* 0x020fe200078e00ff */
[----:B------:R-:W-:-:S02]  /*0720*/  LEA R22, P5, R23, R2, 0x1 ;  /* 0x0000000217167211 */ /* 0x000fc400078a08ff */
[----:B------:R0:W-:Y:S01]  /*0730*/  @!P4 STG.E.U16 desc[UR12][R10.64], R24 ;  /* 0x000000180a00c986 */ /* 0x0001e2000c10150c */
[C---:B------:R-:W-:Y:S02]  /*0740*/  IADD3 R27, P4, PT, R23.reuse, UR11, RZ ;  /* 0x0000000b171b7c10 */ /* 0x040fe4000ff9e0ff */
[-C--:B------:R-:W-:Y:S01]  /*0750*/  ISETP.GE.U32.AND P3, PT, R23, R0.reuse, PT ;  /* 0x000000001700720c */ /* 0x080fe20003f66070 */
[----:B------:R-:W-:Y:S01]  /*0760*/  IMAD.U32 R21, R21, 0x10000, RZ ;  /* 0x0001000015157824 */ /* 0x000fe200078e00ff */
[--C-:B------:R-:W-:Y:S02]  /*0770*/  LEA.HI.X R23, R23, R3, R25.reuse, 0x1, P5 ;  /* 0x0000000317177211 */ /* 0x100fe400028f0c19 */
[----:B------:R-:W-:Y:S02]  /*0780*/  ISETP.GE.U32.AND P5, PT, R27, R0, PT ;  /* 0x000000001b00720c */ /* 0x000fe40003fa6070 */
[----:B------:R-:W-:Y:S01]  /*0790*/  ISETP.GE.AND.EX P3, PT, R25, R16, PT, P3 ;  /* 0x000000101900720c */ /* 0x000fe20003f66330 */
[----:B------:R-:W-:Y:S01]  /*07a0*/  IMAD.X R25, RZ, RZ, R25, P4 ;  /* 0x000000ffff197224 */ /* 0x000fe200020e0619 */
[----:B------:R-:W-:Y:S01]  /*07b0*/  IADD3 R27, P6, PT, R27, UR11, RZ ;  /* 0x0000000b1b1b7c10 */ /* 0x000fe2000ffde0ff */
[C---:B------:R-:W-:Y:S01]  /*07c0*/  FMUL.FTZ R21, R20.reuse, R21 ;  /* 0x0000001514157220 */ /* 0x040fe20000410000 */
[----:B------:R-:W-:-:S02]  /*07d0*/  FMUL.FTZ R19, R20, R19 ;  /* 0x0000001314137220 */ /* 0x000fc40000410000 */
[----:B------:R-:W-:Y:S01]  /*07e0*/  ISETP.GE.U32.AND P4, PT, R27, R0, PT ;  /* 0x000000001b00720c */ /* 0x000fe20003f86070 */
[----:B0-----:R-:W-:Y:S01]  /*07f0*/  IMAD.X R11, RZ, RZ, R25, P6 ;  /* 0x000000ffff0b7224 */ /* 0x001fe200030e0619 */
[----:B------:R-:W-:Y:S01]  /*0800*/  F2FP.BF16.F32.PACK_AB R21, RZ, R21 ;  /* 0x00000015ff15723e */ /* 0x000fe200000010ff */
[----:B------:R-:W-:Y:S01]  /*0810*/  @!P0 IMAD.MOV.U32 R10, RZ, RZ, R8 ;  /* 0x000000ffff0a8224 */ /* 0x000fe200078e0008 */
[----:B------:R-:W-:Y:S02]  /*0820*/  F2FP.BF16.F32.PACK_AB R19, RZ, R19 ;  /* 0x00000013ff13723e */ /* 0x000fe400000010ff */
[-C--:B------:R-:W-:Y:S01]  /*0830*/  ISETP.GE.AND.EX P4, PT, R11, R16.reuse, PT, P4 ;  /* 0x000000100b00720c */ /* 0x080fe20003f86340 */
[----:B------:R-:W-:Y:S01]  /*0840*/  @!P0 IMAD.MOV.U32 R11, RZ, RZ, R9 ;  /* 0x000000ffff0b8224 */ /* 0x000fe200078e0009 */
[----:B------:R-:W-:Y:S01]  /*0850*/  PRMT R20, R21, 0x7610, R20 ;  /* 0x0000761015147816 */ /* 0x000fe20000000014 */
[----:B------:R-:W-:Y:S01]  /*0860*/  IMAD.U32 R9, RZ, RZ, UR11 ;  /* 0x0000000bff097e24 */ /* 0x000fe2000f8e00ff */
[----:B------:R-:W-:Y:S01]  /*0870*/  PRMT R24, R19, 0x7610, R24 ;  /* 0x0000761013187816 */ /* 0x000fe20000000018 */
[----:B------:R-:W-:Y:S01]  /*0880*/  IMAD.U32 R21, RZ, RZ, UR11 ;  /* 0x0000000bff157e24 */ /* 0x000fe2000f8e00ff */
[----:B------:R-:W-:Y:S01]  /*0890*/  ISETP.GE.AND.EX P5, PT, R25, R16, PT, P5 ;  /* 0x000000101900720c */ /* 0x000fe20003fa6350 */
[----:B------:R-:W-:Y:S01]  /*08a0*/  @!P0 STG.E.U16 desc[UR12][R10.64], R20 ;  /* 0x000000140a008986 */ /* 0x000fe2000c10150c */
[----:B------:R-:W-:Y:S01]  /*08b0*/  LEA R8, P0, R9, R22, 0x1 ;  /* 0x0000001609087211 */ /* 0x000fe200078008ff */
[----:B------:R-:W-:Y:S01]  /*08c0*/  IMAD.U32 R25, RZ, RZ, UR11 ;  /* 0x0000000bff197e24 */ /* 0x000fe2000f8e00ff */
[----:B------:R-:W-:Y:S01]  /*08d0*/  PRMT R14, RZ, 0x7610, R14 ;  /* 0x00007610ff0e7816 */ /* 0x000fe2000000000e */
[----:B------:R0:W-:Y:S01]  /*08e0*/  @!P2 STG.E.U16 desc[UR12][R6.64], R24 ;  /* 0x000000180600a986 */ /* 0x0001e2000c10150c */
[----:B------:R-:W-:Y:S01]  /*08f0*/  IMAD.U32 R27, RZ, RZ, UR11 ;  /* 0x0000000bff1b7e24 */ /* 0x000fe2000f8e00ff */
[----:B------:R-:W-:-:S02]  /*0900*/  LEA.HI.X R9, R21, R23, RZ, 0x1, P0 ;  /* 0x0000001715097211 */ /* 0x000fc400000f0cff */
[----:B------:R-:W-:Y:S01]  /*0910*/  PRMT R15, RZ, 0x7610, R15 ;  /* 0x00007610ff0f7816 */ /* 0x000fe2000000000f */
[----:B------:R1:W2:Y:S01]  /*0920*/  LDG.E.U16 R5, desc[UR12][R4.64] ;  /* 0x0000000c04057981 */ /* 0x0002a2000c1e1500 */
[----:B------:R-:W-:-:S03]  /*0930*/  PRMT R19, RZ, 0x7610, R19 ;  /* 0x00007610ff137816 */ /* 0x000fc60000000013 */
[----:B------:R-:W3:Y:S01]  /*0940*/  @!P1 LDG.E.U16 R14, desc[UR12][R12.64] ;  /* 0x0000000c0c0e9981 */ /* 0x000ee2000c1e1500 */
[----:B0-----:R-:W-:-:S03]  /*0950*/  LEA R6, P0, R25, R8, 0x1 ;  /* 0x0000000819067211 */ /* 0x001fc600078008ff */
[----:B------:R-:W4:Y:S01]  /*0960*/  @!P3 LDG.E.U16 R15, desc[UR12][R22.64] ;  /* 0x0000000c160fb981 */ /* 0x000f22000c1e1500 */
[----:B-1----:R-:W-:Y:S02]  /*0970*/  PRMT R4, RZ, 0x7610, R4 ;  /* 0x00007610ff047816 */ /* 0x002fe40000000004 */
[----:B------:R-:W-:Y:S01]  /*0980*/  LEA.HI.X R7, R27, R9, RZ, 0x1, P0 ;  /* 0x000000091b077211 */ /* 0x000fe200000f0cff */
        /* <DEDUP_REMOVED lines=8> */
[----:B--2---:R-:W-:Y:S02]  /*0a10*/  IMAD.U32 R5, R5, 0x10000, RZ ;  /* 0x0001000005057824 */ /* 0x004fe400078e00ff */
[----:B---3--:R-:W-:Y:S02]  /*0a20*/  IMAD.U32 R14, R14, 0x10000, RZ ;  /* 0x000100000e0e7824 */ /* 0x008fe400078e00ff */
[----:B------:R-:W-:Y:S01]  /*0a30*/  FMUL.FTZ R5, R5, UR16 ;  /* 0x0000001005057c20 */ /* 0x000fe20008410000 */
[----:B----4-:R-:W-:-:S03]  /*0a40*/  IMAD.U32 R10, R15, 0x10000, RZ ;  /* 0x000100000f0a7824 */ /* 0x010fc600078e00ff */
[----:B------:R-:W-:Y:S01]  /*0a50*/  FMUL.FTZ R14, R5, R14 ;  /* 0x0000000e050e7220 */ /* 0x000fe20000410000 */
[----:B-----5:R-:W-:Y:S02]  /*0a60*/  IMAD.U32 R20, R19, 0x10000, RZ ;  /* 0x0001000013147824 */ /* 0x020fe400078e00ff */
[C---:B------:R-:W-:Y:S01]  /*0a70*/  FMUL.FTZ R10, R5.reuse, R10 ;  /* 0x0000000a050a7220 */ /* 0x040fe20000410000 */
[----:B------:R-:W-:Y:S02]  /*0a80*/  IMAD.U32 R4, R4, 0x10000, RZ ;  /* 0x0001000004047824 */ /* 0x000fe400078e00ff */
[C---:B------:R-:W-:Y:S01]  /*0a90*/  FMUL.FTZ R20, R5.reuse, R20 ;  /* 0x0000001405147220 */ /* 0x040fe20000410000 */
[----:B------:R-:W-:Y:S01]  /*0aa0*/  F2FP.BF16.F32.PACK_AB R14, RZ, R14 ;  /* 0x0000000eff0e723e */ /* 0x000fe200000010ff */
[----:B------:R-:W-:Y:S01]  /*0ab0*/  FMUL.FTZ R4, R5, R4 ;  /* 0x0000000405047220 */ /* 0x000fe20000410000 */
[----:B------:R-:W-:Y:S02]  /*0ac0*/  F2FP.BF16.F32.PACK_AB R10, RZ, R10 ;  /* 0x0000000aff0a723e */ /* 0x000fe400000010ff */
[----:B------:R-:W-:-:S02]  /*0ad0*/  F2FP.BF16.F32.PACK_AB R20, RZ, R20 ;  /* 0x00000014ff14723e */ /* 0x000fc400000010ff */
[----:B------:R-:W-:Y:S01]  /*0ae0*/  F2FP.BF16.F32.PACK_AB R4, RZ, R4 ;  /* 0x00000004ff04723e */ /* 0x000fe200000010ff */
[----:B------:R2:W-:Y:S04]  /*0af0*/  @!P1 STG.E.U16 desc[UR12][R12.64], R14 ;  /* 0x0000000e0c009986 */ /* 0x0005e8000c10150c */
[----:B------:R2:W-:Y:S04]  /*0b00*/  @!P3 STG.E.U16 desc[UR12][R22.64], R10 ;  /* 0x0000000a1600b986 */ /* 0x0005e8000c10150c */
[----:B------:R2:W-:Y:S04]  /*0b10*/  @!P5 STG.E.U16 desc[UR12][R8.64], R20 ;  /* 0x000000140800d986 */ /* 0x0005e8000c10150c */
[----:B------:R2:W-:Y:S01]  /*0b20*/  @!P4 STG.E.U16 desc[UR12][R6.64], R4 ;  /* 0x000000040600c986 */ /* 0x0005e2000c10150c */
[----:B------:R-:W-:Y:S05]  /*0b30*/  BRA.U UP0, `(.L_x_534) ;  /* 0xfffffff500fc7547 */ /* 0x000fea000b83ffff */
.L_x_533:
[----:B------:R-:W-:-:S04]  /*0b40*/  ULOP3.LUT UR4, UR8, 0x1, URZ, 0xc0, !UPT ;  /* 0x0000000108047892 */ /* 0x000fc8000f8ec0ff */
[----:B------:R-:W-:-:S06]  /*0b50*/  UISETP.NE.U32.AND UP0, UPT, UR4, 0x1, UPT ;  /* 0x000000010400788c */ /* 0x000fcc000bf05070 */
[----:B------:R-:W-:-:S13]  /*0b60*/  PLOP3.LUT P0, PT, PT, PT, UP0, 0x80, 0x8 ;  /* 0x000000000008781c */ /* 0x000fda0003f0f008 */
[----:B------:R-:W-:Y:S05]  /*0b70*/  @!P0 EXIT ;  /* 0x000000000000894d */ /* 0x000fea0003800000 */
[----:B0-----:R-:W-:Y:S01]  /*0b80*/  IADD3 R5, P0, PT, R18, UR6, RZ ;  /* 0x0000000612057c10 */ /* 0x001fe2000ff1e0ff */
[----:B--2---:R-:W0:Y:S01]  /*0b90*/  LDC.64 R10, c[0x0][0x10b0] ;  /* 0x00042c00ff0a7b82 */ /* 0x004e220000000a00 */
[----:B------:R-:W-:Y:S02]  /*0ba0*/  USHF.L.U32 UR4, UR11, 0x1, URZ ;  /* 0x000000010b047899 */ /* 0x000fe400080006ff */
[C---:B------:R-:W-:Y:S01]  /*0bb0*/  IADD3 R9, P1, PT, R5.reuse, UR11, RZ ;  /* 0x0000000b05097c10 */ /* 0x040fe2000ff3e0ff */
[----:B------:R-:W-:Y:S01]  /*0bc0*/  IMAD.X R7, RZ, RZ, UR7, P0 ;  /* 0x00000007ff077e24 */ /* 0x000fe200080e06ff */
[C---:B------:R-:W-:Y:S01]  /*0bd0*/  LEA R2, P2, R5.reuse, R2, 0x1 ;  /* 0x0000000205027211 */ /* 0x040fe200078408ff */
[----:B------:R-:W-:Y:S01]  /*0be0*/  USHF.R.U32.HI UR5, URZ, 0x1f, UR11 ;  /* 0x0000001fff057899 */ /* 0x000fe2000801160b */
[----:B------:R-:W-:Y:S02]  /*0bf0*/  ISETP.GE.U32.AND P0, PT, R5, R0, PT ;  /* 0x000000000500720c */ /* 0x000fe40003f06070 */
[----:B------:R-:W-:-:S02]  /*0c00*/  IADD3 R13, P3, PT, R9, UR11, RZ ;  /* 0x0000000b090d7c10 */ /* 0x000fc4000ff7e0ff */
[--C-:B------:R-:W-:Y:S02]  /*0c10*/  LEA.HI.X R3, R5, R3, R7.reuse, 0x1, P2 ;  /* 0x0000000305037211 */ /* 0x100fe400010f0c07 */
[----:B------:R-:W-:Y:S01]  /*0c20*/  ISETP.GE.AND.EX P0, PT, R7, R16, PT, P0 ;  /* 0x000000100700720c */ /* 0x000fe20003f06300 */
[----:B------:R-:W-:Y:S01]  /*0c30*/  IMAD.X R7, RZ, RZ, R7, P1 ;  /* 0x000000ffff077224 */ /* 0x000fe200008e0607 */
[----:B------:R-:W-:Y:S02]  /*0c40*/  ISETP.GE.U32.AND P2, PT, R9, R0, PT ;  /* 0x000000000900720c */ /* 0x000fe40003f46070 */
[----:B------:R-:W-:Y:S02]  /*0c50*/  IADD3 R5, P4, PT, R13, UR11, RZ ;  /* 0x0000000b0d057c10 */ /* 0x000fe4000ff9e0ff */
[----:B------:R-:W-:Y:S01]  /*0c60*/  ISETP.GE.AND.EX P2, PT, R7, R16, PT, P2 ;  /* 0x000000100700720c */ /* 0x000fe20003f46320 */
[----:B------:R-:W-:Y:S01]  /*0c70*/  IMAD.X R7, RZ, RZ, R7, P3 ;  /* 0x000000ffff077224 */ /* 0x000fe200018e0607 */
[-C--:B------:R-:W-:Y:S01]  /*0c80*/  ISETP.GE.U32.AND P1, PT, R5, R0.reuse, PT ;  /* 0x000000000500720c */ /* 0x080fe20003f26070 */
[----:B------:R-:W-:Y:S01]  /*0c90*/  IMAD.U32 R5, RZ, RZ, UR11 ;  /* 0x0000000bff057e24 */ /* 0x000fe2000f8e00ff */
[----:B------:R-:W-:Y:S01]  /*0ca0*/  ISETP.GE.U32.AND P5, PT, R13, R0, PT ;  /* 0x000000000d00720c */ /* 0x000fe20003fa6070 */
[----:B0-----:R-:W2:Y:S01]  /*0cb0*/  LDG.E.U16 R10, desc[UR12][R10.64] ;  /* 0x0000000c0a0a7981 */ /* 0x001ea2000c1e1500 */
[----:B------:R-:W-:Y:S01]  /*0cc0*/  PRMT R0, RZ, 0x7610, R0 ;  /* 0x00007610ff007816 */ /* 0x000fe20000000000 */
[----:B------:R-:W-:Y:S01]  /*0cd0*/  IMAD.WIDE.U32 R4, R5, 0x2, R2 ;  /* 0x0000000205047825 */ /* 0x000fe200078e0002 */
[----:B------:R-:W-:-:S02]  /*0ce0*/  ISETP.GE.AND.EX P3, PT, R7, R16, PT, P5 ;  /* 0x000000100700720c */ /* 0x000fc40003f66350 */
[----:B------:R-:W-:Y:S02]  /*0cf0*/  PRMT R12, RZ, 0x7610, R12 ;  /* 0x00007610ff0c7816 */ /* 0x000fe4000000000c */
[----:B------:R-:W-:Y:S01]  /*0d00*/  IADD3 R8, P5, PT, R4, UR4, RZ ;  /* 0x0000000404087c10 */ /* 0x000fe2000ffbe0ff */
[----:B------:R-:W-:Y:S01]  /*0d10*/  IMAD.X R7, RZ, RZ, R7, P4 ;  /* 0x000000ffff077224 */ /* 0x000fe200020e0607 */
[----:B------:R-:W-:Y:S01]  /*0d20*/  PRMT R13, RZ, 0x7610, R13 ;  /* 0x00007610ff0d7816 */ /* 0x000fe2000000000d */
[----:B------:R-:W3:Y:S01]  /*0d30*/  @!P0 LDG.E.U16 R0, desc[UR12][R2.64] ;  /* 0x0000000c02008981 */ /* 0x000ee2000c1e1500 */
[----:B------:R-:W-:Y:S02]  /*0d40*/  IADD3.X R9, PT, PT, R5, UR5, RZ, P5, !PT ;  /* 0x0000000505097c10 */ /* 0x000fe4000affe4ff */
[----:B------:R-:W-:Y:S01]  /*0d50*/  ISETP.GE.AND.EX P1, PT, R7, R16, PT, P1 ;  /* 0x000000100700720c */ /* 0x000fe20003f26310 */
[----:B------:R-:W4:Y:S04]  /*0d60*/  @!P2 LDG.E.U16 R12, desc[UR12][R4.64] ;  /* 0x0000000c040ca981 */ /* 0x000f28000c1e1500 */
[----:B------:R-:W5:Y:S01]  /*0d70*/  @!P3 LDG.E.U16 R13, desc[UR12][R8.64] ;  /* 0x0000000c080db981 */ /* 0x000f62000c1e1500 */
[----:B------:R-:W-:Y:S01]  /*0d80*/  IADD3 R6, P4, PT, R8, UR4, RZ ;  /* 0x0000000408067c10 */ /* 0x000fe2000ff9e0ff */
[----:B------:R-:W0:Y:S03]  /*0d90*/  LDCU UR4, c[0x0][0x10b8] ;  /* 0x00021700ff0477ac */ /* 0x000e260008000800 */
[----:B------:R-:W-:-:S05]  /*0da0*/  IADD3.X R7, PT, PT, R9, UR5, RZ, P4, !PT ;  /* 0x0000000509077c10 */ /* 0x000fca000a7fe4ff */
[----:B------:R-:W5:Y:S01]  /*0db0*/  @!P1 LDG.E.U16 R17, desc[UR12][R6.64] ;  /* 0x0000000c06119981 */ /* 0x000f62000c1e1500 */
[----:B--2---:R-:W-:-:S04]  /*0dc0*/  IMAD.U32 R10, R10, 0x10000, RZ ;  /* 0x000100000a0a7824 */ /* 0x004fc800078e00ff */
[----:B0-----:R-:W-:Y:S01]  /*0dd0*/  FMUL.FTZ R10, R10, UR4 ;  /* 0x000000040a0a7c20 */ /* 0x001fe20008410000 */
[----:B---3--:R-:W-:Y:S02]  /*0de0*/  IMAD.U32 R11, R0, 0x10000, RZ ;  /* 0x00010000000b7824 */ /* 0x008fe400078e00ff */
[----:B----4-:R-:W-:Y:S02]  /*0df0*/  IMAD.U32 R15, R12, 0x10000, RZ ;  /* 0x000100000c0f7824 */ /* 0x010fe400078e00ff */
[C---:B------:R-:W-:Y:S01]  /*0e00*/  FMUL.FTZ R11, R10.reuse, R11 ;  /* 0x0000000b0a0b7220 */ /* 0x040fe20000410000 */
[----:B-----5:R-:W-:Y:S02]  /*0e10*/  IMAD.U32 R13, R13, 0x10000, RZ ;  /* 0x000100000d0d7824 */ /* 0x020fe400078e00ff */
[C---:B------:R-:W-:Y:S02]  /*0e20*/  FMUL.FTZ R15, R10.reuse, R15 ;  /* 0x0000000f0a0f7220 */ /* 0x040fe40000410000 */
[----:B------:R-:W-:Y:S01]  /*0e30*/  FMUL.FTZ R13, R10, R13 ;  /* 0x0000000d0a0d7220 */ /* 0x000fe20000410000 */
[----:B------:R-:W-:-:S02]  /*0e40*/  F2FP.BF16.F32.PACK_AB R11, RZ, R11 ;  /* 0x0000000bff0b723e */ /* 0x000fc400000010ff */
        /* <DEDUP_REMOVED lines=11> */
.L_x_532:
        /* <DEDUP_REMOVED lines=9> */
.L_x_535:
[C---:B------:R-:W-:Y:S01]  /*0f90*/  LEA R6, P0, R17.reuse, R2, 0x3 ;  /* 0x0000000211067211 */ /* 0x040fe200078018ff */
[----:B0-----:R-:W3:Y:S03]  /*0fa0*/  LDG.E.U16 R8, desc[UR12][R4.64] ;  /* 0x0000000c04087981 */ /* 0x001ee6000c1e1500 */
[----:B------:R-:W-:-:S05]  /*0fb0*/  LEA.HI.X R7, R17, R3, R12, 0x3, P0 ;  /* 0x0000000311077211 */ /* 0x000fca00000f1c0c */
[----:B------:R-:W4:Y:S01]  /*0fc0*/  LDG.E.64 R14, desc[UR12][R6.64] ;  /* 0x0000000c060e7981 */ /* 0x000f22000c1e1b00 */
[----:B-1----:R-:W-:-:S05]  /*0fd0*/  IADD3 R17, P0, PT, R17, UR4, RZ ;  /* 0x0000000411117c10 */ /* 0x002fca000ff1e0ff */
[----:B------:R-:W-:Y:S01]  /*0fe0*/  IMAD.X R12, RZ, RZ, R12, P0 ;  /* 0x000000ffff0c7224 */ /* 0x000fe200000e060c */
[----:B------:R-:W-:-:S04]  /*0ff0*/  LOP3.LUT P0, RZ, R17, 0xffffc000, RZ, 0xc0, !PT ;  /* 0xffffc00011ff7812 */ /* 0x000fc8000780c0ff */
[----:B------:R-:W-:Y:S01]  /*1000*/  LOP3.LUT P0, RZ, R12, 0x3fffffff, RZ, 0xc0, P0 ;  /* 0x3fffffff0cff7812 */ /* 0x000fe2000000c0ff */
[----:B---3--:R-:W-:Y:S01]  /*1010*/  IMAD.U32 R10, R8, 0x10000, RZ ;  /* 0x00010000080a7824 */ /* 0x008fe200078e00ff */
[C---:B----4-:R-:W-:Y:S02]  /*1020*/  PRMT R8, R14.reuse, 0x7632, R8 ;  /* 0x000076320e087816 */ /* 0x050fe40000000008 */
[C---:B------:R-:W-:Y:S01]  /*1030*/  PRMT R9, R15.reuse, 0x7632, R9 ;  /* 0x000076320f097816 */ /* 0x040fe20000000009 */
[----:B------:R-:W-:Y:S02]  /*1040*/  IMAD.U32 R11, R14, 0x10000, RZ ;  /* 0x000100000e0b7824 */ /* 0x000fe400078e00ff */
[----:B--2---:R-:W-:Y:S01]  /*1050*/  FMUL.FTZ R10, R10, UR5 ;  /* 0x000000050a0a7c20 */ /* 0x004fe20008410000 */
[----:B------:R-:W-:Y:S02]  /*1060*/  IMAD.U32 R15, R15, 0x10000, RZ ;  /* 0x000100000f0f7824 */ /* 0x000fe400078e00ff */
[----:B------:R-:W-:-:S02]  /*1070*/  IMAD.U32 R13, R8, 0x10000, RZ ;  /* 0x00010000080d7824 */ /* 0x000fc400078e00ff */
[----:B------:R-:W-:Y:S02]  /*1080*/  IMAD.U32 R9, R9, 0x10000, RZ ;  /* 0x0001000009097824 */ /* 0x000fe400078e00ff */
[C---:B------:R-:W-:Y:S01]  /*1090*/  FMUL.FTZ R11, R10.reuse, R11 ;  /* 0x0000000b0a0b7220 */ /* 0x040fe20000410000 */
[C---:B------:R-:W-:Y:S01]  /*10a0*/  FMUL.FTZ R15, R10.reuse, R15 ;  /* 0x0000000f0a0f7220 */ /* 0x040fe20000410000 */
[C---:B------:R-:W-:Y:S01]  /*10b0*/  FMUL.FTZ R8, R10.reuse, R13 ;  /* 0x0000000d0a087220 */ /* 0x040fe20000410000 */
[----:B------:R-:W-:-:S04]  /*10c0*/  FMUL.FTZ R10, R10, R9 ;  /* 0x000000090a0a7220 */ /* 0x000fc80000410000 */
[----:B------:R-:W-:Y:S01]  /*10d0*/  F2FP.BF16.F32.PACK_AB R8, R8, R11 ;  /* 0x0000000b0808723e */ /* 0x000fe200000010ff */
[----:B------:R-:W-:Y:S01]  /*10e0*/  IMAD.SHL.U32 R11, R17, 0x4, RZ ;  /* 0x00000004110b7824 */ /* 0x000fe200078e00ff */
[----:B------:R-:W-:-:S04]  /*10f0*/  F2FP.BF16.F32.PACK_AB R9, R10, R15 ;  /* 0x0000000f0a09723e */ /* 0x000fc800000010ff */
[----:B------:R-:W-:Y:S01]  /*1100*/  ISETP.LT.U32.AND P1, PT, R11, R0, PT ;  /* 0x000000000b00720c */ /* 0x000fe20003f21070 */
[----:B------:R3:W-:Y:S01]  /*1110*/  STG.E.64 desc[UR12][R6.64], R8 ;  /* 0x0000000806007986 */ /* 0x0007e2000c101b0c */
[----:B------:R-:W-:-:S04]  /*1120*/  SHF.L.U64.HI R11, R17, 0x2, R12 ;  /* 0x00000002110b7819 */ /* 0x000fc8000001020c */
[----:B------:R-:W-:-:S13]  /*1130*/  ISETP.LT.AND.EX P1, PT, R11, R16, PT, P1 ;  /* 0x000000100b00720c */ /* 0x000fda0003f21310 */
[----:B---3--:R-:W-:Y:S05]  /*1140*/  @!P0 BRA P1, `(.L_x_535) ;  /* 0xfffffffc00908947 */ /* 0x008fea000083ffff */
[----:B------:R-:W-:Y:S05]  /*1150*/  EXIT ;  /* 0x000000000000794d */ /* 0x000fea0003800000 */
        .weak           $__internal_40_$__cuda_sm20_div_u16
        .type           $__internal_40_$__cuda_sm20_div_u16,@function
        .size           $__internal_40_$__cuda_sm20_div_u16,(.L_x_790 - $__internal_40_$__cuda_sm20_div_u16)
$__internal_40_$__cuda_sm20_div_u16:
        /* <DEDUP_REMOVED lines=19> */
[----:B------:R-:W-:Y:S05]  /*1290*/  RET.REL.NODEC R4 `(_ZN2at6native63_GLOBAL__N__862fb238_30_ForeachBinaryOpScalarTensor_cu_64fe0ca525multi_tensor_apply_kernelINS1_18TensorListMetadataILi1EEENS1_27BinaryOpScalarTensorFunctorIN3c108BFloat16ELi1ELi1ELi0EEEJSt10multipliesIfEPS7_fEEEvT_T0_DpT1_) ;  /* 0xffffffec04587950 */ /* 0x000fea0003c3ffff */
.L_x_536:
        /* <DEDUP_REMOVED lines=14> */
.L_x_790:


//--------------------- .text._ZN2at6native63_GLOBAL__N__862fb238_30_ForeachBinaryOpScalarTensor_cu_64fe0ca525multi_tensor_apply_kernelINS1_18TensorListMetadataILi1EEENS1_27BinaryOpScalarTensorFunctorIN3c104HalfELi1ELi1ELi0EEEJSt10multipliesIfEPS7_fEEEvT_T0_DpT1_ --------------------------
	.section	.text._ZN2at6native63_GLOBAL__N__862fb238_30_ForeachBinaryOpScalarTensor_cu_64fe0ca525multi_tensor_apply_kernelINS1_18TensorListMetadataILi1EEENS1_27BinaryOpScalarTensorFunctorIN3c104HalfELi1ELi1ELi0EEEJSt10multipliesIfEPS7_fEEEvT_T0_DpT1_,"ax",@progbits
	.align	128
.text._ZN2at6native63_GLOBAL__N__862fb238_30_ForeachBinaryOpScalarTensor_cu_64fe0ca525multi_tensor_apply_kernelINS1_18TensorListMetadataILi1EEENS1_27BinaryOpScalarTensorFunctorIN3c104HalfELi1ELi1ELi0EEEJSt10multipliesIfEPS7_fEEEvT_T0_DpT1_:
        .type           _ZN2at6native63_GLOBAL__N__862fb238_30_ForeachBinaryOpScalarTensor_cu_64fe0ca525multi_tensor_apply_kernelINS1_18TensorListMetadataILi1EEENS1_27BinaryOpScalarTensorFunctorIN3c104HalfELi1ELi1ELi0EEEJSt10multipliesIfEPS7_fEEEvT_T0_DpT1_,@function
        .size           _ZN2at6native63_GLOBAL__N__862fb238_30_ForeachBinaryOpScalarTensor_cu_64fe0ca525multi_tensor_apply_kernelINS1_18TensorListMetadataILi1EEENS1_27BinaryOpScalarTensorFunctorIN3c104HalfELi1ELi1ELi0EEEJSt10multipliesIfEPS7_fEEEvT_T0_DpT1_,(.L_x_792 - _ZN2at6native63_GLOBAL__N__862fb238_30_ForeachBinaryOpScalarTensor_cu_64fe0ca525multi_tensor_apply_kernelINS1_18TensorListMetadataILi1EEENS1_27BinaryOpScalarTensorFunctorIN3c104HalfELi1ELi1ELi0EEEJSt10multipliesIfEPS7_fEEEvT_T0_DpT1_)
        .other          _ZN2at6native63_GLOBAL__N__862fb238_30_ForeachBinaryOpScalarTensor_cu_64fe0ca525multi_tensor_apply_kernelINS1_18TensorListMetadataILi1EEENS1_27BinaryOpScalarTensorFunctorIN3c104HalfELi1ELi1ELi0EEEJSt10multipliesIfEPS7_fEEEvT_T0_DpT1_,@"STO_CUDA_ENTRY STV_DEFAULT"
_ZN2at6native63_GLOBAL__N__862fb238_30_ForeachBinaryOpScalarTensor_cu_64fe0ca525multi_tensor_apply_kernelINS1_18TensorListMetadataILi1EEENS1_27BinaryOpScalarTensorFunctorIN3c104HalfELi1ELi1ELi0EEEJSt10multipliesIfEPS7_fEEEvT_T0_DpT1_:
        /* <DEDUP_REMOVED lines=36> */
[----:B------:R-:W-:Y:S05]  /*0240*/  CALL.REL.NOINC `($__internal_41_$__cuda_sm20_div_u16) ;  /* 0x0000000c00bc7944 */ /* 0x000fea0003c00000 */
        /* <DEDUP_REMOVED lines=14> */
.L_x_539:
        /* <DEDUP_REMOVED lines=44> */
[----:B--2---:R-:W-:Y:S02]  /*05f0*/  HADD2.F32 R20, -RZ, R20.H0_H0 ;  /* 0x20000014ff147230 */ /* 0x004fe40000004100 */
[----:B---3--:R-:W-:-:S03]  /*0600*/  HADD2.F32 R23, -RZ, R12.H0_H0 ;  /* 0x2000000cff177230 */ /* 0x008fc60000004100 */
[----:B-1----:R-:W-:Y:S01]  /*0610*/  FMUL.FTZ R20, R20, UR16 ;  /* 0x0000001014147c20 */ /* 0x002fe20008410000 */
[----:B----4-:R-:W-:-:S03]  /*0620*/  HADD2.F32 R11, -RZ, R10.H0_H0 ;  /* 0x2000000aff0b7230 */ /* 0x010fc60000004100 */
[C---:B------:R-:W-:Y:S01]  /*0630*/  FMUL.FTZ R23, R20.reuse, R23 ;  /* 0x0000001714177220 */ /* 0x040fe20000410000 */
[-C--:B------:R-:W-:Y:S01]  /*0640*/  @!P4 LEA R10, P6, R25, R14.reuse, 0x1 ;  /* 0x0000000e190ac211 */ /* 0x080fe200078c08ff */
[----:B------:R-:W-:Y:S01]  /*0650*/  FMUL.FTZ R24, R20, R11 ;  /* 0x0000000b14187220 */ /* 0x000fe20000410000 */
[----:B------:R-:W-:Y:S02]  /*0660*/  IMAD.U32 R11, RZ, RZ, UR11 ;  /* 0x0000000bff0b7e24 */ /* 0x000fe4000f8e00ff */
[----:B------:R-:W-:Y:S01]  /*0670*/  F2FP.F16.F32.PACK_AB R23, RZ, R23 ;  /* 0x00000017ff17723e */ /* 0x000fe200000000ff */
[----:B------:R-:W-:Y:S01]  /*0680*/  IMAD.U32 R25, RZ, RZ, UR10 ;  /* 0x0000000aff197e24 */ /* 0x000fe2000f8e00ff */
[----:B------:R-:W-:Y:S02]  /*0690*/  LEA R12, P5, R27, R14, 0x1 ;  /* 0x0000000e1b0c7211 */ /* 0x000fe400078a08ff */
[----:B------:R-:W-:Y:S02]  /*06a0*/  @!P4 LEA.HI.X R11, R11, R15, RZ, 0x1, P6 ;  /* 0x0000000f0b0bc211 */ /* 0x000fe400030f0cff */
[----:B------:R-:W-:-:S02]  /*06b0*/  PRMT R26, R23, 0x7610, R26 ;  /* 0x00007610171a7816 */ /* 0x000fc4000000001a */
[----:B------:R-:W-:Y:S02]  /*06c0*/  IADD3 R23, P6, PT, R13, UR10, RZ ;  /* 0x0000000a0d177c10 */ /* 0x000fe4000ffde0ff */
[----:B------:R-:W-:Y:S02]  /*06d0*/  F2FP.F16.F32.PACK_AB R24, RZ, R24 ;  /* 0x00000018ff18723e */ /* 0x000fe400000000ff */
[----:B------:R-:W-:Y:S01]  /*06e0*/  LEA.HI.X R13, R25, R15, RZ, 0x1, P5 ;  /* 0x0000000f190d7211 */ /* 0x000fe200028f0cff */
[----:B------:R-:W-:Y:S01]  /*06f0*/  IMAD.X R25, RZ, RZ, R19, P6 ;  /* 0x000000ffff197224 */ /* 0x000fe200030e0613 */
[----:B------:R-:W-:Y:S01]  /*0700*/  @!P3 STG.E.U16 desc[UR12][R14.64], R26 ;  /* 0x0000001a0e00b986 */ /* 0x000fe2000c10150c */
[----:B-----5:R-:W-:Y:S01]  /*0710*/  HADD2.F32 R19, -RZ, R22.H0_H0 ;  /* 0x20000016ff137230 */ /* 0x020fe20000004100 */
[C---:B------:R-:W-:Y:S02]  /*0720*/  LEA R22, P5, R23.reuse, R2, 0x1 ;  /* 0x0000000217167211 */ /* 0x040fe400078a08ff */
[----:B------:R0:W-:Y:S01]  /*0730*/  @!P4 STG.E.U16 desc[UR12][R10.64], R24 ;  /* 0x000000180a00c986 */ /* 0x0001e2000c10150c */
[C---:B------:R-:W-:Y:S01]  /*0740*/  IADD3 R27, P4, PT, R23.reuse, UR11, RZ ;  /* 0x0000000b171b7c10 */ /* 0x040fe2000ff9e0ff */
[----:B------:R-:W-:Y:S01]  /*0750*/  HADD2.F32 R21, -RZ, R21.H0_H0 ;  /* 0x20000015ff157230 */ /* 0x000fe20000004100 */
[----:B------:R-:W-:-:S02]  /*0760*/  ISETP.GE.U32.AND P3, PT, R23, R0, PT ;  /* 0x000000001700720c */ /* 0x000fc40003f66070 */
[--C-:B------:R-:W-:Y:S02]  /*0770*/  LEA.HI.X R23, R23, R3, R25.reuse, 0x1, P5 ;  /* 0x0000000317177211 */ /* 0x100fe400028f0c19 */
[----:B------:R-:W-:Y:S02]  /*0780*/  ISETP.GE.U32.AND P5, PT, R27, R0, PT ;  /* 0x000000001b00720c */ /* 0x000fe40003fa6070 */
[----:B------:R-:W-:Y:S01]  /*0790*/  ISETP.GE.AND.EX P3, PT, R25, R16, PT, P3 ;  /* 0x000000101900720c */ /* 0x000fe20003f66330 */
[----:B------:R-:W-:Y:S01]  /*07a0*/  IMAD.X R25, RZ, RZ, R25, P4 ;  /* 0x000000ffff197224 */ /* 0x000fe200020e0619 */
[----:B------:R-:W-:Y:S01]  /*07b0*/  IADD3 R27, P6, PT, R27, UR11, RZ ;  /* 0x0000000b1b1b7c10 */ /* 0x000fe2000ffde0ff */
[C---:B------:R-:W-:Y:S01]  /*07c0*/  FMUL.FTZ R21, R20.reuse, R21 ;  /* 0x0000001514157220 */ /* 0x040fe20000410000 */
[----:B------:R-:W-:Y:S02]  /*07d0*/  FMUL.FTZ R19, R20, R19 ;  /* 0x0000001314137220 */ /* 0x000fe40000410000 */
[----:B------:R-:W-:Y:S01]  /*07e0*/  ISETP.GE.U32.AND P4, PT, R27, R0, PT ;  /* 0x000000001b00720c */ /* 0x000fe20003f86070 */
[----:B0-----:R-:W-:Y:S01]  /*07f0*/  IMAD.X R11, RZ, RZ, R25, P6 ;  /* 0x000000ffff0b7224 */ /* 0x001fe200030e0619 */
[----:B------:R-:W-:Y:S01]  /*0800*/  F2FP.F16.F32.PACK_AB R21, RZ, R21 ;  /* 0x00000015ff15723e */ /* 0x000fe200000000ff */
[----:B------:R-:W-:Y:S01]  /*0810*/  @!P0 IMAD.MOV.U32 R10, RZ, RZ, R8 ;  /* 0x000000ffff0a8224 */ /* 0x000fe200078e0008 */
[----:B------:R-:W-:-:S02]  /*0820*/  F2FP.F16.F32.PACK_AB R19, RZ, R19 ;  /* 0x00000013ff13723e */ /* 0x000fc400000000ff */
        /* <DEDUP_REMOVED lines=30> */
[----:B--2---:R-:W-:Y:S02]  /*0a10*/  HADD2.F32 R5, -RZ, R5.H0_H0 ;  /* 0x20000005ff057230 */ /* 0x004fe40000004100 */
[----:B---3--:R-:W-:-:S03]  /*0a20*/  HADD2.F32 R14, -RZ, R14.H0_H0 ;  /* 0x2000000eff0e7230 */ /* 0x008fc60000004100 */
[----:B------:R-:W-:Y:S01]  /*0a30*/  FMUL.FTZ R5, R5, UR16 ;  /* 0x0000001005057c20 */ /* 0x000fe20008410000 */
[----:B----4-:R-:W-:-:S03]  /*0a40*/  HADD2.F32 R10, -RZ, R15.H0_H0 ;  /* 0x2000000fff0a7230 */ /* 0x010fc60000004100 */
[C---:B------:R-:W-:Y:S01]  /*0a50*/  FMUL.FTZ R14, R5.reuse, R14 ;  /* 0x0000000e050e7220 */ /* 0x040fe20000410000 */
[----:B-----5:R-:W-:Y:S02]  /*0a60*/  HADD2.F32 R20, -RZ, R19.H0_H0 ;  /* 0x20000013ff147230 */ /* 0x020fe40000004100 */
[C---:B------:R-:W-:Y:S01]  /*0a70*/  FMUL.FTZ R10, R5.reuse, R10 ;  /* 0x0000000a050a7220 */ /* 0x040fe20000410000 */
[----:B------:R-:W-:Y:S02]  /*0a80*/  HADD2.F32 R4, -RZ, R4.H0_H0 ;  /* 0x20000004ff047230 */ /* 0x000fe40000004100 */
[C---:B------:R-:W-:Y:S01]  /*0a90*/  FMUL.FTZ R20, R5.reuse, R20 ;  /* 0x0000001405147220 */ /* 0x040fe20000410000 */
        /* <DEDUP_REMOVED lines=10> */
.L_x_538:
        /* <DEDUP_REMOVED lines=40> */
[----:B--2---:R-:W-:-:S05]  /*0dc0*/  HADD2.F32 R10, -RZ, R10.H0_H0 ;  /* 0x2000000aff0a7230 */ /* 0x004fca0000004100 */
[----:B0-----:R-:W-:Y:S01]  /*0dd0*/  FMUL.FTZ R10, R10, UR4 ;  /* 0x000000040a0a7c20 */ /* 0x001fe20008410000 */
[----:B---3--:R-:W-:Y:S02]  /*0de0*/  HADD2.F32 R11, -RZ, R0.H0_H0 ;  /* 0x20000000ff0b7230 */ /* 0x008fe40000004100 */
[----:B----4-:R-:W-:-:S03]  /*0df0*/  HADD2.F32 R15, -RZ, R12.H0_H0 ;  /* 0x2000000cff0f7230 */ /* 0x010fc60000004100 */
[C---:B------:R-:W-:Y:S01]  /*0e00*/  FMUL.FTZ R11, R10.reuse, R11 ;  /* 0x0000000b0a0b7220 */ /* 0x040fe20000410000 */
[----:B-----5:R-:W-:Y:S02]  /*0e10*/  HADD2.F32 R13, -RZ, R13.H0_H0 ;  /* 0x2000000dff0d7230 */ /* 0x020fe40000004100 */
[C---:B------:R-:W-:Y:S02]  /*0e20*/  FMUL.FTZ R15, R10.reuse, R15 ;  /* 0x0000000f0a0f7220 */ /* 0x040fe40000410000 */
[----:B------:R-:W-:Y:S01]  /*0e30*/  F2FP.F16.F32.PACK_AB R11, RZ, R11 ;  /* 0x0000000bff0b723e */ /* 0x000fe200000000ff */
[----:B------:R-:W-:Y:S02]  /*0e40*/  FMUL.FTZ R13, R10, R13 ;  /* 0x0000000d0a0d7220 */ /* 0x000fe40000410000 */
[----:B------:R-:W-:Y:S02]  /*0e50*/  F2FP.F16.F32.PACK_AB R15, RZ, R15 ;  /* 0x0000000fff0f723e */ /* 0x000fe400000000ff */
[----:B------:R0:W-:Y:S01]  /*0e60*/  @!P0 STG.E.U16 desc[UR12][R2.64], R11 ;  /* 0x0000000b02008986 */ /* 0x0001e2000c10150c */
[----:B------:R-:W-:Y:S01]  /*0e70*/  F2FP.F16.F32.PACK_AB R13, RZ, R13 ;  /* 0x0000000dff0d723e */ /* 0x000fe200000000ff */
[----:B------:R-:W-:-:S02]  /*0e80*/  HADD2.F32 R17, -RZ, R17.H0_H0 ;  /* 0x20000011ff117230 */ /* 0x000fc40000004100 */
[----:B------:R0:W-:Y:S04]  /*0e90*/  @!P2 STG.E.U16 desc[UR12][R4.64], R15 ;  /* 0x0000000f0400a986 */ /* 0x0001e8000c10150c */
[----:B------:R0:W-:Y:S01]  /*0ea0*/  @!P3 STG.E.U16 desc[UR12][R8.64], R13 ;  /* 0x0000000d0800b986 */ /* 0x0001e2000c10150c */
[----:B------:R-:W-:Y:S01]  /*0eb0*/  FMUL.FTZ R17, R10, R17 ;  /* 0x000000110a117220 */ /* 0x000fe20000410000 */
[----:B------:R-:W-:Y:S06]  /*0ec0*/  @P1 EXIT ;  /* 0x000000000000194d */ /* 0x000fec0003800000 */
[----:B------:R-:W-:-:S05]  /*0ed0*/  F2FP.F16.F32.PACK_AB R17, RZ, R17 ;  /* 0x00000011ff11723e */ /* 0x000fca00000000ff */
[----:B------:R-:W-:Y:S01]  /*0ee0*/  STG.E.U16 desc[UR12][R6.64], R17 ;  /* 0x0000001106007986 */ /* 0x000fe2000c10150c */
[----:B------:R-:W-:Y:S05]  /*0ef0*/  EXIT ;  /* 0x000000000000794d */ /* 0x000fea0003800000 */
.L_x_537:
        /* <DEDUP_REMOVED lines=9> */
.L_x_540:
        /* <DEDUP_REMOVED lines=10> */
[--C-:B----4-:R-:W-:Y:S02]  /*1030*/  HADD2.F32 R9, -RZ, R14.reuse.H0_H0 ;  /* 0x2000000eff097230 */ /* 0x110fe40000004100 */
[----:B------:R-:W-:Y:S02]  /*1040*/  HADD2.F32 R11, -RZ, R14.H1_H1 ;  /* 0x3000000eff0b7230 */ /* 0x000fe40000004100 */
[--C-:B------:R-:W-:Y:S02]  /*1050*/  HADD2.F32 R13, -RZ, R15.reuse.H0_H0 ;  /* 0x2000000fff0d7230 */ /* 0x100fe40000004100 */
[C---:B------:R-:W-:Y:S01]  /*1060*/  FMUL.FTZ R9, R8.reuse, R9 ;  /* 0x0000000908097220 */ /* 0x040fe20000410000 */
[----:B------:R-:W-:Y:S02]  /*1070*/  HADD2.F32 R15, -RZ, R15.H1_H1 ;  /* 0x3000000fff0f7230 */ /* 0x000fe40000004100 */
[C---:B------:R-:W-:Y:S01]  /*1080*/  FMUL.FTZ R10, R8.reuse, R11 ;  /* 0x0000000b080a7220 */ /* 0x040fe20000410000 */
[----:B------:R-:W-:-:S02]  /*1090*/  FMUL.FTZ R13, R8, R13 ;  /* 0x0000000d080d7220 */ /* 0x000fc40000410000 */
[----:B------:R-:W-:Y:S02]  /*10a0*/  FMUL.FTZ R8, R8, R15 ;  /* 0x0000000f08087220 */ /* 0x000fe40000410000 */
[----:B------:R-:W-:Y:S01]  /*10b0*/  F2FP.F16.F32.PACK_AB R10, R10, R9 ;  /* 0x000000090a0a723e */ /* 0x000fe200000000ff */
[----:B------:R-:W-:Y:S02]  /*10c0*/  IMAD.SHL.U32 R9, R17, 0x4, RZ ;  /* 0x0000000411097824 */ /* 0x000fe400078e00ff */
[----:B------:R-:W-:-:S03]  /*10d0*/  F2FP.F16.F32.PACK_AB R11, R8, R13 ;  /* 0x0000000d080b723e */ /* 0x000fc600000000ff */
[----:B------:R-:W-:Y:S02]  /*10e0*/  ISETP.LT.U32.AND P1, PT, R9, R0, PT ;  /* 0x000000000900720c */ /* 0x000fe40003f21070 */
[----:B------:R-:W-:Y:S01]  /*10f0*/  SHF.L.U64.HI R9, R17, 0x2, R12 ;  /* 0x0000000211097819 */ /* 0x000fe2000001020c */
[----:B------:R3:W-:Y:S03]  /*1100*/  STG.E.64 desc[UR12][R6.64], R10 ;  /* 0x0000000a06007986 */ /* 0x0007e6000c101b0c */
[----:B------:R-:W-:-:S13]  /*1110*/  ISETP.LT.AND.EX P1, PT, R9, R16, PT, P1 ;  /* 0x000000100900720c */ /* 0x000fda0003f21310 */
[----:B---3--:R-:W-:Y:S05]  /*1120*/  @!P0 BRA P1, `(.L_x_540) ;  /* 0xfffffffc00988947 */ /* 0x008fea000083ffff */
[----:B------:R-:W-:Y:S05]  /*1130*/  EXIT ;  /* 0x000000000000794d */ /* 0x000fea0003800000 */
        .weak           $__internal_41_$__cuda_sm20_div_u16
        .type           $__internal_41_$__cuda_sm20_div_u16,@function
        .size           $__internal_41_$__cuda_sm20_div_u16,(.L_x_792 - $__internal_41_$__cuda_sm20_div_u16)
$__internal_41_$__cuda_sm20_div_u16:
        /* <DEDUP_REMOVED lines=19> */
[----:B------:R-:W-:Y:S05]  /*1270*/  RET.REL.NODEC R4 `(_ZN2at6native63_GLOBAL__N__862fb238_30_ForeachBinaryOpScalarTensor_cu_64fe0ca525multi_tensor_apply_kernelINS1_18TensorListMetadataILi1EEENS1_27BinaryOpScalarTensorFunctorIN3c104HalfELi1ELi1ELi0EEEJSt10multipliesIfEPS7_fEEEvT_T0_DpT1_) ;  /* 0xffffffec04607950 */ /* 0x000fea0003c3ffff */
.L_x_541:
        /* <DEDUP_REMOVED lines=16> */
.L_x_792:


//--------------------- .text._ZN2at6native63_GLOBAL__N__862fb238_30_ForeachBinaryOpScalarTensor_cu_64fe0ca525multi_tensor_apply_kernelINS1_18TensorListMetadataILi1EEENS1_27BinaryOpScalarTensorFunctorIbLi1ELi1ELi0EEEJSt10multipliesIbEPbbEEEvT_T0_DpT1_ --------------------------
	.section	.text._ZN2at6native63_GLOBAL__N__862fb238_30_ForeachBinaryOpScalarTensor_cu_64fe0ca525multi_tensor_apply_kernelINS1_18TensorListMetadataILi1EEENS1_27BinaryOpScalarTensorFunctorIbLi1ELi1ELi0EEEJSt10multipliesIbEPbbEEEvT_T0_DpT1_,"ax",@progbits
	.align	128
.text._ZN2at6native63_GLOBAL__N__862fb238_30_ForeachBinaryOpScalarTensor_cu_64fe0ca525multi_tensor_apply_kernelINS1_18TensorListMetadataILi1EEENS1_27BinaryOpScalarTensorFunctorIbLi1ELi1ELi0EEEJSt10multipliesIbEPbbEEEvT_T0_DpT1_:
        .type           _ZN2at6native63_GLOBAL__N__862fb238_30_ForeachBinaryOpScalarTensor_cu_64fe0ca525multi_tensor_apply_kernelINS1_18TensorListMetadataILi1EEENS1_27BinaryOpScalarTensorFunctorIbLi1ELi1ELi0EEEJSt10multipliesIbEPbbEEEvT_T0_DpT1_,@function
        .size           _ZN2at6native63_GLOBAL__N__862fb238_30_ForeachBinaryOpScalarTensor_cu_64fe0ca525multi_tensor_apply_kernelINS1_18TensorListMetadataILi1EEENS1_27BinaryOpScalarTensorFunctorIbLi1ELi1ELi0EEEJSt10multipliesIbEPbbEEEvT_T0_DpT1_,(.L_x_794 - _ZN2at6native63_GLOBAL__N__862fb238_30_ForeachBinaryOpScalarTensor_cu_64fe0ca525multi_tensor_apply_kernelINS1_18TensorListMetadataILi1EEENS1_27BinaryOpScalarTensorFunctorIbLi1ELi1ELi0EEEJSt10multipliesIbEPbbEEEvT_T0_DpT1_)
        .other          _ZN2at6native63_GLOBAL__N__862fb238_30_ForeachBinaryOpScalarTensor_cu_64fe0ca525multi_tensor_apply_kernelINS1_18TensorListMetadataILi1EEENS1_27BinaryOpScalarTensorFunctorIbLi1ELi1ELi0EEEJSt10multipliesIbEPbbEEEvT_T0_DpT1_,@"STO_CUDA_ENTRY STV_DEFAULT"
_ZN2at6native63_GLOBAL__N__862fb238_30_ForeachBinaryOpScalarTensor_cu_64fe0ca525multi_tensor_apply_kernelINS1_18TensorListMetadataILi1EEENS1_27BinaryOpScalarTensorFunctorIbLi1ELi1ELi0EEEJSt10multipliesIbEPbbEEEvT_T0_DpT1_:
        /* <DEDUP_REMOVED lines=35> */
[----:B------:R-:W-:Y:S05]  /*0230*/  CALL.REL.NOINC `($__internal_42_$__cuda_sm20_div_u16) ;  /* 0x0000000c00f47944 */ /* 0x000fea0003c00000 */
        /* <DEDUP_REMOVED lines=26> */
[----:B------:R-:W-:Y:S01]  /*03e0*/  USHF.R.U32.HI UR26, URZ, 0x1d, UR24 ;  /* 0x0000001dff1a7899 */ /* 0x000fe20008011618 */
[----:B------:R-:W1:Y:S01]  /*03f0*/  LDCU.U8 UR40, c[0x0][0x10b8] ;  /* 0x00021700ff2877ac */ /* 0x000e620008000000 */
[----:B------:R-:W-:Y:S02]  /*0400*/  UIADD3.X UR17, UPT, UPT, UR23, UR7, URZ, UP1, !UPT ;  /* 0x0000000717117290 */ /* 0x000fe40008ffe4ff */
[----:B------:R-:W-:Y:S02]  /*0410*/  UIADD3.X UR11, UPT, UPT, UR23, UR11, URZ, UP2, !UPT ;  /* 0x0000000b170b7290 */ /* 0x000fe400097fe4ff */
[----:B------:R-:W-:Y:S02]  /*0420*/  UIADD3.X UR12, UPT, UPT, UR23, UR13, URZ, UP3, !UPT ;  /* 0x0000000d170c7290 */ /* 0x000fe40009ffe4ff */
[----:B------:R-:W-:Y:S01]  /*0430*/  UIADD3.X UR14, UPT, UPT, UR23, UR15, URZ, UP4, !UPT ;  /* 0x0000000f170e7290 */ /* 0x000fe2000a7fe4ff */
[----:B------:R-:W-:Y:S01]  /*0440*/  UMOV UR4, URZ ;  /* 0x000000ff00047c82 */ /* 0x000fe20008000000 */
[----:B------:R-:W-:Y:S01]  /*0450*/  UMOV UR5, URZ ;  /* 0x000000ff00057c82 */ /* 0x000fe20008000000 */
[----:B0-----:R-:W-:-:S09]  /*0460*/  UMOV UR6, URZ ;  /* 0x000000ff00067c82 */ /* 0x001fd20008000000 */
.L_x_544:
[----:B0-----:R-:W0:Y:S01]  /*0470*/  LDC.64 R4, c[0x0][0x10b0] ;  /* 0x00042c00ff047b82 */ /* 0x001e220000000a00 */
[C---:B------:R-:W-:Y:S02]  /*0480*/  IADD3 R3, P0, PT, R2.reuse, UR24, RZ ;  /* 0x0000001802037c10 */ /* 0x040fe4000ff1e0ff */
        /* <DEDUP_REMOVED lines=11> */
[----:B------:R-:W-:Y:S01]  /*0540*/  IADD3 R14, P4, PT, R3, UR24, RZ ;  /* 0x00000018030e7c10 */ /* 0x000fe2000ff9e0ff */
[----:B0-----:R-:W2:Y:S02]  /*0550*/  LDG.E.U8 R16, desc[UR20][R4.64] ;  /* 0x0000001404107981 */ /* 0x001ea4000c1e1100 */
[----:B------:R-:W-:Y:S02]  /*0560*/  @!P2 IADD3 R8, P0, PT, R2, UR27, RZ ;  /* 0x0000001b0208ac10 */ /* 0x000fe4000ff1e0ff */
[----:B------:R-:W-:Y:S01]  /*0570*/  IMAD.X R15, RZ, RZ, R10, P4 ;  /* 0x000000ffff0f7224 */ /* 0x000fe200020e060a */
[----:B------:R-:W3:Y:S01]  /*0580*/  @!P3 LDG.E.U8 R3, desc[UR20][R6.64] ;  /* 0x000000140603b981 */ /* 0x000ee2000c1e1100 */
[----:B------:R-:W-:-:S02]  /*0590*/  ISETP.GE.U32.AND P4, PT, R14, UR36, PT ;  /* 0x000000240e007c0c */ /* 0x000fc4000bf86070 */
        /* <DEDUP_REMOVED lines=9> */
[----:B-1----:R-:W-:Y:S01]  /*0630*/  UPRMT UR7, UR40, 0x8880, URZ ;  /* 0x0000888028077896 */ /* 0x002fe200080000ff */
[----:B--2---:R-:W-:Y:S02]  /*0640*/  ISETP.NE.AND P0, PT, R16, RZ, PT ;  /* 0x000000ff1000720c */ /* 0x004fe40003f05270 */
[----:B---3--:R-:W-:-:S03]  /*0650*/  ISETP.NE.AND P5, PT, R3, RZ, !P3 ;  /* 0x000000ff0300720c */ /* 0x008fc60005fa5270 */
[----:B------:R-:W-:-:S04]  /*0660*/  ISETP.NE.AND P0, PT, RZ, UR7, P0 ;  /* 0x00000007ff007c0c */ /* 0x000fc80008705270 */
[----:B------:R-:W-:Y:S02]  /*0670*/  PLOP3.LUT P6, PT, P5, P0, PT, 0x80, 0x8 ;  /* 0x000000000008781c */ /* 0x000fe40002fc1070 */
[----:B----4-:R-:W-:Y:S02]  /*0680*/  ISETP.NE.AND P5, PT, R8, RZ, !P2 ;  /* 0x000000ff0800720c */ /* 0x010fe400057a5270 */
[----:B------:R-:W-:Y:S02]  /*0690*/  @!P3 SEL R3, RZ, 0x1, !P6 ;  /* 0x00000001ff03b807 */ /* 0x000fe40007000000 */
[----:B------:R-:W-:Y:S02]  /*06a0*/  PLOP3.LUT P5, PT, P5, P0, PT, 0x80, 0x8 ;  /* 0x000000000008781c */ /* 0x000fe40002fa1070 */
[----:B------:R-:W-:Y:S01]  /*06b0*/  @!P2 IADD3 R8, P6, PT, R2, UR27, RZ ;  /* 0x0000001b0208ac10 */ /* 0x000fe2000ffde0ff */
[----:B------:R1:W-:Y:S01]  /*06c0*/  @!P3 STG.E.U8 desc[UR20][R6.64], R3 ;  /* 0x000000030600b986 */ /* 0x0003e2000c101114 */
[----:B-----5:R-:W-:-:S02]  /*06d0*/  ISETP.NE.AND P3, PT, R10, RZ, !P1 ;  /* 0x000000ff0a00720c */ /* 0x020fc40004f65270 */
[----:B0-----:R-:W-:Y:S02]  /*06e0*/  SEL R13, RZ, 0x1, !P5 ;  /* 0x00000001ff0d7807 */ /* 0x001fe40006800000 */
[----:B------:R-:W-:Y:S02]  /*06f0*/  @!P2 IADD3.X R9, PT, PT, R0, UR28, RZ, P6, !PT ;  /* 0x0000001c0009ac10 */ /* 0x000fe4000b7fe4ff */
[----:B------:R-:W-:Y:S02]  /*0700*/  @!P1 IADD3 R10, P5, PT, R2, UR29, RZ ;  /* 0x0000001d020a9c10 */ /* 0x000fe4000ffbe0ff */
[----:B------:R-:W-:Y:S01]  /*0710*/  PLOP3.LUT P3, PT, P3, P0, PT, 0x80, 0x8 ;  /* 0x000000000008781c */ /* 0x000fe20001f61070 */
[----:B------:R0:W-:Y:S01]  /*0720*/  @!P2 STG.E.U8 desc[UR20][R8.64], R13 ;  /* 0x0000000d0800a986 */ /* 0x0001e2000c101114 */
[----:B------:R-:W-:Y:S02]  /*0730*/  IADD3 R14, P6, PT, R14, UR24, RZ ;  /* 0x000000180e0e7c10 */ /* 0x000fe4000ffde0ff */
[----:B------:R-:W-:-:S02]  /*0740*/  @!P1 IADD3.X R11, PT, PT, R0, UR14, RZ, P5, !PT ;  /* 0x0000000e000b9c10 */ /* 0x000fc4000affe4ff */
[----:B------:R-:W-:Y:S01]  /*0750*/  SEL R17, RZ, 0x1, !P3 ;  /* 0x00000001ff117807 */ /* 0x000fe20005800000 */
[----:B------:R-:W-:Y:S01]  /*0760*/  IMAD.X R16, RZ, RZ, R15, P6 ;  /* 0x000000ffff107224 */ /* 0x000fe200030e060f */
[C---:B-1----:R-:W-:Y:S02]  /*0770*/  IADD3 R3, P6, PT, R14.reuse, UR24, RZ ;  /* 0x000000180e037c10 */ /* 0x042fe4000ffde0ff */
[----:B------:R-:W-:Y:S01]  /*0780*/  ISETP.GE.U32.AND P3, PT, R14, UR36, PT ;  /* 0x000000240e007c0c */ /* 0x000fe2000bf66070 */
[----:B------:R1:W-:Y:S01]  /*0790*/  @!P1 STG.E.U8 desc[UR20][R10.64], R17 ;  /* 0x000000110a009986 */ /* 0x0003e2000c101114 */
[----:B------:R-:W-:Y:S02]  /*07a0*/  ISETP.NE.AND P1, PT, R12, RZ, !P4 ;  /* 0x000000ff0c00720c */ /* 0x000fe40006725270 */
[----:B------:R-:W-:Y:S02]  /*07b0*/  @!P4 IADD3 R14, P2, PT, R2, UR30, RZ ;  /* 0x0000001e020ecc10 */ /* 0x000fe4000ff5e0ff */
[----:B------:R-:W-:-:S02]  /*07c0*/  IADD3 R6, P5, PT, R3, UR24, RZ ;  /* 0x0000001803067c10 */ /* 0x000fc4000ffbe0ff */
[----:B------:R-:W-:Y:S01]  /*07d0*/  ISETP.GE.AND.EX P3, PT, R16, UR37, PT, P3 ;  /* 0x0000002510007c0c */ /* 0x000fe2000bf66330 */
[----:B------:R-:W-:Y:S01]  /*07e0*/  IMAD.X R16, RZ, RZ, R16, P6 ;  /* 0x000000ffff107224 */ /* 0x000fe200030e0610 */
[----:B------:R-:W-:Y:S02]  /*07f0*/  PLOP3.LUT P0, PT, P1, P0, PT, 0x80, 0x8 ;  /* 0x000000000008781c */ /* 0x000fe40000f01070 */
[----:B------:R-:W-:Y:S02]  /*0800*/  @!P4 IADD3.X R15, PT, PT, R0, UR12, RZ, P2, !PT ;  /* 0x0000000c000fcc10 */ /* 0x000fe400097fe4ff */
[C---:B------:R-:W-:Y:S02]  /*0810*/  ISETP.GE.U32.AND P1, PT, R6.reuse, UR36, PT ;  /* 0x0000002406007c0c */ /* 0x040fe4000bf26070 */
[----:B------:R-:W-:Y:S01]  /*0820*/  ISETP.GE.U32.AND P2, PT, R3, UR36, PT ;  /* 0x0000002403007c0c */ /* 0x000fe2000bf46070 */
[----:B------:R-:W-:Y:S01]  /*0830*/  IMAD.X R3, RZ, RZ, R16, P5 ;  /* 0x000000ffff037224 */ /* 0x000fe200028e0610 */
[----:B------:R-:W-:-:S02]  /*0840*/  IADD3 R6, P6, PT, R6, UR24, RZ ;  /* 0x0000001806067c10 */ /* 0x000fc4000ffde0ff */
[----:B------:R-:W-:Y:S02]  /*0850*/  ISETP.GE.AND.EX P2, PT, R16, UR37, PT, P2 ;  /* 0x0000002510007c0c */ /* 0x000fe4000bf46320 */
[----:B------:R-:W-:Y:S01]  /*0860*/  ISETP.GE.U32.AND P5, PT, R6, UR36, PT ;  /* 0x0000002406007c0c */ /* 0x000fe2000bfa6070 */
[----:B------:R-:W-:Y:S01]  /*0870*/  IMAD.X R7, RZ, RZ, R3, P6 ;  /* 0x000000ffff077224 */ /* 0x000fe200030e0603 */
[----:B------:R-:W-:Y:S02]  /*0880*/  ISETP.GE.AND.EX P1, PT, R3, UR37, PT, P1 ;  /* 0x0000002503007c0c */ /* 0x000fe4000bf26310 */
[----:B------:R-:W-:Y:S02]  /*0890*/  SEL R3, RZ, 0x1, !P0 ;  /* 0x00000001ff037807 */ /* 0x000fe40004000000 */
[----:B------:R-:W-:Y:S02]  /*08a0*/  ISETP.GE.AND.EX P0, PT, R7, UR37, PT, P5 ;  /* 0x0000002507007c0c */ /* 0x000fe4000bf06350 */
[----:B------:R-:W-:Y:S01]  /*08b0*/  @!P3 IADD3 R6, P6, PT, R2, UR34, RZ ;  /* 0x000000220206bc10 */ /* 0x000fe2000ffde0ff */
[----:B------:R2:W-:Y:S03]  /*08c0*/  @!P4 STG.E.U8 desc[UR20][R14.64], R3 ;  /* 0x000000030e00c986 */ /* 0x0005e6000c101114 */
[----:B------:R-:W-:Y:S01]  /*08d0*/  @!P3 IADD3.X R7, PT, PT, R0, UR35, RZ, P6, !PT ;  /* 0x000000230007bc10 */ /* 0x000fe2000b7fe4ff */
[----:B------:R-:W3:Y:S01]  /*08e0*/  LDG.E.U8 R4, desc[UR20][R4.64] ;  /* 0x0000001404047981 */ /* 0x000ee2000c1e1100 */
[----:B0-----:R-:W-:-:S02]  /*08f0*/  @!P2 IADD3 R8, P4, PT, R2, UR33, RZ ;  /* 0x000000210208ac10 */ /* 0x001fc4000ff9e0ff */
[----:B-1----:R-:W-:Y:S01]  /*0900*/  @!P1 IADD3 R10, P5, PT, R2, UR31, RZ ;  /* 0x0000001f020a9c10 */ /* 0x002fe2000ffbe0ff */
[----:B------:R-:W4:Y:S01]  /*0910*/  @!P3 LDG.E.U8 R6, desc[UR20][R6.64] ;  /* 0x000000140606b981 */ /* 0x000f22000c1e1100 */
[----:B------:R-:W-:Y:S02]  /*0920*/  @!P2 IADD3.X R9, PT, PT, R0, UR18, RZ, P4, !PT ;  /* 0x000000120009ac10 */ /* 0x000fe4000a7fe4ff */
[----:B------:R-:W-:Y:S02]  /*0930*/  @!P0 IADD3 R12, P4, PT, R2, UR32, RZ ;  /* 0x00000020020c8c10 */ /* 0x000fe4000ff9e0ff */
[C---:B------:R-:W-:Y:S01]  /*0940*/  @!P1 IADD3.X R11, PT, PT, R0.reuse, UR11, RZ, P5, !PT ;  /* 0x0000000b000b9c10 */ /* 0x040fe2000affe4ff */
[----:B------:R-:W5:Y:S01]  /*0950*/  @!P2 LDG.E.U8 R8, desc[UR20][R8.64] ;  /* 0x000000140808a981 */ /* 0x000f62000c1e1100 */
[----:B------:R-:W-:-:S03]  /*0960*/  @!P0 IADD3.X R13, PT, PT, R0, UR17, RZ, P4, !PT ;  /* 0x00000011000d8c10 */ /* 0x000fc6000a7fe4ff */
[----:B------:R-:W5:Y:S04]  /*0970*/  @!P1 LDG.E.U8 R10, desc[UR20][R10.64] ;  /* 0x000000140a0a9981 */ /* 0x000f68000c1e1100 */
[----:B------:R-:W5:Y:S01]  /*0980*/  @!P0 LDG.E.U8 R12, desc[UR20][R12.64] ;  /* 0x000000140c0c8981 */ /* 0x000f62000c1e1100 */
[----:B------:R-:W-:Y:S02]  /*0990*/  UIADD3 UR10, UP0, UPT, UR10, -0x2, URZ ;  /* 0xfffffffe0a0a7890 */ /* 0x000fe4000ff1e0ff */
[----:B------:R-:W-:Y:S02]  /*09a0*/  UIADD3 UR5, UP1, UPT, UR25, UR5, URZ ;  /* 0x0000000519057290 */ /* 0x000fe4000ff3e0ff */
[----:B------:R-:W-:Y:S02]  /*09b0*/  UIADD3.X UR4, UPT, UPT, UR4, -0x1, URZ, UP0, !UPT ;  /* 0xffffffff04047890 */ /* 0x000fe400087fe4ff */
[----:B------:R-:W-:-:S02]  /*09c0*/  UISETP.NE.U32.AND UP0, UPT, UR10, URZ, UPT ;  /* 0x000000ff0a00728c */ /* 0x000fc4000bf05070 */
[----:B------:R-:W-:Y:S02]  /*09d0*/  UIADD3.X UR6, UPT, UPT, UR26, UR6, URZ, UP1, !UPT ;  /* 0x000000061a067290 */ /* 0x000fe40008ffe4ff */
[----:B------:R-:W-:Y:S01]  /*09e0*/  UISETP.NE.AND.EX UP0, UPT, UR4, URZ, UPT, UP0 ;  /* 0x000000ff0400728c */ /* 0x000fe2000bf05300 */
[----:B---3--:R-:W-:Y:S02]  /*09f0*/  ISETP.NE.AND P6, PT, R4, RZ, PT ;  /* 0x000000ff0400720c */ /* 0x008fe40003fc5270 */
[----:B----4-:R-:W-:Y:S02]  /*0a00*/  ISETP.NE.AND P4, PT, R6, RZ, !P3 ;  /* 0x000000ff0600720c */ /* 0x010fe40005f85270 */
[----:B------:R-:W-:Y:S02]  /*0a10*/  ISETP.NE.AND P6, PT, RZ, UR7, P6 ;  /* 0x00000007ff007c0c */ /* 0x000fe4000b7c5270 */
[----:B------:R-:W-:Y:S02]  /*0a20*/  P2R R6, PR, RZ, 0x4 ;  /* 0x00000004ff067803 */ /* 0x000fe40000000000 */
[----:B------:R-:W-:-:S02]  /*0a30*/  PLOP3.LUT P5, PT, P4, P6, PT, 0x80, 0x8 ;  /* 0x000000000008781c */ /* 0x000fc400027ad070 */
[----:B------:R-:W-:Y:S02]  /*0a40*/  @!P3 IADD3 R4, P4, PT, R2, UR34, RZ ;  /* 0x000000220204bc10 */ /* 0x000fe4000ff9e0ff */
[----:B--2---:R-:W-:Y:S02]  /*0a50*/  @!P3 SEL R3, RZ, 0x1, !P5 ;  /* 0x00000001ff03b807 */ /* 0x004fe40006800000 */
[----:B------:R-:W-:Y:S02]  /*0a60*/  @!P3 IADD3.X R5, PT, PT, R0, UR35, RZ, P4, !PT ;  /* 0x000000230005bc10 */ /* 0x000fe4000a7fe4ff */
[----:B-----5:R-:W-:Y:S02]  /*0a70*/  ISETP.NE.AND P5, PT, R8, RZ, !P2 ;  /* 0x000000ff0800720c */ /* 0x020fe400057a5270 */
[----:B------:R-:W-:Y:S01]  /*0a80*/  ISETP.NE.AND P4, PT, R10, RZ, !P1 ;  /* 0x000000ff0a00720c */ /* 0x000fe20004f85270 */
[----:B------:R0:W-:Y:S01]  /*0a90*/  @!P3 STG.E.U8 desc[UR20][R4.64], R3 ;  /* 0x000000030400b986 */ /* 0x0001e2000c101114 */
[----:B------:R-:W-:-:S02]  /*0aa0*/  ISETP.NE.AND P2, PT, R12, RZ, !P0 ;  /* 0x000000ff0c00720c */ /* 0x000fc40004745270 */
[----:B------:R-:W-:Y:S02]  /*0ab0*/  PLOP3.LUT P5, PT, P5, P6, PT, 0x80, 0x8 ;  /* 0x000000000008781c */ /* 0x000fe40002fad070 */
[----:B------:R-:W-:Y:S02]  /*0ac0*/  PLOP3.LUT P4, PT, P4, P6, PT, 0x80, 0x8 ;  /* 0x000000000008781c */ /* 0x000fe4000278d070 */
[----:B------:R-:W-:Y:S02]  /*0ad0*/  PLOP3.LUT P6, PT, P2, P6, PT, 0x80, 0x8 ;  /* 0x000000000008781c */ /* 0x000fe400017cd070 */
[----:B------:R-:W-:Y:S02]  /*0ae0*/  ISETP.NE.AND P2, PT, R6, RZ, PT ;  /* 0x000000ff0600720c */ /* 0x000fe40003f45270 */
[----:B------:R-:W-:Y:S02]  /*0af0*/  SEL R13, RZ, 0x1, !P5 ;  /* 0x00000001ff0d7807 */ /* 0x000fe40006800000 */
[----:B------:R-:W-:-:S02]  /*0b00*/  @!P0 IADD3 R10, P5, PT, R2, UR32, RZ ;  /* 0x00000020020a8c10 */ /* 0x000fc4000ffbe0ff */
[----:B------:R-:W-:Y:S02]  /*0b10*/  SEL R15, RZ, 0x1, !P4 ;  /* 0x00000001ff0f7807 */ /* 0x000fe40006000000 */
[----:B------:R-:W-:Y:S02]  /*0b20*/  @!P0 IADD3.X R11, PT, PT, R0, UR17, RZ, P5, !PT ;  /* 0x00000011000b8c10 */ /* 0x000fe4000affe4ff */
[----:B------:R-:W-:-:S03]  /*0b30*/  SEL R17, RZ, 0x1, !P6 ;  /* 0x00000001ff117807 */ /* 0x000fc60007000000 */
[----:B------:R-:W-:-:S04]  /*0b40*/  @!P2 IADD3 R6, P3, PT, R2, UR33, RZ ;  /* 0x000000210206ac10 */ /* 0x000fc8000ff7e0ff */
[----:B------:R-:W-:Y:S02]  /*0b50*/  @!P2 IADD3.X R7, PT, PT, R0, UR18, RZ, P3, !PT ;  /* 0x000000120007ac10 */ /* 0x000fe40009ffe4ff */
[----:B------:R-:W-:-:S03]  /*0b60*/  @!P1 IADD3 R8, P3, PT, R2, UR31, RZ ;  /* 0x0000001f02089c10 */ /* 0x000fc6000ff7e0ff */
[----:B------:R0:W-:Y:S01]  /*0b70*/  @!P2 STG.E.U8 desc[UR20][R6.64], R13 ;  /* 0x0000000d0600a986 */ /* 0x0001e2000c101114 */
[----:B------:R-:W-:-:S05]  /*0b80*/  @!P1 IADD3.X R9, PT, PT, R0, UR11, RZ, P3, !PT ;  /* 0x0000000b00099c10 */ /* 0x000fca0009ffe4ff */
[----:B------:R0:W-:Y:S04]  /*0b90*/  @!P1 STG.E.U8 desc[UR20][R8.64], R15 ;  /* 0x0000000f08009986 */ /* 0x0001e8000c101114 */
[----:B------:R0:W-:Y:S01]  /*0ba0*/  @!P0 STG.E.U8 desc[UR20][R10.64], R17 ;  /* 0x000000110a008986 */ /* 0x0001e2000c101114 */
[----:B------:R-:W-:-:S04]  /*0bb0*/  IADD3 R2, P0, PT, R2, UR25, RZ ;  /* 0x0000001902027c10 */ /* 0x000fc8000ff1e0ff */
[----:B------:R-:W-:Y:S01]  /*0bc0*/  IADD3.X R0, PT, PT, R0, UR26, RZ, P0, !PT ;  /* 0x0000001a00007c10 */ /* 0x000fe200087fe4ff */
[----:B------:R-:W-:Y:S08]  /*0bd0*/  BRA.U UP0, `(.L_x_544) ;  /* 0xfffffff900247547 */ /* 0x000ff0000b83ffff */
.L_x_543:
[----:B------:R-:W-:-:S04]  /*0be0*/  ULOP3.LUT UR4, UR16, 0x1, URZ, 0xc0, !UPT ;  /* 0x0000000110047892 */ /* 0x000fc8000f8ec0ff */
[----:B------:R-:W-:-:S06]  /*0bf0*/  UISETP.NE.U32.AND UP0, UPT, UR4, 0x1, UPT ;  /* 0x000000010400788c */ /* 0x000fcc000bf05070 */
[----:B------:R-:W-:-:S13]  /*0c00*/  PLOP3.LUT P0, PT, PT, PT, UP0, 0x80, 0x8 ;  /* 0x000000000008781c */ /* 0x000fda0003f0f008 */
[----:B------:R-:W-:Y:S05]  /*0c10*/  @!P0 EXIT ;  /* 0x000000000000894d */ /* 0x000fea0003800000 */
[----:B0-----:R-:W0:Y:S01]  /*0c20*/  S2R R8, SR_TID.X ;  /* 0x0000000000087919 */ /* 0x001e220000002100 */
[----:B------:R-:W1:Y:S01]  /*0c30*/  LDC.64 R10, c[0x0][0x10b0] ;  /* 0x00042c00ff0a7b82 */ /* 0x000e620000000a00 */
[----:B------:R-:W2:Y:S01]  /*0c40*/  LDCU.U8 UR4, c[0x0][0x10b8] ;  /* 0x00021700ff0477ac */ /* 0x000ea20008000000 */
[----:B-1----:R-:W3:Y:S01]  /*0c50*/  LDG.E.U8 R10, desc[UR20][R10.64] ;  /* 0x000000140a0a7981 */ /* 0x002ee2000c1e1100 */
[----:B0-----:R-:W-:-:S04]  /*0c60*/  IADD3 R8, P0, PT, R8, UR5, RZ ;  /* 0x0000000508087c10 */ /* 0x001fc8000ff1e0ff */
[C---:B------:R-:W-:Y:S01]  /*0c70*/  IADD3 R0, P2, PT, R8.reuse, UR24, RZ ;  /* 0x0000001808007c10 */ /* 0x040fe2000ff5e0ff */
[----:B------:R-:W-:Y:S01]  /*0c80*/  IMAD.X R2, RZ, RZ, UR6, P0 ;  /* 0x00000006ff027e24 */ /* 0x000fe200080e06ff */
[----:B------:R-:W-:Y:S02]  /*0c90*/  ISETP.GE.U32.AND P4, PT, R8, UR36, PT ;  /* 0x0000002408007c0c */ /* 0x000fe4000bf86070 */
[C---:B------:R-:W-:Y:S02]  /*0ca0*/  IADD3 R3, P5, PT, R0.reuse, UR24, RZ ;  /* 0x0000001800037c10 */ /* 0x040fe4000ffbe0ff */
[----:B------:R-:W-:Y:S01]  /*0cb0*/  ISETP.GE.U32.AND P3, PT, R0, UR36, PT ;  /* 0x0000002400007c0c */ /* 0x000fe2000bf66070 */
[----:B------:R-:W-:Y:S01]  /*0cc0*/  IMAD.X R0, RZ, RZ, R2, P2 ;  /* 0x000000ffff007224 */ /* 0x000fe200010e0602 */
[----:B------:R-:W-:Y:S02]  /*0cd0*/  ISETP.GE.AND.EX P4, PT, R2, UR37, PT, P4 ;  /* 0x0000002502007c0c */ /* 0x000fe4000bf86340 */
[----:B------:R-:W-:-:S02]  /*0ce0*/  IADD3 R8, P0, PT, R8, UR38, RZ ;  /* 0x0000002608087c10 */ /* 0x000fc4000ff1e0ff */
[----:B------:R-:W-:Y:S01]  /*0cf0*/  ISETP.GE.AND.EX P3, PT, R0, UR37, PT, P3 ;  /* 0x0000002500007c0c */ /* 0x000fe2000bf66330 */
[----:B------:R-:W-:Y:S01]  /*0d00*/  IMAD.X R0, RZ, RZ, R0, P5 ;  /* 0x000000ffff007224 */ /* 0x000fe200028e0600 */
[C---:B------:R-:W-:Y:S02]  /*0d10*/  ISETP.GE.U32.AND P2, PT, R3.reuse, UR36, PT ;  /* 0x0000002403007c0c */ /* 0x040fe4000bf46070 */
[----:B------:R-:W-:Y:S02]  /*0d20*/  IADD3 R4, P1, PT, R3, UR24, RZ ;  /* 0x0000001803047c10 */ /* 0x000fe4000ff3e0ff */
[----:B------:R-:W-:Y:S02]  /*0d30*/  IADD3.X R9, PT, PT, R2, UR39, RZ, P0, !PT ;  /* 0x0000002702097c10 */ /* 0x000fe400087fe4ff */
[----:B------:R-:W-:Y:S02]  /*0d40*/  IADD3 R2, P5, PT, R8, UR24, RZ ;  /* 0x0000001808027c10 */ /* 0x000fe4000ffbe0ff */
[----:B------:R-:W-:Y:S01]  /*0d50*/  ISETP.GE.AND.EX P2, PT, R0, UR37, PT, P2 ;  /* 0x0000002500007c0c */ /* 0x000fe2000bf46320 */
[----:B------:R-:W-:Y:S01]  /*0d60*/  IMAD.X R0, RZ, RZ, R0, P1 ;  /* 0x000000ffff007224 */ /* 0x000fe200008e0600 */
[----:B------:R-:W-:Y:S01]  /*0d70*/  ISETP.GE.U32.AND P0, PT, R4, UR36, PT ;  /* 0x0000002404007c0c */ /* 0x000fe2000bf06070 */
[----:B------:R-:W4:Y:S01]  /*0d80*/  @!P4 LDG.E.U8 R14, desc[UR20][R8.64] ;  /* 0x00000014080ec981 */ /* 0x000f22000c1e1100 */
[----:B------:R-:W-:Y:S01]  /*0d90*/  IADD3 R6, P1, PT, R2, UR24, RZ ;  /* 0x0000001802067c10 */ /* 0x000fe2000ff3e0ff */
[----:B------:R-:W-:Y:S01]  /*0da0*/  IMAD.X R3, RZ, RZ, R9, P5 ;  /* 0x000000ffff037224 */ /* 0x000fe200028e0609 */
[----:B------:R-:W-:-:S03]  /*0db0*/  ISETP.GE.AND.EX P0, PT, R0, UR37, PT, P0 ;  /* 0x0000002500007c0c */ /* 0x000fc6000bf06300 */
[----:B------:R-:W-:Y:S01]  /*0dc0*/  IMAD.X R7, RZ, RZ, R3, P1 ;  /* 0x000000ffff077224 */ /* 0x000fe200008e0603 */
[----:B------:R-:W-:Y:S01]  /*0dd0*/  IADD3 R4, P1, PT, R6, UR24, RZ ;  /* 0x0000001806047c10 */ /* 0x000fe2000ff3e0ff */
[----:B------:R-:W5:Y:S04]  /*0de0*/  @!P3 LDG.E.U8 R0, desc[UR20][R2.64] ;  /* 0x000000140200b981 */ /* 0x000f68000c1e1100 */
[----:B------:R-:W5:Y:S01]  /*0df0*/  @!P2 LDG.E.U8 R12, desc[UR20][R6.64] ;  /* 0x00000014060ca981 */ /* 0x000f62000c1e1100 */
[----:B------:R-:W-:-:S05]  /*0e00*/  IMAD.X R5, RZ, RZ, R7, P1 ;  /* 0x000000ffff057224 */ /* 0x000fca00008e0607 */
[----:B------:R-:W5:Y:S01]  /*0e10*/  @!P0 LDG.E.U8 R13, desc[UR20][R4.64] ;  /* 0x00000014040d8981 */ /* 0x000f62000c1e1100 */
[----:B--2---:R-:W-:Y:S01]  /*0e20*/  UPRMT UR4, UR4, 0x8880, URZ ;  /* 0x0000888004047896 */ /* 0x004fe200080000ff */
[----:B---3--:R-:W-:-:S05]  /*0e30*/  ISETP.NE.AND P1, PT, R10, RZ, PT ;  /* 0x000000ff0a00720c */ /* 0x008fca0003f25270 */
[----:B------:R-:W-:Y:S02]  /*0e40*/  ISETP.NE.AND P1, PT, RZ, UR4, P1 ;  /* 0x00000004ff007c0c */ /* 0x000fe40008f25270 */
[----:B----4-:R-:W-:-:S04]  /*0e50*/  ISETP.NE.AND P5, PT, R14, RZ, !P4 ;  /* 0x000000ff0e00720c */ /* 0x010fc800067a5270 */
[----:B------:R-:W-:Y:S02]  /*0e60*/  PLOP3.LUT P6, PT, P5, P1, PT, 0x80, 0x8 ;  /* 0x000000000008781c */ /* 0x000fe40002fc3070 */
[----:B-----5:R-:W-:Y:S02]  /*0e70*/  ISETP.NE.AND P5, PT, R0, RZ, !P3 ;  /* 0x000000ff0000720c */ /* 0x020fe40005fa5270 */
[----:B------:R-:W-:Y:S02]  /*0e80*/  @!P4 SEL R11, RZ, 0x1, !P6 ;  /* 0x00000001ff0bc807 */ /* 0x000fe40007000000 */
[----:B------:R-:W-:Y:S02]  /*0e90*/  ISETP.NE.AND P6, PT, R12, RZ, !P2 ;  /* 0x000000ff0c00720c */ /* 0x000fe400057c5270 */
[----:B------:R-:W-:Y:S02]  /*0ea0*/  PLOP3.LUT P5, PT, P5, P1, PT, 0x80, 0x8 ;  /* 0x000000000008781c */ /* 0x000fe40002fa3070 */
[----:B------:R-:W-:Y:S01]  /*0eb0*/  PLOP3.LUT P6, PT, P6, P1, PT, 0x80, 0x8 ;  /* 0x000000000008781c */ /* 0x000fe200037c3070 */
[----:B------:R0:W-:Y:S01]  /*0ec0*/  @!P4 STG.E.U8 desc[UR20][R8.64], R11 ;  /* 0x0000000b0800c986 */ /* 0x0001e2000c101114 */
[----:B------:R-:W-:-:S02]  /*0ed0*/  SEL R15, RZ, 0x1, !P5 ;  /* 0x00000001ff0f7807 */ /* 0x000fc40006800000 */
[----:B------:R-:W-:Y:S02]  /*0ee0*/  ISETP.NE.AND P4, PT, R13, RZ, !P0 ;  /* 0x000000ff0d00720c */ /* 0x000fe40004785270 */
[----:B------:R-:W-:Y:S01]  /*0ef0*/  SEL R13, RZ, 0x1, !P6 ;  /* 0x00000001ff0d7807 */ /* 0x000fe20007000000 */
[----:B------:R1:W-:Y:S01]  /*0f00*/  @!P3 STG.E.U8 desc[UR20][R2.64], R15 ;  /* 0x0000000f0200b986 */ /* 0x0003e2000c101114 */
[----:B------:R-:W-:-:S03]  /*0f10*/  PLOP3.LUT P4, PT, P4, P1, PT, 0x80, 0x8 ;  /* 0x000000000008781c */ /* 0x000fc60002783070 */
[----:B------:R1:W-:Y:S01]  /*0f20*/  @!P2 STG.E.U8 desc[UR20][R6.64], R13 ;  /* 0x0000000d0600a986 */ /* 0x0003e2000c101114 */
[----:B0-----:R-:W-:Y:S01]  /*0f30*/  SEL R9, RZ, 0x1, !P4 ;  /* 0x00000001ff097807 */ /* 0x001fe20006000000 */
[----:B------:R-:W-:Y:S08]  /*0f40*/  @P0 EXIT ;  /* 0x000000000000094d */ /* 0x000ff00003800000 */
[----:B------:R-:W-:Y:S01]  /*0f50*/  STG.E.U8 desc[UR20][R4.64], R9 ;  /* 0x0000000904007986 */ /* 0x000fe2000c101114 */
[----:B------:R-:W-:Y:S05]  /*0f60*/  EXIT ;  /* 0x000000000000794d */ /* 0x000fea0003800000 */
.L_x_542:
        /* <DEDUP_REMOVED lines=10> */
.L_x_545:
[C---:B------:R-:W-:Y:S01]  /*1010*/  LEA R4, P0, R10.reuse, UR38, 0x2 ;  /* 0x000000260a047c11 */ /* 0x040fe2000f8010ff */
[----:B0-----:R-:W3:Y:S03]  /*1020*/  LDG.E.U8 R6, desc[UR20][R2.64] ;  /* 0x0000001402067981 */ /* 0x001ee6000c1e1100 */
[----:B------:R-:W-:-:S05]  /*1030*/  LEA.HI.X R5, R10, UR39, R11, 0x2, P0 ;  /* 0x000000270a057c11 */ /* 0x000fca00080f140b */
        /* <DEDUP_REMOVED lines=16> */
[----:B------:R-:W-:Y:S02]  /*1140*/  PRMT R0, R7, 0x3340, R0 ;  /* 0x0000334007007816 */ /* 0x000fe40000000000 */
[----:B--2---:R-:W-:Y:S02]  /*1150*/  IADD3 R10, P0, PT, R10, UR5, RZ ;  /* 0x000000050a0a7c10 */ /* 0x004fe4000ff1e0ff */
        /* <DEDUP_REMOVED lines=11> */
        .weak           $__internal_42_$__cuda_sm20_div_u16
        .type           $__internal_42_$__cuda_sm20_div_u16,@function
        .size           $__internal_42_$__cuda_sm20_div_u16,(.L_x_794 - $__internal_42_$__cuda_sm20_div_u16)
$__internal_42_$__cuda_sm20_div_u16:
        /* <DEDUP_REMOVED lines=19> */
[----:B------:R-:W-:Y:S05]  /*1340*/  RET.REL.NODEC R2 `(_ZN2at6native63_GLOBAL__N__862fb238_30_ForeachBinaryOpScalarTensor_cu_64fe0ca525multi_tensor_apply_kernelINS1_18TensorListMetadataILi1EEENS1_27BinaryOpScalarTensorFunctorIbLi1ELi1ELi0EEEJSt10multipliesIbEPbbEEEvT_T0_DpT1_) ;  /* 0xffffffec022c7950 */ /* 0x000fea0003c3ffff */
.L_x_546:
        /* <DEDUP_REMOVED lines=11> */
.L_x_794:


//--------------------- .text._ZN2at6native63_GLOBAL__N__862fb238_30_ForeachBinaryOpScalarTensor_cu_64fe0ca525multi_tensor_apply_kernelINS1_18TensorListMetadataILi1EEENS1_27BinaryOpScalarTensorFunctorIN3c107complexIfEELi1ELi1ELi0EEEJSt10multipliesIS8_EPS8_S8_EEEvT_T0_DpT1_ --------------------------
	.section	.text._ZN2at6native63_GLOBAL__N__862fb238_30_ForeachBinaryOpScalarTensor_cu_64fe0ca525multi_tensor_apply_kernelINS1_18TensorListMetadataILi1EEENS1_27BinaryOpScalarTensorFunctorIN3c107complexIfEELi1ELi1ELi0EEEJSt10multipliesIS8_EPS8_S8_EEEvT_T0_DpT1_,"ax",@progbits
	.align	128
.text._ZN2at6native63_GLOBAL__N__862fb238_30_ForeachBinaryOpScalarTensor_cu_64fe0ca525multi_tensor_apply_kernelINS1_18TensorListMetadataILi1EEENS1_27BinaryOpScalarTensorFunctorIN3c107complexIfEELi1ELi1ELi0EEEJSt10multipliesIS8_EPS8_S8_EEEvT_T0_DpT1_:
        .type           _ZN2at6native63_GLOBAL__N__862fb238_30_ForeachBinaryOpScalarTensor_cu_64fe0ca525multi_tensor_apply_kernelINS1_18TensorListMetadataILi1EEENS1_27BinaryOpScalarTensorFunctorIN3c107complexIfEELi1ELi1ELi0EEEJSt10multipliesIS8_EPS8_S8_EEEvT_T0_DpT1_,@function
        .size           _ZN2at6native63_GLOBAL__N__862fb238_30_ForeachBinaryOpScalarTensor_cu_64fe0ca525multi_tensor_apply_kernelINS1_18TensorListMetadataILi1EEENS1_27BinaryOpScalarTensorFunctorIN3c107complexIfEELi1ELi1ELi0EEEJSt10multipliesIS8_EPS8_S8_EEEvT_T0_DpT1_,(.L_x_796 - _ZN2at6native63_GLOBAL__N__862fb238_30_ForeachBinaryOpScalarTensor_cu_64fe0ca525multi_tensor_apply_kernelINS1_18TensorListMetadataILi1EEENS1_27BinaryOpScalarTensorFunctorIN3c107complexIfEELi1ELi1ELi0EEEJSt10multipliesIS8_EPS8_S8_EEEvT_T0_DpT1_)
        .other          _ZN2at6native63_GLOBAL__N__862fb238_30_ForeachBinaryOpScalarTensor_cu_64fe0ca525multi_tensor_apply_kernelINS1_18TensorListMetadataILi1EEENS1_27BinaryOpScalarTensorFunctorIN3c107complexIfEELi1ELi1ELi0EEEJSt10multipliesIS8_EPS8_S8_EEEvT_T0_DpT1_,@"STO_CUDA_ENTRY STV_DEFAULT"
_ZN2at6native63_GLOBAL__N__862fb238_30_ForeachBinaryOpScalarTensor_cu_64fe0ca525multi_tensor_apply_kernelINS1_18TensorListMetadataILi1EEENS1_27BinaryOpScalarTensorFunctorIN3c107complexIfEELi1ELi1ELi0EEEJSt10multipliesIS8_EPS8_S8_EEEvT_T0_DpT1_:
        /* <DEDUP_REMOVED lines=13> */
[----:B------:R-:W-:Y:S02]  /*00d0*/  LOP3.LUT P0, RZ, R9, 0x1f, R26, 0xf8, !PT ;  /* 0x0000001f09ff7812 */ /* 0x000fe4000780f81a */
[----:B------:R-:W-:Y:S02]  /*00e0*/  IADD3.X R16, PT, PT, R3, ~R5, RZ, P1, !PT ;  /* 0x8000000503107210 */ /* 0x000fe40000ffe4ff */
[----:B------:R-:W-:-:S13]  /*00f0*/  LOP3.LUT P0, RZ, RZ, RZ, RZ, 0xfc, P0 ;  /* 0x000000ffffff7212 */ /* 0x000fda000000fcff */
[----:B-1----:R-:W-:Y:S05]  /*0100*/  @!P0 BRA `(.L_x_547) ;  /* 0x0000000400408947 */ /* 0x002fea0003800000 */
[----:B------:R-:W-:-:S04]  /*0110*/  ISETP.GE.U32.AND P0, PT, R17, 0x1, PT ;  /* 0x000000011100780c */ /* 0x000fc80003f06070 */
[----:B------:R-:W-:-:S13]  /*0120*/  ISETP.GE.AND.EX P0, PT, R16, RZ, PT, P0 ;  /* 0x000000ff1000720c */ /* 0x000fda0003f06300 */
[----:B------:R-:W-:Y:S05]  /*0130*/  @!P0 EXIT ;  /* 0x000000000000894d */ /* 0x000fea0003800000 */
[----:B------:R-:W0:Y:S01]  /*0140*/  S2R R0, SR_TID.X ;  /* 0x0000000000007919 */ /* 0x000e220000002100 */
[----:B------:R-:W1:Y:S01]  /*0150*/  LDC R2, c[0x0][0x360] ;  /* 0x0000d800ff027b82 */ /* 0x000e620000000800 */
[----:B------:R-:W-:Y:S01]  /*0160*/  ISETP.LT.U32.AND P0, PT, R17, 0x10000, PT ;  /* 0x000100001100780c */ /* 0x000fe20003f01070 */
[----:B------:R-:W-:Y:S02]  /*0170*/  HFMA2 R3, -RZ, RZ, 0, 0 ;  /* 0x00000000ff037431 */ /* 0x000fe400000001ff */
[----:B------:R-:W-:Y:S01]  /*0180*/  IMAD.MOV.U32 R7, RZ, RZ, RZ ;  /* 0x000000ffff077224 */ /* 0x000fe200078e00ff */
[----:B------:R-:W2:Y:S01]  /*0190*/  LDCU.64 UR6, c[0x0][0x10b8] ;  /* 0x00021700ff0677ac */ /* 0x000ea20008000a00 */
[----:B------:R-:W-:-:S04]  /*01a0*/  ISETP.LT.U32.AND.EX P0, PT, R16, RZ, PT, P0 ;  /* 0x000000ff1000720c */ /* 0x000fc80003f01100 */
[----:B------:R-:W-:Y:S02]  /*01b0*/  SEL R5, R17, 0x10000, P0 ;  /* 0x0001000011057807 */ /* 0x000fe40000000000 */
[----:B------:R-:W-:-:S07]  /*01c0*/  SEL R4, R16, RZ, P0 ;  /* 0x000000ff10047207 */ /* 0x000fce0000000000 */
.L_x_548:
[----:B------:R-:W3:Y:S01]  /*01d0*/  LDC.64 R24, c[0x0][0x10b0] ;  /* 0x00042c00ff187b82 */ /* 0x000ee20000000a00 */
[----:B0-----:R-:W-:-:S04]  /*01e0*/  IADD3 R9, P1, PT, R0, R7, RZ ;  /* 0x0000000700097210 */ /* 0x001fc80007f3e0ff */
[C---:B------:R-:W-:Y:S01]  /*01f0*/  ISETP.GE.U32.AND P0, PT, R9.reuse, R5, PT ;  /* 0x000000050900720c */ /* 0x040fe20003f06070 */
[----:B------:R-:W-:Y:S01]  /*0200*/  IMAD.X R11, RZ, RZ, R3, P1 ;  /* 0x000000ffff0b7224 */ /* 0x000fe200008e0603 */
[----:B------:R-:W-:-:S04]  /*0210*/  LEA R22, P1, R9, R26, 0x3 ;  /* 0x0000001a09167211 */ /* 0x000fc800078218ff */
[----:B------:R-:W-:Y:S02]  /*0220*/  ISETP.GE.U32.AND.EX P0, PT, R11, R4, PT, P0 ;  /* 0x000000040b00720c */ /* 0x000fe40003f06100 */
[----:B------:R-:W-:Y:S02]  /*0230*/  CS2R R16, SRZ ;  /* 0x0000000000107805 */ /* 0x000fe4000001ff00 */
[----:B------:R-:W-:Y:S01]  /*0240*/  LEA.HI.X R23, R9, R27, R11, 0x3, P1 ;  /* 0x0000001b09177211 */ /* 0x000fe200008f1c0b */
[----:B---3--:R-:W2:Y:S08]  /*0250*/  LDG.E.64 R24, desc[UR4][R24.64] ;  /* 0x0000000418187981 */ /* 0x008eb0000c1e1b00 */
[----:B------:R-:W3:Y:S01]  /*0260*/  @!P0 LDG.E.64 R16, desc[UR4][R22.64] ;  /* 0x0000000416108981 */ /* 0x000ee2000c1e1b00 */
[C---:B-1----:R-:W-:Y:S01]  /*0270*/  IADD3 R9, P1, PT, R2.reuse, R9, RZ ;  /* 0x0000000902097210 */ /* 0x042fe20007f3e0ff */
[----:B------:R-:W-:Y:S01]  /*0280*/  IMAD.SHL.U32 R15, R2, 0x8, RZ ;  /* 0x00000008020f7824 */ /* 0x000fe200078e00ff */
[----:B------:R-:W-:-:S02]  /*0290*/  CS2R R18, SRZ ;  /* 0x0000000000127805 */ /* 0x000fc4000001ff00 */
[C---:B------:R-:W-:Y:S02]  /*02a0*/  IADD3 R6, P2, PT, R2.reuse, R9, RZ ;  /* 0x0000000902067210 */ /* 0x040fe40007f5e0ff */
[----:B------:R-:W-:Y:S02]  /*02b0*/  IADD3.X R11, PT, PT, RZ, R11, RZ, P1, !PT ;  /* 0x0000000bff0b7210 */ /* 0x000fe40000ffe4ff */
[----:B------:R-:W-:Y:S02]  /*02c0*/  IADD3 R8, P4, PT, R2, R6, RZ ;  /* 0x0000000602087210 */ /* 0x000fe40007f9e0ff */
[-C--:B------:R-:W-:Y:S01]  /*02d0*/  ISETP.GE.U32.AND P1, PT, R9, R5.reuse, PT ;  /* 0x000000050900720c */ /* 0x080fe20003f26070 */
[----:B------:R-:W-:Y:S01]  /*02e0*/  IMAD.X R13, RZ, RZ, R11, P2 ;  /* 0x000000ffff0d7224 */ /* 0x000fe200010e060b */
[----:B------:R-:W-:Y:S02]  /*02f0*/  ISETP.GE.U32.AND P3, PT, R8, R5, PT ;  /* 0x000000050800720c */ /* 0x000fe40003f66070 */
[----:B------:R-:W-:-:S02]  /*0300*/  ISETP.GE.U32.AND.EX P1, PT, R11, R4, PT, P1 ;  /* 0x000000040b00720c */ /* 0x000fc40003f26110 */
[----:B------:R-:W-:Y:S02]  /*0310*/  IADD3.X R9, PT, PT, RZ, R13, RZ, P4, !PT ;  /* 0x0000000dff097210 */ /* 0x000fe400027fe4ff */
[----:B------:R-:W-:Y:S02]  /*0320*/  SHF.R.U32.HI R11, RZ, 0x1d, R2 ;  /* 0x0000001dff0b7819 */ /* 0x000fe40000011602 */
[----:B------:R-:W-:Y:S02]  /*0330*/  ISETP.GE.U32.AND.EX P3, PT, R9, R4, PT, P3 ;  /* 0x000000040900720c */ /* 0x000fe40003f66130 */
[C---:B------:R-:W-:Y:S02]  /*0340*/  IADD3 R8, P4, PT, R15.reuse, R22, RZ ;  /* 0x000000160f087210 */ /* 0x040fe40007f9e0ff */
[----:B------:R-:W-:Y:S02]  /*0350*/  ISETP.GE.U32.AND P2, PT, R6, R5, PT ;  /* 0x000000050600720c */ /* 0x000fe40003f46070 */
[----:B------:R-:W-:-:S02]  /*0360*/  IADD3 R14, P5, PT, R15, R8, RZ ;  /* 0x000000080f0e7210 */ /* 0x000fc40007fbe0ff */
[----:B------:R-:W-:Y:S02]  /*0370*/  ISETP.GE.U32.AND.EX P2, PT, R13, R4, PT, P2 ;  /* 0x000000040d00720c */ /* 0x000fe40003f46120 */
[----:B------:R-:W-:Y:S01]  /*0380*/  CS2R R12, SRZ ;  /* 0x00000000000c7805 */ /* 0x000fe2000001ff00 */
[C---:B--2---:R-:W-:Y:S01]  /*0390*/  FMUL.FTZ R9, R25.reuse, UR7 ;  /* 0x0000000719097c20 */ /* 0x044fe20008410000 */
[----:B------:R-:W-:-:S03]  /*03a0*/  FMUL.FTZ R25, R25, UR6 ;  /* 0x0000000619197c20 */ /* 0x000fc60008410000 */
[C---:B------:R-:W-:Y:S01]  /*03b0*/  FFMA.FTZ R6, R24.reuse, UR6, -R9 ;  /* 0x0000000618067c23 */ /* 0x040fe20008010809 */
[C---:B------:R-:W-:Y:S01]  /*03c0*/  IADD3.X R9, PT, PT, R11.reuse, R23, RZ, P4, !PT ;  /* 0x000000170b097210 */ /* 0x040fe200027fe4ff */
[----:B------:R-:W-:Y:S02]  /*03d0*/  FFMA.FTZ R24, R24, UR7, R25 ;  /* 0x0000000718187c23 */ /* 0x000fe40008010019 */
[-C--:B---3--:R-:W-:Y:S02]  /*03e0*/  FMUL.FTZ R21, R6, R17.reuse ;  /* 0x0000001106157220 */ /* 0x088fe40000410000 */
[----:B------:R-:W-:Y:S02]  /*03f0*/  IMAD.X R15, R11, 0x1, R9, P5 ;  /* 0x000000010b0f7824 */ /* 0x000fe400028e0609 */
[----:B------:R-:W-:Y:S01]  /*0400*/  FMUL.FTZ R11, R24, R17 ;  /* 0x00000011180b7220 */ /* 0x000fe20000410000 */
[----:B------:R-:W-:Y:S01]  /*0410*/  LEA R10, P4, R2, R14, 0x3 ;  /* 0x0000000e020a7211 */ /* 0x000fe200078818ff */
[----:B------:R-:W2:Y:S01]  /*0420*/  @!P1 LDG.E.64 R18, desc[UR4][R8.64] ;  /* 0x0000000408129981 */ /* 0x000ea2000c1e1b00 */
[-C--:B------:R-:W-:Y:S01]  /*0430*/  FFMA.FTZ R21, R24, R16.reuse, R21 ;  /* 0x0000001018157223 */ /* 0x080fe20000010015 */
[----:B------:R-:W-:Y:S01]  /*0440*/  FFMA.FTZ R20, R6, R16, -R11 ;  /* 0x0000001006147223 */ /* 0x000fe2000001080b */
[----:B------:R-:W-:-:S02]  /*0450*/  CS2R R16, SRZ ;  /* 0x0000000000107805 */ /* 0x000fc4000001ff00 */
[----:B------:R-:W-:Y:S01]  /*0460*/  LEA.HI.X R11, R2, R15, RZ, 0x3, P4 ;  /* 0x0000000f020b7211 */ /* 0x000fe200020f1cff */
[----:B------:R-:W3:Y:S04]  /*0470*/  @!P2 LDG.E.64 R12, desc[UR4][R14.64] ;  /* 0x000000040e0ca981 */ /* 0x000ee8000c1e1b00 */
[----:B------:R-:W4:Y:S01]  /*0480*/  @!P3 LDG.E.64 R16, desc[UR4][R10.64] ;  /* 0x000000040a10b981 */ /* 0x000f22000c1e1b00 */
[----:B------:R-:W-:Y:S01]  /*0490*/  @!P0 IMAD.MOV.U32 R29, RZ, RZ, R23 ;  /* 0x000000ffff1d8224 */ /* 0x000fe200078e0017 */
[----:B------:R-:W-:-:S05]  /*04a0*/  @!P0 MOV R28, R22 ;  /* 0x00000016001c8202 */ /* 0x000fca0000000f00 */
[----:B------:R0:W-:Y:S01]  /*04b0*/  @!P0 STG.E.64 desc[UR4][R28.64], R20 ;  /* 0x000000141c008986 */ /* 0x0001e2000c101b04 */
[----:B------:R-:W-:-:S04]  /*04c0*/  LEA R7, P0, R2, R7, 0x2 ;  /* 0x0000000702077211 */ /* 0x000fc800078010ff */
[----:B------:R-:W-:Y:S02]  /*04d0*/  IADD3.X R3, PT, PT, RZ, R3, RZ, P0, !PT ;  /* 0x00000003ff037210 */ /* 0x000fe400007fe4ff */
[----:B------:R-:W-:-:S04]  /*04e0*/  ISETP.GE.U32.AND P0, PT, R7, R5, PT ;  /* 0x000000050700720c */ /* 0x000fc80003f06070 */
[----:B------:R-:W-:Y:S01]  /*04f0*/  ISETP.GE.U32.AND.EX P0, PT, R3, R4, PT, P0 ;  /* 0x000000040300720c */ /* 0x000fe20003f06100 */
[-C--:B--2---:R-:W-:Y:S01]  /*0500*/  FMUL.FTZ R23, R24, R19.reuse ;  /* 0x0000001318177220 */ /* 0x084fe20000410000 */
[----:B------:R-:W-:-:S03]  /*0510*/  FMUL.FTZ R19, R6, R19 ;  /* 0x0000001306137220 */ /* 0x000fc60000410000 */
[-C--:B------:R-:W-:Y:S01]  /*0520*/  FFMA.FTZ R22, R6, R18.reuse, -R23 ;  /* 0x0000001206167223 */ /* 0x080fe20000010817 */
[C---:B------:R-:W-:Y:S01]  /*0530*/  FFMA.FTZ R23, R24.reuse, R18, R19 ;  /* 0x0000001218177223 */ /* 0x040fe20000010013 */
[-C--:B---3--:R-:W-:Y:S01]  /*0540*/  FMUL.FTZ R19, R24, R13.reuse ;  /* 0x0000000d18137220 */ /* 0x088fe20000410000 */
[----:B------:R-:W-:Y:S01]  /*0550*/  FMUL.FTZ R13, R6, R13 ;  /* 0x0000000d060d7220 */ /* 0x000fe20000410000 */
[-C--:B----4-:R-:W-:Y:S01]  /*0560*/  FMUL.FTZ R25, R24, R17.reuse ;  /* 0x0000001118197220 */ /* 0x090fe20000410000 */
[C---:B------:R-:W-:Y:S01]  /*0570*/  FMUL.FTZ R17, R6.reuse, R17 ;  /* 0x0000001106117220 */ /* 0x040fe20000410000 */
[-C--:B------:R-:W-:Y:S01]  /*0580*/  FFMA.FTZ R18, R6, R12.reuse, -R19 ;  /* 0x0000000c06127223 */ /* 0x080fe20000010813 */
[----:B------:R-:W-:Y:S01]  /*0590*/  FFMA.FTZ R19, R24, R12, R13 ;  /* 0x0000000c18137223 */ /* 0x000fe2000001000d */
[-C--:B------:R-:W-:Y:S01]  /*05a0*/  FFMA.FTZ R12, R6, R16.reuse, -R25 ;  /* 0x00000010060c7223 */ /* 0x080fe20000010819 */
[----:B------:R-:W-:Y:S01]  /*05b0*/  FFMA.FTZ R13, R24, R16, R17 ;  /* 0x00000010180d7223 */ /* 0x000fe20000010011 */
[----:B------:R0:W-:Y:S04]  /*05c0*/  @!P1 STG.E.64 desc[UR4][R8.64], R22 ;  /* 0x0000001608009986 */ /* 0x0001e8000c101b04 */
[----:B------:R0:W-:Y:S04]  /*05d0*/  @!P2 STG.E.64 desc[UR4][R14.64], R18 ;  /* 0x000000120e00a986 */ /* 0x0001e8000c101b04 */
[----:B------:R0:W-:Y:S01]  /*05e0*/  @!P3 STG.E.64 desc[UR4][R10.64], R12 ;  /* 0x0000000c0a00b986 */ /* 0x0001e2000c101b04 */
[----:B------:R-:W-:Y:S05]  /*05f0*/  @!P0 BRA `(.L_x_548) ;  /* 0xfffffff800f48947 */ /* 0x000fea000383ffff */
[----:B------:R-:W-:Y:S05]  /*0600*/  EXIT ;  /* 0x000000000000794d */ /* 0x000fea0003800000 */
.L_x_547:
        /* <DEDUP_REMOVED lines=9> */
.L_x_549:
[C---:B---3--:R-:W-:Y:S01]  /*06a0*/  LEA R18, P0, R0.reuse, R26, 0x5 ;  /* 0x0000001a00127211 */ /* 0x048fe200078028ff */
[----:B0-----:R-:W2:Y:S03]  /*06b0*/  LDG.E.64 R8, desc[UR4][R2.64] ;  /* 0x0000000402087981 */ /* 0x001ea6000c1e1b00 */
[----:B------:R-:W-:-:S05]  /*06c0*/  LEA.HI.X R19, R0, R27, R21, 0x5, P0 ;  /* 0x0000001b00137211 */ /* 0x000fca00000f2c15 */
[----:B------:R-:W3:Y:S01]  /*06d0*/  LDG.E.ENL2.256 R4, R12, desc[UR4][R18.64] ;  /* 0xfe000004120c797e */ /* 0x000ee20008121904 */
        /* <DEDUP_REMOVED lines=24> */
[----:B------:R-:W-:-:S02]  /*0860*/  SHF.L.U32 R4, R0, 0x2, RZ ;  /* 0x0000000200047819 */ /* 0x000fc400000006ff */
[----:B------:R-:W-:Y:S02]  /*0870*/  SHF.L.U64.HI R5, R0, 0x2, R21 ;  /* 0x0000000200057819 */ /* 0x000fe40000010215 */
[----:B------:R3:W-:Y:S01]  /*0880*/  STG.E.ENL2.256 desc[UR4][R18.64], R8, R12 ;  /* 0xf8000008120c797f */ /* 0x0007e2000f121804 */
[----:B------:R-:W-:-:S04]  /*0890*/  ISETP.LT.U32.AND P1, PT, R4, R17, PT ;  /* 0x000000110400720c */ /* 0x000fc80003f21070 */
[----:B------:R-:W-:-:S13]  /*08a0*/  ISETP.LT.AND.EX P1, PT, R5, R16, PT, P1 ;  /* 0x000000100500720c */ /* 0x000fda0003f21310 */
[----:B------:R-:W-:Y:S05]  /*08b0*/  @!P0 BRA P1, `(.L_x_549) ;  /* 0xfffffffc00788947 */ /* 0x000fea000083ffff */
[----:B------:R-:W-:Y:S05]  /*08c0*/  EXIT ;  /* 0x000000000000794d */ /* 0x000fea0003800000 */
.L_x_550:
        /* <DEDUP_REMOVED lines=11> */
.L_x_796:


//--------------------- .text._ZN2at6native63_GLOBAL__N__862fb238_30_ForeachBinaryOpScalarTensor_cu_64fe0ca525multi_tensor_apply_kernelINS1_18TensorListMetadataILi1EEENS1_27BinaryOpScalarTensorFunctorIN3c107complexIdEELi1ELi1ELi0EEEJSt10multipliesIS8_EPS8_S8_EEEvT_T0_DpT1_ --------------------------
	.section	.text._ZN2at6native63_GLOBAL__N__862fb238_30_ForeachBinaryOpScalarTensor_cu_64fe0ca525multi_tensor_apply_kernelINS1_18TensorListMetadataILi1EEENS1_27BinaryOpScalarTensorFunctorIN3c107complexIdEELi1ELi1ELi0EEEJSt10multipliesIS8_EPS8_S8_EEEvT_T0_DpT1_,"ax",@progbits
	.align	128
.text._ZN2at6native63_GLOBAL__N__862fb238_30_ForeachBinaryOpScalarTensor_cu_64fe0ca525multi_tensor_apply_kernelINS1_18TensorListMetadataILi1EEENS1_27BinaryOpScalarTensorFunctorIN3c107complexIdEELi1ELi1ELi0EEEJSt10multipliesIS8_EPS8_S8_EEEvT_T0_DpT1_:
        .type           _ZN2at6native63_GLOBAL__N__862fb238_30_ForeachBinaryOpScalarTensor_cu_64fe0ca525multi_tensor_apply_kernelINS1_18TensorListMetadataILi1EEENS1_27BinaryOpScalarTensorFunctorIN3c107complexIdEELi1ELi1ELi0EEEJSt10multipliesIS8_EPS8_S8_EEEvT_T0_DpT1_,@function
        .size           _ZN2at6native63_GLOBAL__N__862fb238_30_ForeachBinaryOpScalarTensor_cu_64fe0ca525multi_tensor_apply_kernelINS1_18TensorListMetadataILi1EEENS1_27BinaryOpScalarTensorFunctorIN3c107complexIdEELi1ELi1ELi0EEEJSt10multipliesIS8_EPS8_S8_EEEvT_T0_DpT1_,(.L_x_797 - _ZN2at6native63_GLOBAL__N__862fb238_30_ForeachBinaryOpScalarTensor_cu_64fe0ca525multi_tensor_apply_kernelINS1_18TensorListMetadataILi1EEENS1_27BinaryOpScalarTensorFunctorIN3c107complexIdEELi1ELi1ELi0EEEJSt10multipliesIS8_EPS8_S8_EEEvT_T0_DpT1_)
        .other          _ZN2at6native63_GLOBAL__N__862fb238_30_ForeachBinaryOpScalarTensor_cu_64fe0ca525multi_tensor_apply_kernelINS1_18TensorListMetadataILi1EEENS1_27BinaryOpScalarTensorFunctorIN3c107complexIdEELi1ELi1ELi0EEEJSt10multipliesIS8_EPS8_S8_EEEvT_T0_DpT1_,@"STO_CUDA_ENTRY STV_DEFAULT"
_ZN2at6native63_GLOBAL__N__862fb238_30_ForeachBinaryOpScalarTensor_cu_64fe0ca525multi_tensor_apply_kernelINS1_18TensorListMetadataILi1EEENS1_27BinaryOpScalarTensorFunctorIN3c107complexIdEELi1ELi1ELi0EEEJSt10multipliesIS8_EPS8_S8_EEEvT_T0_DpT1_:
        /* <DEDUP_REMOVED lines=30> */
.L_x_552:
[----:B0--3--:R-:W-:Y:S01]  /*01e0*/  IADD3 R3, P1, PT, R0, UR4, RZ ;  /* 0x0000000400037c10 */ /* 0x009fe2000ff3e0ff */
[----:B------:R-:W0:Y:S01]  /*01f0*/  LDC.64 R20, c[0x0][0x10b0] ;  /* 0x00042c00ff147b82 */ /* 0x000e220000000a00 */
[----:B-1----:R-:W-:Y:S01]  /*0200*/  USHF.L.U32 UR8, UR9, 0x4, URZ ;  /* 0x0000000409087899 */ /* 0x002fe200080006ff */
[----:B------:R-:W-:Y:S02]  /*0210*/  CS2R R18, SRZ ;  /* 0x0000000000127805 */ /* 0x000fe4000001ff00 */
[C---:B------:R-:W-:Y:S01]  /*0220*/  IADD3 R5, P4, PT, R3.reuse, UR9, RZ ;  /* 0x0000000903057c10 */ /* 0x040fe2000ff9e0ff */
[----:B------:R-:W-:Y:S01]  /*0230*/  IMAD.X R4, RZ, RZ, UR5, P1 ;  /* 0x00000005ff047e24 */ /* 0x000fe200088e06ff */
[----:B------:R-:W-:Y:S01]  /*0240*/  ISETP.GE.U32.AND P0, PT, R3, UR13, PT ;  /* 0x0000000d03007c0c */ /* 0x000fe2000bf06070 */
[----:B------:R-:W-:Y:S01]  /*0250*/  USHF.R.U32.HI UR12, URZ, 0x1c, UR9 ;  /* 0x0000001cff0c7899 */ /* 0x000fe20008011609 */
[----:B------:R-:W-:Y:S02]  /*0260*/  ISETP.GE.U32.AND P1, PT, R5, UR13, PT ;  /* 0x0000000d05007c0c */ /* 0x000fe4000bf26070 */
[----:B------:R-:W-:-:S02]  /*0270*/  CS2R R16, SRZ ;  /* 0x0000000000107805 */ /* 0x000fc4000001ff00 */
[----:B------:R-:W-:Y:S01]  /*0280*/  IADD3 R6, P2, PT, R5, UR9, RZ ;  /* 0x0000000905067c10 */ /* 0x000fe2000ff5e0ff */
[--C-:B------:R-:W-:Y:S01]  /*0290*/  IMAD.X R5, RZ, RZ, R4.reuse, P4 ;  /* 0x000000ffff057224 */ /* 0x100fe200020e0604 */
[C---:B------:R-:W-:Y:S02]  /*02a0*/  LEA R2, P3, R3.reuse, UR6, 0x4 ;  /* 0x0000000603027c11 */ /* 0x040fe4000f8620ff */
[----:B------:R-:W-:Y:S02]  /*02b0*/  ISETP.GE.U32.AND.EX P0, PT, R4, UR14, PT, P0 ;  /* 0x0000000e04007c0c */ /* 0x000fe4000bf06100 */
[----:B------:R-:W-:Y:S02]  /*02c0*/  LEA.HI.X R3, R3, UR7, R4, 0x4, P3 ;  /* 0x0000000703037c11 */ /* 0x000fe400098f2404 */
[----:B------:R-:W-:Y:S02]  /*02d0*/  IADD3 R4, P4, PT, R6, UR9, RZ ;  /* 0x0000000906047c10 */ /* 0x000fe4000ff9e0ff */
[----:B------:R-:W-:Y:S01]  /*02e0*/  ISETP.GE.U32.AND.EX P1, PT, R5, UR14, PT, P1 ;  /* 0x0000000e05007c0c */ /* 0x000fe2000bf26110 */
[----:B------:R-:W-:Y:S01]  /*02f0*/  IMAD.X R5, RZ, RZ, R5, P2 ;  /* 0x000000ffff057224 */ /* 0x000fe200010e0605 */
[----:B------:R-:W-:-:S02]  /*0300*/  ISETP.GE.U32.AND P3, PT, R4, UR13, PT ;  /* 0x0000000d04007c0c */ /* 0x000fc4000bf66070 */
[----:B------:R-:W-:Y:S01]  /*0310*/  ISETP.GE.U32.AND P2, PT, R6, UR13, PT ;  /* 0x0000000d06007c0c */ /* 0x000fe2000bf46070 */
[----:B------:R-:W-:Y:S01]  /*0320*/  IMAD.X R4, RZ, RZ, R5, P4 ;  /* 0x000000ffff047224 */ /* 0x000fe200020e0605 */
[----:B------:R-:W-:Y:S01]  /*0330*/  IADD3 R24, P4, PT, R2, UR8, RZ ;  /* 0x0000000802187c10 */ /* 0x000fe2000ff9e0ff */
[----:B------:R-:W-:Y:S01]  /*0340*/  IMAD.U32 R29, RZ, RZ, UR9 ;  /* 0x00000009ff1d7e24 */ /* 0x000fe2000f8e00ff */
[----:B------:R-:W-:Y:S01]  /*0350*/  ISETP.GE.U32.AND.EX P2, PT, R5, UR14, PT, P2 ;  /* 0x0000000e05007c0c */ /* 0x000fe2000bf46120 */
[----:B------:R-:W-:Y:S01]  /*0360*/  IMAD.U32 R9, RZ, RZ, UR9 ;  /* 0x00000009ff097e24 */ /* 0x000fe2000f8e00ff */
[----:B------:R-:W-:Y:S02]  /*0370*/  ISETP.GE.U32.AND.EX P3, PT, R4, UR14, PT, P3 ;  /* 0x0000000e04007c0c */ /* 0x000fe4000bf66130 */
[----:B------:R-:W-:Y:S02]  /*0380*/  CS2R R14, SRZ ;  /* 0x00000000000e7805 */ /* 0x000fe4000001ff00 */
[----:B------:R-:W-:-:S02]  /*0390*/  IADD3.X R25, PT, PT, R3, UR12, RZ, P4, !PT ;  /* 0x0000000c03197c10 */ /* 0x000fc4000a7fe4ff */
[----:B------:R-:W-:Y:S02]  /*03a0*/  CS2R R12, SRZ ;  /* 0x00000000000c7805 */ /* 0x000fe4000001ff00 */
[----:B------:R-:W-:Y:S01]  /*03b0*/  IADD3 R26, P4, PT, R24, UR8, RZ ;  /* 0x00000008181a7c10 */ /* 0x000fe2000ff9e0ff */
[----:B0-----:R-:W2:Y:S03]  /*03c0*/  LDG.E.128 R20, desc[UR10][R20.64] ;  /* 0x0000000a14147981 */ /* 0x001ea6000c1e1d00 */
[----:B------:R-:W-:Y:S02]  /*03d0*/  IADD3.X R27, PT, PT, R25, UR12, RZ, P4, !PT ;  /* 0x0000000c191b7c10 */ /* 0x000fe4000a7fe4ff */
[----:B------:R-:W-:Y:S02]  /*03e0*/  CS2R R6, SRZ ;  /* 0x0000000000067805 */ /* 0x000fe4000001ff00 */
[----:B------:R-:W-:Y:S01]  /*03f0*/  CS2R R4, SRZ ;  /* 0x0000000000047805 */ /* 0x000fe2000001ff00 */
[----:B------:R-:W3:Y:S01]  /*0400*/  @!P0 LDG.E.128 R16, desc[UR10][R2.64] ;  /* 0x0000000a02108981 */ /* 0x000ee2000c1e1d00 */
[----:B------:R-:W-:-:S02]  /*0410*/  @!P3 LEA R28, P4, R29, R26, 0x4 ;  /* 0x0000001a1d1cb211 */ /* 0x000fc400078820ff */
[----:B------:R-:W-:Y:S01]  /*0420*/  CS2R R10, SRZ ;  /* 0x00000000000a7805 */ /* 0x000fe2000001ff00 */
[----:B------:R-:W4:Y:S01]  /*0430*/  @!P1 LDG.E.128 R12, desc[UR10][R24.64] ;  /* 0x0000000a180c9981 */ /* 0x000f22000c1e1d00 */
[----:B------:R-:W-:Y:S02]  /*0440*/  @!P3 LEA.HI.X R29, R9, R27, RZ, 0x4, P4 ;  /* 0x0000001b091db211 */ /* 0x000fe400020f24ff */
[----:B------:R-:W-:Y:S01]  /*0450*/  CS2R R8, SRZ ;  /* 0x0000000000087805 */ /* 0x000fe2000001ff00 */
[----:B------:R-:W5:Y:S05]  /*0460*/  @!P2 LDG.E.128 R4, desc[UR10][R26.64] ;  /* 0x0000000a1a04a981 */ /* 0x000f6a000c1e1d00 */
[----:B------:R0:W5:Y:S02]  /*0470*/  @!P3 LDG.E.128 R8, desc[UR10][R28.64] ;  /* 0x0000000a1c08b981 */ /* 0x000164000c1e1d00 */
[----:B0-----:R-:W-:-:S02]  /*0480*/  IMAD.U32 R28, RZ, RZ, UR8 ;  /* 0x00000008ff1c7e24 */ /* 0x001fc4000f8e00ff */
[----:B------:R-:W-:Y:S01]  /*0490*/  IMAD.U32 R29, RZ, RZ, UR9 ;  /* 0x00000009ff1d7e24 */ /* 0x000fe2000f8e00ff */
        /* <DEDUP_REMOVED lines=90> */
[----:B-1----:R-:W-:-:S05]  /*0a40*/  IMAD.U32 R11, RZ, RZ, UR9 ;  /* 0x00000009ff0b7e24 */ /* 0x002fca000f8e00ff */
[----:B------:R-:W-:-:S04]  /*0a50*/  @!P1 LEA R10, P5, R11, R2, 0x4 ;  /* 0x000000020b0a9211 */ /* 0x000fc800078a20ff */
[----:B------:R-:W-:Y:S01]  /*0a60*/  @!P1 LEA.HI.X R11, R29, R3, RZ, 0x4, P5 ;  /* 0x000000031d0b9211 */ /* 0x000fe200028f24ff */
[----:B------:R-:W-:-:S15]  /*0a70*/  IMAD.U32 R29, RZ, RZ, UR12 ;  /* 0x0000000cff1d7e24 */ /* 0x000fde000f8e00ff */
[----:B------:R-:W-:-:S15]  /*0a80*/  NOP ;  /* 0x0000000000007918 */ /* 0x000fde0000000000 */
[----:B------:R-:W-:-:S15]  /*0a90*/  NOP ;  /* 0x0000000000007918 */ /* 0x000fde0000000000 */
[----:B------:R-:W-:-:S07]  /*0aa0*/  NOP ;  /* 0x0000000000007918 */ /* 0x000fce0000000000 */
[----:B0-----:R0:W-:Y:S02]  /*0ab0*/  DFMA R4, R22, R8, -R4 ;  /* 0x000000081604722b */ /* 0x0011e40000000804 */
[----:B0-----:R-:W-:Y:S02]  /*0ac0*/  @!P0 IMAD.MOV.U32 R22, RZ, RZ, R2 ;  /* 0x000000ffff168224 */ /* 0x001fe400078e0002 */
[----:B------:R-:W-:-:S05]  /*0ad0*/  @!P0 IMAD.MOV.U32 R23, RZ, RZ, R3 ;  /* 0x000000ffff178224 */ /* 0x000fca00078e0003 */
[----:B------:R0:W-:Y:S01]  /*0ae0*/  @!P0 STG.E.128 desc[UR10][R22.64], R24 ;  /* 0x0000001816008986 */ /* 0x0001e2000c101d0a */
[----:B------:R-:W-:-:S03]  /*0af0*/  @!P3 IADD3 R28, P0, P4, R28, UR8, R2 ;  /* 0x000000081c1cbc10 */ /* 0x000fc6000fc1e002 */
[----:B------:R3:W-:Y:S01]  /*0b00*/  @!P1 STG.E.128 desc[UR10][R10.64], R16 ;  /* 0x000000100a009986 */ /* 0x0007e2000c101d0a */
[----:B0-----:R-:W-:Y:S02]  /*0b10*/  IMAD.U32 R23, RZ, RZ, UR8 ;  /* 0x00000008ff177e24 */ /* 0x001fe4000f8e00ff */
[----:B------:R-:W-:-:S03]  /*0b20*/  IMAD.U32 R25, RZ, RZ, UR12 ;  /* 0x0000000cff197e24 */ /* 0x000fc6000f8e00ff */
[----:B------:R-:W-:Y:S02]  /*0b30*/  @!P2 IADD3 R2, P5, P6, R23, UR8, R2 ;  /* 0x000000081702ac10 */ /* 0x000fe4000febe002 */
[--C-:B------:R-:W-:Y:S02]  /*0b40*/  @!P3 IADD3.X R23, PT, PT, R25, UR12, R3.reuse, P0, P4 ;  /* 0x0000000c1917bc10 */ /* 0x100fe400087e8403 */
[----:B------:R-:W-:Y:S02]  /*0b50*/  @!P3 IADD3 R22, P0, PT, R28, UR8, RZ ;  /* 0x000000081c16bc10 */ /* 0x000fe4000ff1e0ff */
[----:B------:R-:W-:Y:S02]  /*0b60*/  @!P2 IADD3.X R3, PT, PT, R29, UR12, R3, P5, P6 ;  /* 0x0000000c1d03ac10 */ /* 0x000fe4000afec403 */
[----:B------:R-:W-:-:S03]  /*0b70*/  @!P3 IADD3.X R23, PT, PT, R23, UR12, RZ, P0, !PT ;  /* 0x0000000c1717bc10 */ /* 0x000fc600087fe4ff */
[----:B------:R3:W-:-:S15]  /*0b80*/  @!P2 STG.E.128 desc[UR10][R2.64], R12 ;  /* 0x0000000c0200a986 */ /* 0x0007de000c101d0a */
[----:B------:R-:W-:-:S15]  /*0b90*/  NOP ;  /* 0x0000000000007918 */ /* 0x000fde0000000000 */
[----:B------:R-:W-:-:S04]  /*0ba0*/  NOP ;  /* 0x0000000000007918 */ /* 0x000fc80000000000 */
[----:B--2---:R-:W0:Y:S02]  /*0bb0*/  DFMA R6, R20, R8, R6 ;  /* 0x000000081406722b */ /* 0x004e240000000006 */
[----:B0-----:R3:W-:Y:S01]  /*0bc0*/  @!P3 STG.E.128 desc[UR10][R22.64], R4 ;  /* 0x000000041600b986 */ /* 0x0017e2000c101d0a */
[----:B------:R-:W-:Y:S05]  /*0bd0*/  BRA.U !UP0, `(.L_x_552) ;  /* 0xfffffff508807547 */ /* 0x000fea000b83ffff */
[----:B------:R-:W-:Y:S05]  /*0be0*/  EXIT ;  /* 0x000000000000794d */ /* 0x000fea0003800000 */
.L_x_551:
[----:B------:R-:W0:Y:S02]  /*0bf0*/  S2R R0, SR_TID.X ;  /* 0x0000000000007919 */ /* 0x000e240000002100 */
[----:B0-----:R-:W-:-:S03]  /*0c00*/  IMAD.WIDE.U32 R2, R0, 0x4, RZ ;  /* 0x0000000400027825 */ /* 0x001fc600078e00ff */
[----:B------:R-:W-:-:S04]  /*0c10*/  ISETP.GE.U32.AND P0, PT, R2, UR15, PT ;  /* 0x0000000f02007c0c */ /* 0x000fc8000bf06070 */
[----:B------:R-:W-:-:S13]  /*0c20*/  ISETP.GE.AND.EX P0, PT, R3, UR8, PT, P0 ;  /* 0x0000000803007c0c */ /* 0x000fda000bf06300 */
[----:B------:R-:W-:Y:S05]  /*0c30*/  @P0 EXIT ;  /* 0x000000000000094d */ /* 0x000fea0003800000 */
[----:B------:R-:W-:Y:S01]  /*0c40*/  IMAD.MOV.U32 R28, RZ, RZ, RZ ;  /* 0x000000ffff1c7224 */ /* 0x000fe200078e00ff */
[----:B------:R-:W0:Y:S01]  /*0c50*/  LDCU UR4, c[0x0][0x360] ;  /* 0x00006c00ff0477ac */ /* 0x000e220008000800 */
[----:B------:R-:W1:Y:S05]  /*0c60*/  LDCU.128 UR16, c[0x0][0x10c0] ;  /* 0x00021800ff1077ac */ /* 0x000e6a0008000c00 */
.L_x_553:
[----:B--2---:R-:W2:Y:S02]  /*0c70*/  LDC.64 R2, c[0x0][0x10b0] ;  /* 0x00042c00ff027b82 */ /* 0x004ea40000000a00 */
[----:B--2---:R-:W1:Y:S01]  /*0c80*/  LDG.E.128 R8, desc[UR10][R2.64] ;  /* 0x0000000a02087981 */ /* 0x004e62000c1e1d00 */
[----:B------:R-:W-:-:S04]  /*0c90*/  LEA R4, P0, R0, UR6, 0x6 ;  /* 0x0000000600047c11 */ /* 0x000fc8000f8030ff */
[----:B------:R-:W-:-:S05]  /*0ca0*/  LEA.HI.X R5, R0, UR7, R28, 0x6, P0 ;  /* 0x0000000700057c11 */ /* 0x000fca00080f341c */
[----:B------:R-:W2:Y:S01]  /*0cb0*/  LDG.E.ENL2.256 R16, R20, desc[UR10][R4.64] ;  /* 0xfe00000a0414797e */ /* 0x000ea20008121910 */
[----:B-1----:R-:W1:-:S15]  /*0cc0*/  DMUL R2, R10, UR18 ;  /* 0x000000120a027c28 */ /* 0x002e5e0008000000 */
[----:B------:R-:W-:-:S15]  /*0cd0*/  NOP ;  /* 0x0000000000007918 */ /* 0x000fde0000000000 */
[----:B------:R-:W-:-:S15]  /*0ce0*/  NOP ;  /* 0x0000000000007918 */ /* 0x000fde0000000000 */
[----:B------:R-:W-:-:S15]  /*0cf0*/  NOP ;  /* 0x0000000000007918 */ /* 0x000fde0000000000 */
[----:B------:R-:W-:-:S04]  /*0d00*/  NOP ;  /* 0x0000000000007918 */ /* 0x000fc80000000000 */
[----:B------:R-:W3:-:S15]  /*0d10*/  DMUL R6, R10, UR16 ;  /* 0x000000100a067c28 */ /* 0x000ede0008000000 */
[----:B------:R-:W-:-:S15]  /*0d20*/  NOP ;  /* 0x0000000000007918 */ /* 0x000fde0000000000 */
[----:B------:R-:W-:-:S15]  /*0d30*/  NOP ;  /* 0x0000000000007918 */ /* 0x000fde0000000000 */
[----:B------:R-:W-:-:S15]  /*0d40*/  NOP ;  /* 0x0000000000007918 */ /* 0x000fde0000000000 */
[----:B------:R-:W-:-:S04]  /*0d50*/  NOP ;  /* 0x0000000000007918 */ /* 0x000fc80000000000 */
[----:B-1----:R-:W-:-:S15]  /*0d60*/  DFMA R2, R8, UR16, -R2 ;  /* 0x0000001008027c2b */ /* 0x002fde0008000802 */
[----:B------:R-:W-:-:S15]  /*0d70*/  NOP ;  /* 0x0000000000007918 */ /* 0x000fde0000000000 */
[----:B------:R-:W-:-:S15]  /*0d80*/  NOP ;  /* 0x0000000000007918 */ /* 0x000fde0000000000 */
[----:B------:R-:W-:-:S15]  /*0d90*/  NOP ;  /* 0x0000000000007918 */ /* 0x000fde0000000000 */
[----:B------:R-:W-:-:S04]  /*0da0*/  NOP ;  /* 0x0000000000007918 */ /* 0x000fc80000000000 */
[----:B---3--:R1:W2:Y:S02]  /*0db0*/  DFMA R6, R8, UR18, R6 ;  /* 0x0000001208067c2b */ /* 0x0082a40008000006 */
[----:B-1----:R-:W3:Y:S01]  /*0dc0*/  LDG.E.ENL2.256 R8, R12, desc[UR10][R4.64+0x20] ;  /* 0xfe00010a040c797e */ /* 0x002ee20008121908 */
[----:B0-----:R-:W-:-:S05]  /*0dd0*/  IADD3 R0, P0, PT, R0, UR4, RZ ;  /* 0x0000000400007c10 */ /* 0x001fca000ff1e0ff */
[----:B------:R-:W-:Y:S01]  /*0de0*/  IMAD.X R28, RZ, RZ, R28, P0 ;  /* 0x000000ffff1c7224 */ /* 0x000fe200000e061c */
[----:B------:R-:W-:-:S04]  /*0df0*/  LOP3.LUT P0, RZ, R0, 0xffffc000, RZ, 0xc0, !PT ;  /* 0xffffc00000ff7812 */ /* 0x000fc8000780c0ff */
[----:B------:R-:W-:-:S15]  /*0e00*/  LOP3.LUT P0, RZ, R28, 0x3fffffff, RZ, 0xc0, P0 ;  /* 0x3fffffff1cff7812 */ /* 0x000fde000000c0ff */
[----:B------:R-:W-:-:S15]  /*0e10*/  NOP ;  /* 0x0000000000007918 */ /* 0x000fde0000000000 */
[----:B------:R-:W-:-:S15]  /*0e20*/  NOP ;  /* 0x0000000000007918 */ /* 0x000fde0000000000 */
[----:B------:R-:W-:-:S06]  /*0e30*/  NOP ;  /* 0x0000000000007918 */ /* 0x000fcc0000000000 */
[----:B--2---:R-:W0:-:S15]  /*0e40*/  DMUL R24, R22, R6 ;  /* 0x0000000616187228 */ /* 0x004e1e0000000000 */
        /* <DEDUP_REMOVED lines=70> */
[----:B0-----:R0:W-:Y:S02]  /*12b0*/  DFMA R12, R8, R2, -R12 ;  /* 0x00000002080c722b */ /* 0x0011e4000000080c */
[----:B0-----:R-:W-:-:S05]  /*12c0*/  IMAD.SHL.U32 R2, R0, 0x4, RZ ;  /* 0x0000000400027824 */ /* 0x001fca00078e00ff */
[----:B------:R-:W-:Y:S02]  /*12d0*/  ISETP.LT.U32.AND P1, PT, R2, UR15, PT ;  /* 0x0000000f02007c0c */ /* 0x000fe4000bf21070 */
[----:B------:R-:W-:-:S04]  /*12e0*/  SHF.L.U64.HI R2, R0, 0x2, R28 ;  /* 0x0000000200027819 */ /* 0x000fc8000001021c */
[----:B------:R-:W-:-:S15]  /*12f0*/  ISETP.LT.AND.EX P1, PT, R2, UR8, PT, P1 ;  /* 0x0000000802007c0c */ /* 0x000fde000bf21310 */
[----:B------:R-:W-:-:S15]  /*1300*/  NOP ;  /* 0x0000000000007918 */ /* 0x000fde0000000000 */
[----:B------:R-:W-:-:S15]  /*1310*/  NOP ;  /* 0x0000000000007918 */ /* 0x000fde0000000000 */
[----:B------:R-:W-:-:S06]  /*1320*/  NOP ;  /* 0x0000000000007918 */ /* 0x000fcc0000000000 */
[----:B-1----:R-:W0:Y:S02]  /*1330*/  DFMA R14, R8, R6, R14 ;  /* 0x00000006080e722b */ /* 0x002e24000000000e */
[----:B0-----:R2:W-:Y:S01]  /*1340*/  STG.E.ENL2.256 desc[UR10][R4.64+0x20], R16, R12 ;  /* 0xf8000110040c797f */ /* 0x0015e2000f12180a */
[----:B------:R-:W-:Y:S05]  /*1350*/  @!P0 BRA P1, `(.L_x_553) ;  /* 0xfffffff800448947 */ /* 0x000fea000083ffff */
[----:B------:R-:W-:Y:S05]  /*1360*/  EXIT ;  /* 0x000000000000794d */ /* 0x000fea0003800000 */
.L_x_554:
        /* <DEDUP_REMOVED lines=9> */
.L_x_797:


//--------------------- .text._ZN2at6native63_GLOBAL__N__862fb238_30_ForeachBinaryOpScalarTensor_cu_64fe0ca525multi_tensor_apply_kernelINS1_18TensorListMetadataILi1EEENS1_27BinaryOpScalarTensorFunctorIfLi1ELi1ELi0EEEJSt10multipliesIfEPffEEEvT_T0_DpT1_ --------------------------
	.section	.text._ZN2at6native63_GLOBAL__N__862fb238_30_ForeachBinaryOpScalarTensor_cu_64fe0ca525multi_tensor_apply_kernelINS1_18TensorListMetadataILi1EEENS1_27BinaryOpScalarTensorFunctorIfLi1ELi1ELi0EEEJSt10multipliesIfEPffEEEvT_T0_DpT1_,"ax",@progbits
	.align	128
.text._ZN2at6native63_GLOBAL__N__862fb238_30_ForeachBinaryOpScalarTensor_cu_64fe0ca525multi_tensor_apply_kernelINS1_18TensorListMetadataILi1EEENS1_27BinaryOpScalarTensorFunctorIfLi1ELi1ELi0EEEJSt10multipliesIfEPffEEEvT_T0_DpT1_:
        .type           _ZN2at6native63_GLOBAL__N__862fb238_30_ForeachBinaryOpScalarTensor_cu_64fe0ca525multi_tensor_apply_kernelINS1_18TensorListMetadataILi1EEENS1_27BinaryOpScalarTensorFunctorIfLi1ELi1ELi0EEEJSt10multipliesIfEPffEEEvT_T0_DpT1_,@function
        .size           _ZN2at6native63_GLOBAL__N__862fb238_30_ForeachBinaryOpScalarTensor_cu_64fe0ca525multi_tensor_apply_kernelINS1_18TensorListMetadataILi1EEENS1_27BinaryOpScalarTensorFunctorIfLi1ELi1ELi0EEEJSt10multipliesIfEPffEEEvT_T0_DpT1_,(.L_x_798 - _ZN2at6native63_GLOBAL__N__862fb238_30_ForeachBinaryOpScalarTensor_cu_64fe0ca525multi_tensor_apply_kernelINS1_18TensorListMetadataILi1EEENS1_27BinaryOpScalarTensorFunctorIfLi1ELi1ELi0EEEJSt10multipliesIfEPffEEEvT_T0_DpT1_)
        .other          _ZN2at6native63_GLOBAL__N__862fb238_30_ForeachBinaryOpScalarTensor_cu_64fe0ca525multi_tensor_apply_kernelINS1_18TensorListMetadataILi1EEENS1_27BinaryOpScalarTensorFunctorIfLi1ELi1ELi0EEEJSt10multipliesIfEPffEEEvT_T0_DpT1_,@"STO_CUDA_ENTRY STV_DEFAULT"
_ZN2at6native63_GLOBAL__N__862fb238_30_ForeachBinaryOpScalarTensor_cu_64fe0ca525multi_tensor_apply_kernelINS1_18TensorListMetadataILi1EEENS1_27BinaryOpScalarTensorFunctorIfLi1ELi1ELi0EEEJSt10multipliesIfEPffEEEvT_T0_DpT1_:
        /* <DEDUP_REMOVED lines=35> */
[----:B------:R-:W-:Y:S05]  /*0230*/  CALL.REL.NOINC `($__internal_43_$__cuda_sm20_div_u16) ;  /* 0x0000000c00187944 */ /* 0x000fea0003c00000 */
        /* <DEDUP_REMOVED lines=14> */
.L_x_557:
[----:B--2---:R-:W2:Y:S01]  /*0320*/  LDC.64 R6, c[0x0][0x10b0] ;  /* 0x00042c00ff067b82 */ /* 0x004ea20000000a00 */
[----:B0-----:R-:W-:Y:S01]  /*0330*/  IADD3 R5, P0, PT, R17, UR6, RZ ;  /* 0x0000000611057c10 */ /* 0x001fe2000ff1e0ff */
[----:B------:R-:W-:-:S03]  /*0340*/  IMAD.MOV.U32 R11, RZ, RZ, RZ ;  /* 0x000000ffff0b7224 */ /* 0x000fc600078e00ff */
[C---:B------:R-:W-:Y:S01]  /*0350*/  ISETP.GE.U32.AND P4, PT, R5.reuse, R0, PT ;  /* 0x000000000500720c */ /* 0x040fe20003f86070 */
[----:B------:R-:W-:Y:S01]  /*0360*/  IMAD.X R23, RZ, RZ, UR7, P0 ;  /* 0x00000007ff177e24 */ /* 0x000fe200080e06ff */
[----:B------:R-:W-:-:S04]  /*0370*/  LEA R14, P0, R5, R2, 0x2 ;  /* 0x00000002050e7211 */ /* 0x000fc800078010ff */
[----:B------:R-:W-:Y:S02]  /*0380*/  ISETP.GE.AND.EX P4, PT, R23, R16, PT, P4 ;  /* 0x000000101700720c */ /* 0x000fe40003f86340 */
[C---:B------:R-:W-:Y:S02]  /*0390*/  LEA.HI.X R15, R5.reuse, R3, R23, 0x2, P0 ;  /* 0x00000003050f7211 */ /* 0x040fe400000f1417 */
[----:B------:R-:W-:-:S04]  /*03a0*/  IADD3 R5, P0, PT, R5, UR11, RZ ;  /* 0x0000000b05057c10 */ /* 0x000fc8000ff1e0ff */
[C---:B------:R-:W-:Y:S01]  /*03b0*/  ISETP.GE.U32.AND P2, PT, R5.reuse, R0, PT ;  /* 0x000000000500720c */ /* 0x040fe20003f46070 */
[----:B------:R-:W-:Y:S01]  /*03c0*/  IMAD.X R23, RZ, RZ, R23, P0 ;  /* 0x000000ffff177224 */ /* 0x000fe200000e0617 */
[----:B------:R-:W-:Y:S01]  /*03d0*/  IADD3 R5, P0, PT, R5, UR11, RZ ;  /* 0x0000000b05057c10 */ /* 0x000fe2000ff1e0ff */
[----:B--2---:R-:W1:Y:S01]  /*03e0*/  LDG.E R20, desc[UR12][R6.64] ;  /* 0x0000000c06147981 */ /* 0x004e62000c1e1900 */
[----:B------:R-:W-:Y:S02]  /*03f0*/  USHF.L.U32 UR14, UR11, 0x2, URZ ;  /* 0x000000020b0e7899 */ /* 0x000fe400080006ff */
[----:B------:R-:W-:Y:S01]  /*0400*/  ISETP.GE.AND.EX P2, PT, R23, R16, PT, P2 ;  /* 0x000000101700720c */ /* 0x000fe20003f46320 */
[----:B------:R-:W-:Y:S01]  /*0410*/  IMAD.X R9, RZ, RZ, R23, P0 ;  /* 0x000000ffff097224 */ /* 0x000fe200000e0617 */
[----:B------:R-:W2:Y:S01]  /*0420*/  @!P4 LDG.E R11, desc[UR12][R14.64] ;  /* 0x0000000c0e0bc981 */ /* 0x000ea2000c1e1900 */
[C---:B------:R-:W-:Y:S01]  /*0430*/  IADD3 R13, P5, PT, R5.reuse, UR11, RZ ;  /* 0x0000000b050d7c10 */ /* 0x040fe2000ffbe0ff */
[----:B------:R-:W-:Y:S01]  /*0440*/  USHF.R.U32.HI UR15, URZ, 0x1e, UR11 ;  /* 0x0000001eff0f7899 */ /* 0x000fe2000801160b */
[----:B------:R-:W-:-:S02]  /*0450*/  ISETP.GE.U32.AND P0, PT, R5, R0, PT ;  /* 0x000000000500720c */ /* 0x000fc40003f06070 */
[----:B------:R-:W-:Y:S02]  /*0460*/  CS2R R18, SRZ ;  /* 0x0000000000127805 */ /* 0x000fe4000001ff00 */
[----:B------:R-:W-:Y:S01]  /*0470*/  IADD3 R12, P3, PT, R14, UR14, RZ ;  /* 0x0000000e0e0c7c10 */ /* 0x000fe2000ff7e0ff */
[----:B------:R-:W-:Y:S01]  /*0480*/  IMAD.X R5, RZ, RZ, R9, P5 ;  /* 0x000000ffff057224 */ /* 0x000fe200028e0609 */
[----:B------:R-:W-:Y:S02]  /*0490*/  ISETP.GE.AND.EX P0, PT, R9, R16, PT, P0 ;  /* 0x000000100900720c */ /* 0x000fe40003f06300 */
[----:B------:R-:W-:Y:S02]  /*04a0*/  ISETP.GE.U32.AND P1, PT, R13, R0, PT ;  /* 0x000000000d00720c */ /* 0x000fe40003f26070 */
[----:B------:R-:W-:Y:S02]  /*04b0*/  IADD3.X R13, PT, PT, R15, UR15, RZ, P3, !PT ;  /* 0x0000000f0f0d7c10 */ /* 0x000fe40009ffe4ff */
[----:B------:R-:W-:-:S02]  /*04c0*/  IADD3 R8, P3, PT, R12, UR14, RZ ;  /* 0x0000000e0c087c10 */ /* 0x000fc4000ff7e0ff */
[----:B------:R-:W-:Y:S01]  /*04d0*/  ISETP.GE.AND.EX P1, PT, R5, R16, PT, P1 ;  /* 0x000000100500720c */ /* 0x000fe20003f26310 */
[----:B------:R0:W3:Y:S01]  /*04e0*/  @!P2 LDG.E R19, desc[UR12][R12.64] ;  /* 0x0000000c0c13a981 */ /* 0x0000e2000c1e1900 */
[----:B------:R-:W-:Y:S01]  /*04f0*/  IADD3.X R9, PT, PT, R13, UR15, RZ, P3, !PT ;  /* 0x0000000f0d097c10 */ /* 0x000fe20009ffe4ff */
[----:B------:R-:W-:Y:S01]  /*0500*/  IMAD.MOV.U32 R21, RZ, RZ, RZ ;  /* 0x000000ffff157224 */ /* 0x000fe200078e00ff */
[----:B------:R-:W-:-:S03]  /*0510*/  IADD3 R4, P3, PT, R8, UR14, RZ ;  /* 0x0000000e08047c10 */ /* 0x000fc6000ff7e0ff */
[----:B------:R-:W4:Y:S01]  /*0520*/  @!P0 LDG.E R18, desc[UR12][R8.64] ;  /* 0x0000000c08128981 */ /* 0x000f22000c1e1900 */
[----:B------:R-:W-:-:S05]  /*0530*/  IADD3.X R5, PT, PT, R9, UR15, RZ, P3, !PT ;  /* 0x0000000f09057c10 */ /* 0x000fca0009ffe4ff */
[----:B------:R-:W5:Y:S01]  /*0540*/  @!P1 LDG.E R21, desc[UR12][R4.64] ;  /* 0x0000000c04159981 */ /* 0x000f62000c1e1900 */
[----:B------:R-:W-:Y:S01]  /*0550*/  USHF.L.U32 UR10, UR11, 0x2, URZ ;  /* 0x000000020b0a7899 */ /* 0x000fe200080006ff */
[----:B------:R-:W-:-:S05]  /*0560*/  IADD3 R10, P6, PT, R17, UR6, RZ ;  /* 0x00000006110a7c10 */ /* 0x000fca000ffde0ff */
[C---:B0-----:R-:W-:Y:S01]  /*0570*/  IADD3 R13, P5, PT, R10.reuse, UR10, RZ ;  /* 0x0000000a0a0d7c10 */ /* 0x041fe2000ffbe0ff */
[----:B------:R-:W-:-:S03]  /*0580*/  VIADD R25, R10, UR11 ;  /* 0x0000000b0a197c36 */ /* 0x000fc60008000000 */
[----:B------:R-:W-:Y:S01]  /*0590*/  ISETP.GE.U32.AND P3, PT, R13, R0, PT ;  /* 0x000000000d00720c */ /* 0x000fe20003f66070 */
[----:B------:R-:W-:Y:S02]  /*05a0*/  IMAD.U32 R13, RZ, RZ, UR10 ;  /* 0x0000000aff0d7e24 */ /* 0x000fe4000f8e00ff */
[----:B------:R-:W-:Y:S02]  /*05b0*/  IMAD.U32 R29, RZ, RZ, UR10 ;  /* 0x0000000aff1d7e24 */ /* 0x000fe4000f8e00ff */
[----:B-1----:R-:W-:-:S04]  /*05c0*/  FMUL.FTZ R20, R20, UR16 ;  /* 0x0000001014147c20 */ /* 0x002fc80008410000 */
[----:B--2---:R-:W-:Y:S01]  /*05d0*/  FMUL.FTZ R27, R20, R11 ;  /* 0x0000000b141b7220 */ /* 0x004fe20000410000 */
[----:B------:R-:W-:Y:S01]  /*05e0*/  IMAD.X R11, RZ, RZ, UR7, P6 ;  /* 0x00000007ff0b7e24 */ /* 0x000fe2000b0e06ff */
[----:B------:R-:W-:-:S03]  /*05f0*/  IADD3 R25, P6, PT, R25, UR10, RZ ;  /* 0x0000000a19197c10 */ /* 0x000fc6000ffde0ff */
[----:B------:R-:W-:Y:S01]  /*0600*/  IMAD.X R11, RZ, RZ, R11, P5 ;  /* 0x000000ffff0b7224 */ /* 0x000fe200028e060b */
[----:B------:R-:W-:Y:S01]  /*0610*/  IADD3 RZ, P5, PT, R14, UR14, RZ ;  /* 0x0000000e0eff7c10 */ /* 0x000fe2000ffbe0ff */
[----:B------:R0:W-:Y:S01]  /*0620*/  @!P4 STG.E desc[UR12][R14.64], R27 ;  /* 0x0000001b0e00c986 */ /* 0x0001e2000c10190c */
[----:B------:R-:W-:Y:S01]  /*0630*/  LEA R10, P4, R13, R14, 0x2 ;  /* 0x0000000e0d0a7211 */ /* 0x000fe200078810ff */
[----:B------:R-:W-:Y:S01]  /*0640*/  IMAD.X R23, RZ, RZ, R23, P6 ;  /* 0x000000ffff177224 */ /* 0x000fe200030e0617 */
[----:B------:R-:W-:Y:S02]  /*0650*/  IADD3.X R13, PT, PT, R15, UR15, RZ, P5, !PT ;  /* 0x0000000f0f0d7c10 */ /* 0x000fe4000affe4ff */
[----:B------:R-:W-:Y:S02]  /*0660*/  ISETP.GE.AND.EX P3, PT, R11, R16, PT, P3 ;  /* 0x000000100b00720c */ /* 0x000fe40003f66330 */
[----:B------:R-:W-:Y:S02]  /*0670*/  LEA.HI.X R11, R29, R15, RZ, 0x2, P4 ;  /* 0x0000000f1d0b7211 */ /* 0x000fe400020f14ff */
[----:B------:R-:W-:-:S02]  /*0680*/  ISETP.GE.U32.AND P4, PT, R25, R0, PT ;  /* 0x000000001900720c */ /* 0x000fc40003f86070 */
[C---:B0-----:R-:W-:Y:S02]  /*0690*/  LEA R14, P5, R25.reuse, R2, 0x2 ;  /* 0x00000002190e7211 */ /* 0x041fe400078a10ff */
[C---:B------:R-:W-:Y:S01]  /*06a0*/  IADD3 R27, P6, PT, R25.reuse, UR11, RZ ;  /* 0x0000000b191b7c10 */ /* 0x040fe2000ffde0ff */
[C---:B---3--:R-:W-:Y:S01]  /*06b0*/  FMUL.FTZ R19, R20.reuse, R19 ;  /* 0x0000001314137220 */ /* 0x048fe20000410000 */
[--C-:B------:R-:W-:Y:S02]  /*06c0*/  LEA.HI.X R15, R25, R3, R23.reuse, 0x2, P5 ;  /* 0x00000003190f7211 */ /* 0x100fe400028f1417 */
[----:B------:R-:W-:Y:S01]  /*06d0*/  IADD3 R29, P5, PT, R27, UR11, RZ ;  /* 0x0000000b1b1d7c10 */ /* 0x000fe2000ffbe0ff */
[----:B------:R-:W-:Y:S01]  /*06e0*/  IMAD.X R25, RZ, RZ, R23, P6 ;  /* 0x000000ffff197224 */ /* 0x000fe200030e0617 */
[----:B------:R-:W-:Y:S01]  /*06f0*/  ISETP.GE.AND.EX P4, PT, R23, R16, PT, P4 ;  /* 0x000000101700720c */ /* 0x000fe20003f86340 */
[----:B------:R0:W-:Y:S01]  /*0700*/  @!P2 STG.E desc[UR12][R12.64], R19 ;  /* 0x000000130c00a986 */ /* 0x0001e2000c10190c */
[----:B------:R-:W-:Y:S01]  /*0710*/  ISETP.GE.U32.AND P6, PT, R27, R0, PT ;  /* 0x000000001b00720c */ /* 0x000fe20003fc6070 */
[C---:B----4-:R-:W-:Y:S01]  /*0720*/  FMUL.FTZ R23, R20.reuse, R18 ;  /* 0x0000001214177220 */ /* 0x050fe20000410000 */
[----:B------:R-:W-:Y:S01]  /*0730*/  @!P0 IMAD.MOV.U32 R18, RZ, RZ, R8 ;  /* 0x000000ffff128224 */ /* 0x000fe200078e0008 */
[----:B------:R-:W-:Y:S01]  /*0740*/  ISETP.GE.U32.AND P2, PT, R29, R0, PT ;  /* 0x000000001d00720c */ /* 0x000fe20003f46070 */
[----:B------:R-:W-:Y:S01]  /*0750*/  IMAD.X R27, RZ, RZ, R25, P5 ;  /* 0x000000ffff1b7224 */ /* 0x000fe200028e0619 */
[----:B------:R-:W-:Y:S01]  /*0760*/  ISETP.GE.AND.EX P5, PT, R25, R16, PT, P6 ;  /* 0x000000101900720c */ /* 0x000fe20003fa6360 */
[----:B-----5:R-:W-:Y:S01]  /*0770*/  FMUL.FTZ R25, R20, R21 ;  /* 0x0000001514197220 */ /* 0x020fe20000410000 */
[----:B0-----:R-:W-:-:S02]  /*0780*/  @!P0 IMAD.MOV.U32 R19, RZ, RZ, R9 ;  /* 0x000000ffff138224 */ /* 0x001fc400078e0009 */
[----:B------:R-:W-:Y:S01]  /*0790*/  ISETP.GE.AND.EX P2, PT, R27, R16, PT, P2 ;  /* 0x000000101b00720c */ /* 0x000fe20003f46320 */
[----:B------:R-:W-:Y:S02]  /*07a0*/  IMAD.U32 R9, RZ, RZ, UR11 ;  /* 0x0000000bff097e24 */ /* 0x000fe4000f8e00ff */
[----:B------:R0:W-:Y:S01]  /*07b0*/  @!P0 STG.E desc[UR12][R18.64], R23 ;  /* 0x0000001712008986 */ /* 0x0001e2000c10190c */
[----:B------:R-:W-:Y:S01]  /*07c0*/  IADD3 R12, P0, PT, R14, UR14, RZ ;  /* 0x0000000e0e0c7c10 */ /* 0x000fe2000ff1e0ff */
[----:B------:R-:W-:Y:S02]  /*07d0*/  IMAD.U32 R27, RZ, RZ, UR11 ;  /* 0x0000000bff1b7e24 */ /* 0x000fe4000f8e00ff */
[----:B------:R1:W-:Y:S01]  /*07e0*/  @!P1 STG.E desc[UR12][R4.64], R25 ;  /* 0x0000001904009986 */ /* 0x0003e2000c10190c */
[----:B------:R-:W-:Y:S02]  /*07f0*/  LEA R8, P1, R9, R12, 0x2 ;  /* 0x0000000c09087211 */ /* 0x000fe400078210ff */
[----:B------:R-:W-:-:S02]  /*0800*/  IADD3.X R13, PT, PT, R15, UR15, RZ, P0, !PT ;  /* 0x0000000f0f0d7c10 */ /* 0x000fc400087fe4ff */
[----:B------:R-:W-:Y:S01]  /*0810*/  CS2R R20, SRZ ;  /* 0x0000000000147805 */ /* 0x000fe2000001ff00 */
[----:B------:R-:W2:Y:S01]  /*0820*/  LDG.E R6, desc[UR12][R6.64] ;  /* 0x0000000c06067981 */ /* 0x000ea2000c1e1900 */
[----:B------:R-:W-:Y:S01]  /*0830*/  LEA.HI.X R9, R27, R13, RZ, 0x2, P1 ;  /* 0x0000000d1b097211 */ /* 0x000fe200008f14ff */
[----:B0-----:R-:W-:-:S03]  /*0840*/  IMAD.MOV.U32 R18, RZ, RZ, RZ ;  /* 0x000000ffff127224 */ /* 0x001fc600078e00ff */
[----:B------:R-:W3:Y:S01]  /*0850*/  @!P3 LDG.E R20, desc[UR12][R10.64] ;  /* 0x0000000c0a14b981 */ /* 0x000ee2000c1e1900 */
[----:B-1----:R-:W-:-:S03]  /*0860*/  IMAD.MOV.U32 R4, RZ, RZ, RZ ;  /* 0x000000ffff047224 */ /* 0x002fc600078e00ff */
[----:B------:R-:W4:Y:S04]  /*0870*/  @!P4 LDG.E R21, desc[UR12][R14.64] ;  /* 0x0000000c0e15c981 */ /* 0x000f28000c1e1900 */
        /* <DEDUP_REMOVED lines=8> */
[----:B--2---:R-:W-:-:S04]  /*0900*/  FMUL.FTZ R5, R6, UR16 ;  /* 0x0000001006057c20 */ /* 0x004fc80008410000 */
[C---:B---3--:R-:W-:Y:S01]  /*0910*/  FMUL.FTZ R19, R5.reuse, R20 ;  /* 0x0000001405137220 */ /* 0x048fe20000410000 */
[C---:B----4-:R-:W-:Y:S01]  /*0920*/  FMUL.FTZ R21, R5.reuse, R21 ;  /* 0x0000001505157220 */ /* 0x050fe20000410000 */
[----:B-----5:R-:W-:-:S03]  /*0930*/  FMUL.FTZ R7, R5, R18 ;  /* 0x0000001205077220 */ /* 0x020fc60000410000 */
[----:B------:R2:W-:Y:S01]  /*0940*/  @!P3 STG.E desc[UR12][R10.64], R19 ;  /* 0x000000130a00b986 */ /* 0x0005e2000c10190c */
[----:B------:R-:W-:-:S03]  /*0950*/  FMUL.FTZ R5, R5, R4 ;  /* 0x0000000405057220 */ /* 0x000fc60000410000 */
[----:B------:R2:W-:Y:S04]  /*0960*/  @!P4 STG.E desc[UR12][R14.64], R21 ;  /* 0x000000150e00c986 */ /* 0x0005e8000c10190c */
[----:B------:R2:W-:Y:S04]  /*0970*/  @!P5 STG.E desc[UR12][R12.64], R5 ;  /* 0x000000050c00d986 */ /* 0x0005e8000c10190c */
[----:B------:R2:W-:Y:S01]  /*0980*/  @!P2 STG.E desc[UR12][R8.64], R7 ;  /* 0x000000070800a986 */ /* 0x0005e2000c10190c */
[----:B------:R-:W-:Y:S05]  /*0990*/  BRA.U UP0, `(.L_x_557) ;  /* 0xfffffff900607547 */ /* 0x000fea000b83ffff */
.L_x_556:
[----:B------:R-:W-:-:S04]  /*09a0*/  ULOP3.LUT UR4, UR8, 0x1, URZ, 0xc0, !UPT ;  /* 0x0000000108047892 */ /* 0x000fc8000f8ec0ff */
[----:B------:R-:W-:-:S06]  /*09b0*/  UISETP.NE.U32.AND UP0, UPT, UR4, 0x1, UPT ;  /* 0x000000010400788c */ /* 0x000fcc000bf05070 */
[----:B------:R-:W-:-:S13]  /*09c0*/  PLOP3.LUT P0, PT, PT, PT, UP0, 0x80, 0x8 ;  /* 0x000000000008781c */ /* 0x000fda0003f0f008 */
[----:B------:R-:W-:Y:S05]  /*09d0*/  @!P0 EXIT ;  /* 0x000000000000894d */ /* 0x000fea0003800000 */
[----:B0-----:R-:W-:Y:S01]  /*09e0*/  IADD3 R17, P0, PT, R17, UR6, RZ ;  /* 0x0000000611117c10 */ /* 0x001fe2000ff1e0ff */
[----:B--2---:R-:W0:Y:S01]  /*09f0*/  LDC.64 R6, c[0x0][0x10b0] ;  /* 0x00042c00ff067b82 */ /* 0x004e220000000a00 */
[----:B------:R-:W-:Y:S01]  /*0a00*/  IMAD.U32 R13, RZ, RZ, UR11 ;  /* 0x0000000bff0d7e24 */ /* 0x000fe2000f8e00ff */
[----:B------:R-:W-:Y:S01]  /*0a10*/  USHF.L.U32 UR4, UR11, 0x2, URZ ;  /* 0x000000020b047899 */ /* 0x000fe200080006ff */
[C---:B------:R-:W-:Y:S01]  /*0a20*/  LEA R2, P1, R17.reuse, R2, 0x2 ;  /* 0x0000000211027211 */ /* 0x040fe200078210ff */
[----:B------:R-:W-:Y:S01]  /*0a30*/  IMAD.X R5, RZ, RZ, UR7, P0 ;  /* 0x00000007ff057e24 */ /* 0x000fe200080e06ff */
[C---:B------:R-:W-:Y:S01]  /*0a40*/  IADD3 R9, P2, PT, R17.reuse, UR11, RZ ;  /* 0x0000000b11097c10 */ /* 0x040fe2000ff5e0ff */
[----:B------:R-:W-:Y:S01]  /*0a50*/  USHF.R.U32.HI UR5, URZ, 0x1e, UR11 ;  /* 0x0000001eff057899 */ /* 0x000fe2000801160b */
[C---:B------:R-:W-:Y:S02]  /*0a60*/  ISETP.GE.U32.AND P0, PT, R17.reuse, R0, PT ;  /* 0x000000001100720c */ /* 0x040fe40003f06070 */
[----:B------:R-:W-:-:S02]  /*0a70*/  LEA.HI.X R3, R17, R3, R5, 0x2, P1 ;  /* 0x0000000311037211 */ /* 0x000fc400008f1405 */
[C---:B------:R-:W-:Y:S02]  /*0a80*/  ISETP.GE.U32.AND P1, PT, R9.reuse, R0, PT ;  /* 0x000000000900720c */ /* 0x040fe40003f26070 */
[----:B------:R-:W-:Y:S02]  /*0a90*/  IADD3 R9, P3, PT, R9, UR11, RZ ;  /* 0x0000000b09097c10 */ /* 0x000fe4000ff7e0ff */
[----:B------:R-:W-:Y:S01]  /*0aa0*/  ISETP.GE.AND.EX P0, PT, R5, R16, PT, P0 ;  /* 0x000000100500720c */ /* 0x000fe20003f06300 */
[----:B------:R-:W-:Y:S01]  /*0ab0*/  IMAD.X R5, RZ, RZ, R5, P2 ;  /* 0x000000ffff057224 */ /* 0x000fe200010e0605 */
[C---:B------:R-:W-:Y:S02]  /*0ac0*/  ISETP.GE.U32.AND P2, PT, R9.reuse, R0, PT ;  /* 0x000000000900720c */ /* 0x040fe40003f46070 */
[----:B------:R-:W-:Y:S01]  /*0ad0*/  IADD3 R11, P4, PT, R9, UR11, RZ ;  /* 0x0000000b090b7c10 */ /* 0x000fe2000ff9e0ff */
[----:B------:R-:W-:Y:S01]  /*0ae0*/  IMAD.X R9, RZ, RZ, R5, P3 ;  /* 0x000000ffff097224 */ /* 0x000fe200018e0605 */
[----:B------:R-:W-:Y:S01]  /*0af0*/  ISETP.GE.AND.EX P1, PT, R5, R16, PT, P1 ;  /* 0x000000100500720c */ /* 0x000fe20003f26310 */
[----:B------:R-:W-:Y:S01]  /*0b00*/  IMAD.WIDE.U32 R4, R13, 0x4, R2 ;  /* 0x000000040d047825 */ /* 0x000fe200078e0002 */
[----:B------:R-:W-:Y:S01]  /*0b10*/  ISETP.GE.U32.AND P3, PT, R11, R0, PT ;  /* 0x000000000b00720c */ /* 0x000fe20003f66070 */
[----:B0-----:R-:W2:Y:S01]  /*0b20*/  LDG.E R6, desc[UR12][R6.64] ;  /* 0x0000000c06067981 */ /* 0x001ea2000c1e1900 */
[----:B------:R-:W-:Y:S01]  /*0b30*/  ISETP.GE.AND.EX P2, PT, R9, R16, PT, P2 ;  /* 0x000000100900720c */ /* 0x000fe20003f46320 */
[----:B------:R-:W-:Y:S01]  /*0b40*/  IMAD.X R11, RZ, RZ, R9, P4 ;  /* 0x000000ffff0b7224 */ /* 0x000fe200020e0609 */
[----:B------:R-:W-:Y:S01]  /*0b50*/  IADD3 R8, P4, PT, R4, UR4, RZ ;  /* 0x0000000404087c10 */ /* 0x000fe2000ff9e0ff */
[----:B------:R-:W-:Y:S01]  /*0b60*/  IMAD.MOV.U32 R0, RZ, RZ, RZ ;  /* 0x000000ffff007224 */ /* 0x000fe200078e00ff */
[----:B------:R-:W-:-:S02]  /*0b70*/  CS2R R12, SRZ ;  /* 0x00000000000c7805 */ /* 0x000fc4000001ff00 */
[----:B------:R-:W-:Y:S02]  /*0b80*/  ISETP.GE.AND.EX P3, PT, R11, R16, PT, P3 ;  /* 0x000000100b00720c */ /* 0x000fe40003f66330 */
[----:B------:R-:W-:Y:S01]  /*0b90*/  IADD3.X R9, PT, PT, R5, UR5, RZ, P4, !PT ;  /* 0x0000000505097c10 */ /* 0x000fe2000a7fe4ff */
[----:B------:R-:W3:Y:S01]  /*0ba0*/  @!P0 LDG.E R0, desc[UR12][R2.64] ;  /* 0x0000000c02008981 */ /* 0x000ee2000c1e1900 */
[----:B------:R-:W-:Y:S01]  /*0bb0*/  IADD3 R10, P4, PT, R8, UR4, RZ ;  /* 0x00000004080a7c10 */ /* 0x000fe2000ff9e0ff */
[----:B------:R-:W-:Y:S01]  /*0bc0*/  IMAD.MOV.U32 R14, RZ, RZ, RZ ;  /* 0x000000ffff0e7224 */ /* 0x000fe200078e00ff */
[----:B------:R-:W2:Y:S01]  /*0bd0*/  LDCU UR4, c[0x0][0x10b8] ;  /* 0x00021700ff0477ac */ /* 0x000ea20008000800 */
[----:B------:R-:W4:Y:S01]  /*0be0*/  @!P1 LDG.E R12, desc[UR12][R4.64] ;  /* 0x0000000c040c9981 */ /* 0x000f22000c1e1900 */
[----:B------:R-:W-:-:S03]  /*0bf0*/  IADD3.X R11, PT, PT, R9, UR5, RZ, P4, !PT ;  /* 0x00000005090b7c10 */ /* 0x000fc6000a7fe4ff */
[----:B------:R-:W5:Y:S04]  /*0c00*/  @!P2 LDG.E R13, desc[UR12][R8.64] ;  /* 0x0000000c080da981 */ /* 0x000f68000c1e1900 */
[----:B------:R-:W5:Y:S01]  /*0c10*/  @!P3 LDG.E R14, desc[UR12][R10.64] ;  /* 0x0000000c0a0eb981 */ /* 0x000f62000c1e1900 */
[----:B--2---:R-:W-:-:S04]  /*0c20*/  FMUL.FTZ R7, R6, UR4 ;  /* 0x0000000406077c20 */ /* 0x004fc80008410000 */
[C---:B---3--:R-:W-:Y:S01]  /*0c30*/  FMUL.FTZ R15, R7.reuse, R0 ;  /* 0x00000000070f7220 */ /* 0x048fe20000410000 */
[----:B----4-:R-:W-:-:S04]  /*0c40*/  FMUL.FTZ R17, R7, R12 ;  /* 0x0000000c07117220 */ /* 0x010fc80000410000 */
[----:B------:R0:W-:Y:S01]  /*0c50*/  @!P0 STG.E desc[UR12][R2.64], R15 ;  /* 0x0000000f02008986 */ /* 0x0001e2000c10190c */
[----:B-----5:R-:W-:-:S03]  /*0c60*/  FMUL.FTZ R13, R7, R13 ;  /* 0x0000000d070d7220 */ /* 0x020fc60000410000 */
[----:B------:R0:W-:Y:S04]  /*0c70*/  @!P1 STG.E desc[UR12][R4.64], R17 ;  /* 0x0000001104009986 */ /* 0x0001e8000c10190c */
[----:B------:R0:W-:Y:S01]  /*0c80*/  @!P2 STG.E desc[UR12][R8.64], R13 ;  /* 0x0000000d0800a986 */ /* 0x0001e2000c10190c */
[----:B------:R-:W-:Y:S01]  /*0c90*/  FMUL.FTZ R19, R7, R14 ;  /* 0x0000000e07137220 */ /* 0x000fe20000410000 */
[----:B------:R-:W-:Y:S06]  /*0ca0*/  @P3 EXIT ;  /* 0x000000000000394d */ /* 0x000fec0003800000 */
[----:B------:R-:W-:Y:S01]  /*0cb0*/  STG.E desc[UR12][R10.64], R19 ;  /* 0x000000130a007986 */ /* 0x000fe2000c10190c */
[----:B------:R-:W-:Y:S05]  /*0cc0*/  EXIT ;  /* 0x000000000000794d */ /* 0x000fea0003800000 */
.L_x_555:
        /* <DEDUP_REMOVED lines=9> */
.L_x_558:
[C---:B------:R-:W-:Y:S01]  /*0d60*/  LEA R10, P0, R13.reuse, R2, 0x4 ;  /* 0x000000020d0a7211 */ /* 0x040fe200078020ff */
[----:B0-----:R-:W2:Y:S03]  /*0d70*/  LDG.E R0, desc[UR12][R8.64] ;  /* 0x0000000c08007981 */ /* 0x001ea6000c1e1900 */
[----:B------:R-:W-:-:S05]  /*0d80*/  LEA.HI.X R11, R13, R3, R12, 0x4, P0 ;  /* 0x000000030d0b7211 */ /* 0x000fca00000f240c */
[----:B------:R-:W3:Y:S01]  /*0d90*/  LDG.E.128 R4, desc[UR12][R10.64] ;  /* 0x0000000c0a047981 */ /* 0x000ee2000c1e1d00 */
        /* <DEDUP_REMOVED lines=11> */
[----:B------:R-:W-:Y:S02]  /*0e50*/  ISETP.LT.U32.AND P1, PT, R0, R15, PT ;  /* 0x0000000f0000720c */ /* 0x000fe40003f21070 */
[----:B------:R-:W-:-:S04]  /*0e60*/  SHF.L.U64.HI R0, R13, 0x2, R12 ;  /* 0x000000020d007819 */ /* 0x000fc8000001020c */
[----:B------:R-:W-:-:S13]  /*0e70*/  ISETP.LT.AND.EX P1, PT, R0, R17, PT, P1 ;  /* 0x000000110000720c */ /* 0x000fda0003f21310 */
[----:B---3--:R-:W-:Y:S05]  /*0e80*/  @!P0 BRA P1, `(.L_x_558) ;  /* 0xfffffffc00b48947 */ /* 0x008fea000083ffff */
[----:B------:R-:W-:Y:S05]  /*0e90*/  EXIT ;  /* 0x000000000000794d */ /* 0x000fea0003800000 */
        .weak           $__internal_43_$__cuda_sm20_div_u16
        .type           $__internal_43_$__cuda_sm20_div_u16,@function
        .size           $__internal_43_$__cuda_sm20_div_u16,(.L_x_798 - $__internal_43_$__cuda_sm20_div_u16)
$__internal_43_$__cuda_sm20_div_u16:
        /* <DEDUP_REMOVED lines=19> */
[----:B------:R-:W-:Y:S05]  /*0fd0*/  RET.REL.NODEC R4 `(_ZN2at6native63_GLOBAL__N__862fb238_30_ForeachBinaryOpScalarTensor_cu_64fe0ca525multi_tensor_apply_kernelINS1_18TensorListMetadataILi1EEENS1_27BinaryOpScalarTensorFunctorIfLi1ELi1ELi0EEEJSt10multipliesIfEPffEEEvT_T0_DpT1_) ;  /* 0xfffffff004087950 */ /* 0x000fea0003c3ffff */
.L_x_559:
        /* <DEDUP_REMOVED lines=10> */
.L_x_798:


//--------------------- .text._ZN2at6native63_GLOBAL__N__862fb238_30_ForeachBinaryOpScalarTensor_cu_64fe0ca525multi_tensor_apply_kernelINS1_18TensorListMetadataILi1EEENS1_27BinaryOpScalarTensorFunctorIdLi1ELi1ELi0EEEJSt10multipliesIdEPddEEEvT_T0_DpT1_ --------------------------
	.section	.text._ZN2at6native63_GLOBAL__N__862fb238_30_ForeachBinaryOpScalarTensor_cu_64fe0ca525multi_tensor_apply_kernelINS1_18TensorListMetadataILi1EEENS1_27BinaryOpScalarTensorFunctorIdLi1ELi1ELi0EEEJSt10multipliesIdEPddEEEvT_T0_DpT1_,"ax",@progbits
	.align	128
.text._ZN2at6native63_GLOBAL__N__862fb238_30_ForeachBinaryOpScalarTensor_cu_64fe0ca525multi_tensor_apply_kernelINS1_18TensorListMetadataILi1EEENS1_27BinaryOpScalarTensorFunctorIdLi1ELi1ELi0EEEJSt10multipliesIdEPddEEEvT_T0_DpT1_:
        .type           _ZN2at6native63_GLOBAL__N__862fb238_30_ForeachBinaryOpScalarTensor_cu_64fe0ca525multi_tensor_apply_kernelINS1_18TensorListMetadataILi1EEENS1_27BinaryOpScalarTensorFunctorIdLi1ELi1ELi0EEEJSt10multipliesIdEPddEEEvT_T0_DpT1_,@function
        .size           _ZN2at6native63_GLOBAL__N__862fb238_30_ForeachBinaryOpScalarTensor_cu_64fe0ca525multi_tensor_apply_kernelINS1_18TensorListMetadataILi1EEENS1_27BinaryOpScalarTensorFunctorIdLi1ELi1ELi0EEEJSt10multipliesIdEPddEEEvT_T0_DpT1_,(.L_x_800 - _ZN2at6native63_GLOBAL__N__862fb238_30_ForeachBinaryOpScalarTensor_cu_64fe0ca525multi_tensor_apply_kernelINS1_18TensorListMetadataILi1EEENS1_27BinaryOpScalarTensorFunctorIdLi1ELi1ELi0EEEJSt10multipliesIdEPddEEEvT_T0_DpT1_)
        .other          _ZN2at6native63_GLOBAL__N__862fb238_30_ForeachBinaryOpScalarTensor_cu_64fe0ca525multi_tensor_apply_kernelINS1_18TensorListMetadataILi1EEENS1_27BinaryOpScalarTensorFunctorIdLi1ELi1ELi0EEEJSt10multipliesIdEPddEEEvT_T0_DpT1_,@"STO_CUDA_ENTRY STV_DEFAULT"
_ZN2at6native63_GLOBAL__N__862fb238_30_ForeachBinaryOpScalarTensor_cu_64fe0ca525multi_tensor_apply_kernelINS1_18TensorListMetadataILi1EEENS1_27BinaryOpScalarTensorFunctorIdLi1ELi1ELi0EEEJSt10multipliesIdEPddEEEvT_T0_DpT1_:
        /* <DEDUP_REMOVED lines=20> */
[----:B------:R-:W0:Y:S01]  /*0140*/  LDC R0, c[0x0][0x360] ;  /* 0x0000d800ff007b82 */ /* 0x000e220000000800 */
[----:B------:R-:W-:Y:S02]  /*0150*/  ISETP.LT.U32.AND P0, PT, R17, 0x10000, PT ;  /* 0x000100001100780c */ /* 0x000fe40003f01070 */
[----:B------:R-:W-:Y:S02]  /*0160*/  MOV R12, 0x240 ;  /* 0x00000240000c7802 */ /* 0x000fe40000000f00 */
[----:B------:R-:W-:-:S04]  /*0170*/  ISETP.LT.U32.AND.EX P0, PT, R16, RZ, PT, P0 ;  /* 0x000000ff1000720c */ /* 0x000fc80003f01100 */
[----:B------:R-:W-:Y:S02]  /*0180*/  SEL R2, R17, 0x10000, P0 ;  /* 0x0001000011027807 */ /* 0x000fe40000000000 */
[----:B------:R-:W-:Y:S01]  /*0190*/  SEL R3, R16, RZ, P0 ;  /* 0x000000ff10037207 */ /* 0x000fe20000000000 */
[----:B0-----:R-:W-:-:S05]  /*01a0*/  IMAD.SHL.U32 R9, R0, 0x4, RZ ;  /* 0x0000000400097824 */ /* 0x001fca00078e00ff */
[----:B------:R-:W-:Y:S02]  /*01b0*/  ISETP.GT.U32.AND P0, PT, R2, R9, PT ;  /* 0x000000090200720c */ /* 0x000fe40003f04070 */
[----:B------:R-:W-:Y:S02]  /*01c0*/  LOP3.LUT R5, R9, 0xffff, RZ, 0xc0, !PT ;  /* 0x0000ffff09057812 */ /* 0x000fe400078ec0ff */
[----:B------:R-:W-:-:S04]  /*01d0*/  ISETP.GT.U32.AND.EX P0, PT, R3, RZ, PT, P0 ;  /* 0x000000ff0300720c */ /* 0x000fc80003f04100 */
[----:B------:R-:W-:Y:S02]  /*01e0*/  SEL R14, R2, R9, P0 ;  /* 0x00000009020e7207 */ /* 0x000fe40000000000 */
[----:B------:R-:W-:Y:S02]  /*01f0*/  SEL R13, R3, RZ, P0 ;  /* 0x000000ff030d7207 */ /* 0x000fe40000000000 */
[----:B------:R-:W-:-:S04]  /*0200*/  IADD3 R14, P1, PT, R14, -0x1, RZ ;  /* 0xffffffff0e0e7810 */ /* 0x000fc80007f3e0ff */
[----:B------:R-:W-:Y:S02]  /*0210*/  IADD3.X R13, PT, PT, R13, -0x1, RZ, P1, !PT ;  /* 0xffffffff0d0d7810 */ /* 0x000fe40000ffe4ff */
[----:B------:R-:W-:-:S07]  /*0220*/  LOP3.LUT R4, R14, 0xffff, RZ, 0xc0, !PT ;  /* 0x0000ffff0e047812 */ /* 0x000fce00078ec0ff */
[----:B------:R-:W-:Y:S05]  /*0230*/  CALL.REL.NOINC `($__internal_44_$__cuda_sm20_div_u16) ;  /* 0x0000001000247944 */ /* 0x000fea0003c00000 */
[----:B------:R-:W0:Y:S01]  /*0240*/  S2R R5, SR_TID.X ;  /* 0x0000000000057919 */ /* 0x000e220000002100 */
[----:B------:R-:W-:Y:S01]  /*0250*/  ISETP.GE.U32.AND P0, PT, R14, R9, PT ;  /* 0x000000090e00720c */ /* 0x000fe20003f06070 */
[----:B------:R-:W-:Y:S01]  /*0260*/  IMAD.MOV.U32 R28, RZ, RZ, RZ ;  /* 0x000000ffff1c7224 */ /* 0x000fe200078e00ff */
[----:B------:R-:W-:Y:S02]  /*0270*/  LOP3.LUT R4, R10, 0x1, RZ, 0xc0, !PT ;  /* 0x000000010a047812 */ /* 0x000fe400078ec0ff */
[----:B------:R-:W-:Y:S02]  /*0280*/  ISETP.GE.U32.AND.EX P0, PT, R13, RZ, PT, P0 ;  /* 0x000000ff0d00720c */ /* 0x000fe40003f06100 */
[----:B------:R-:W-:Y:S01]  /*0290*/  ISETP.NE.U32.AND P3, PT, R4, 0x1, PT ;  /* 0x000000010400780c */ /* 0x000fe20003f65070 */
[----:B------:R-:W-:-:S10]  /*02a0*/  IMAD.MOV.U32 R4, RZ, RZ, RZ ;  /* 0x000000ffff047224 */ /* 0x000fd400078e00ff */
[----:B------:R-:W-:Y:S05]  /*02b0*/  @!P0 BRA `(.L_x_561) ;  /* 0x0000000800508947 */ /* 0x000fea0003800000 */
[----:B------:R-:W-:Y:S01]  /*02c0*/  LOP3.LUT R10, R10, 0xffff, RZ, 0xc0, !PT ;  /* 0x0000ffff0a0a7812 */ /* 0x000fe200078ec0ff */
[----:B------:R-:W-:Y:S01]  /*02d0*/  IMAD.MOV.U32 R28, RZ, RZ, RZ ;  /* 0x000000ffff1c7224 */ /* 0x000fe200078e00ff */
[----:B------:R-:W1:Y:S01]  /*02e0*/  LDCU.64 UR8, c[0x0][0x10b8] ;  /* 0x00021700ff0877ac */ /* 0x000e620008000a00 */
[----:B------:R-:W-:Y:S02]  /*02f0*/  IMAD.MOV.U32 R4, RZ, RZ, RZ ;  /* 0x000000ffff047224 */ /* 0x000fe400078e00ff */
[----:B------:R-:W-:Y:S01]  /*0300*/  VIADD R10, R10, 0x1 ;  /* 0x000000010a0a7836 */ /* 0x000fe20000000000 */
[----:B------:R-:W-:Y:S01]  /*0310*/  UMOV UR4, URZ ;  /* 0x000000ff00047c82 */ /* 0x000fe20008000000 */
[----:B------:R-:W-:-:S03]  /*0320*/  UMOV UR5, URZ ;  /* 0x000000ff00057c82 */ /* 0x000fc60008000000 */
[----:B------:R-:W-:-:S07]  /*0330*/  LOP3.LUT R26, R10, 0x1fffe, RZ, 0xc0, !PT ;  /* 0x0001fffe0a1a7812 */ /* 0x000fce00078ec0ff */
.L_x_562:
[----:B0-2---:R-:W-:Y:S02]  /*0340*/  IADD3 R15, P0, PT, R5, R28, RZ ;  /* 0x0000001c050f7210 */ /* 0x005fe40007f1e0ff */
[----:B------:R-:W-:Y:S02]  /*0350*/  CS2R R18, SRZ ;  /* 0x0000000000127805 */ /* 0x000fe4000001ff00 */
[----:B------:R-:W-:Y:S02]  /*0360*/  CS2R R20, SRZ ;  /* 0x0000000000147805 */ /* 0x000fe4000001ff00 */
[C---:B------:R-:W-:Y:S01]  /*0370*/  IADD3 R11, P1, PT, R0.reuse, R15, RZ ;  /* 0x0000000f000b7210 */ /* 0x040fe20007f3e0ff */
[----:B------:R-:W-:Y:S01]  /*0380*/  IMAD.X R10, RZ, RZ, R4, P0 ;  /* 0x000000ffff0a7224 */ /* 0x000fe200000e0604 */
[C---:B------:R-:W-:Y:S02]  /*0390*/  LEA R8, P0, R15.reuse, R6, 0x3 ;  /* 0x000000060f087211 */ /* 0x040fe400078018ff */
[----:B------:R-:W-:Y:S01]  /*03a0*/  IADD3 R13, P4, PT, R0, R11, RZ ;  /* 0x0000000b000d7210 */ /* 0x000fe20007f9e0ff */
[--C-:B------:R-:W-:Y:S01]  /*03b0*/  IMAD.X R14, RZ, RZ, R10.reuse, P1 ;  /* 0x000000ffff0e7224 */ /* 0x100fe200008e060a */
[----:B------:R-:W-:-:S02]  /*03c0*/  LEA.HI.X R9, R15, R7, R10, 0x3, P0 ;  /* 0x000000070f097211 */ /* 0x000fc400000f1c0a */
[C---:B------:R-:W-:Y:S01]  /*03d0*/  IADD3 R17, P5, PT, R0.reuse, R13, RZ ;  /* 0x0000000d00117210 */ /* 0x040fe20007fbe0ff */
[----:B------:R-:W-:Y:S01]  /*03e0*/  IMAD.X R12, RZ, RZ, R14, P4 ;  /* 0x000000ffff0c7224 */ /* 0x000fe200020e060e */
[-C--:B------:R-:W-:Y:S01]  /*03f0*/  ISETP.GE.U32.AND P0, PT, R13, R2.reuse, PT ;  /* 0x000000020d00720c */ /* 0x080fe20003f06070 */
[----:B------:R-:W-:Y:S01]  /*0400*/  IMAD.WIDE.U32 R24, R0, 0x8, R8 ;  /* 0x0000000800187825 */ /* 0x000fe200078e0008 */
[-C--:B------:R-:W-:Y:S02]  /*0410*/  ISETP.GE.U32.AND P1, PT, R17, R2.reuse, PT ;  /* 0x000000021100720c */ /* 0x080fe40003f26070 */
[-C--:B------:R-:W-:Y:S01]  /*0420*/  ISETP.GE.AND.EX P0, PT, R12, R3.reuse, PT, P0 ;  /* 0x000000030c00720c */ /* 0x080fe20003f06300 */
[----:B------:R-:W-:Y:S01]  /*0430*/  IMAD.X R16, RZ, RZ, R12, P5 ;  /* 0x000000ffff107224 */ /* 0x000fe200028e060c */
[----:B------:R-:W-:Y:S01]  /*0440*/  ISETP.GE.U32.AND P2, PT, R11, R2, PT ;  /* 0x000000020b00720c */ /* 0x000fe20003f46070 */
[----:B------:R-:W0:Y:S03]  /*0450*/  LDC.64 R12, c[0x0][0x10b0] ;  /* 0x00042c00ff0c7b82 */ /* 0x000e260000000a00 */
[----:B------:R-:W-:-:S02]  /*0460*/  ISETP.GE.AND.EX P1, PT, R16, R3, PT, P1 ;  /* 0x000000031000720c */ /* 0x000fc40003f26310 */
[----:B------:R-:W-:Y:S02]  /*0470*/  LEA R16, P4, R0, R24, 0x3 ;  /* 0x0000001800107211 */ /* 0x000fe400078818ff */
[----:B------:R-:W-:Y:S02]  /*0480*/  ISETP.GE.AND.EX P2, PT, R14, R3, PT, P2 ;  /* 0x000000030e00720c */ /* 0x000fe40003f46320 */
[----:B------:R-:W-:Y:S02]  /*0490*/  LEA.HI.X R17, R0, R25, RZ, 0x3, P4 ;  /* 0x0000001900117211 */ /* 0x000fe400020f1cff */
[----:B------:R-:W-:-:S03]  /*04a0*/  ISETP.GE.U32.AND P4, PT, R15, R2, PT ;  /* 0x000000020f00720c */ /* 0x000fc60003f86070 */
[----:B------:R2:W3:Y:S01]  /*04b0*/  @!P0 LDG.E.64 R20, desc[UR6][R16.64] ;  /* 0x0000000610148981 */ /* 0x0004e2000c1e1b00 */
[----:B------:R-:W-:Y:S01]  /*04c0*/  ISETP.GE.AND.EX P4, PT, R10, R3, PT, P4 ;  /* 0x000000030a00720c */ /* 0x000fe20003f86340 */
[----:B------:R-:W-:-:S04]  /*04d0*/  @!P1 IMAD.WIDE.U32 R22, R0, 0x8, R24 ;  /* 0x0000000800169825 */ /* 0x000fc800078e0018 */
[----:B------:R4:W5:Y:S04]  /*04e0*/  @!P2 LDG.E.64 R18, desc[UR6][R24.64] ;  /* 0x000000061812a981 */ /* 0x000968000c1e1b00 */
[----:B0-----:R-:W1:Y:S01]  /*04f0*/  LDG.E.64 R12, desc[UR6][R12.64] ;  /* 0x000000060c0c7981 */ /* 0x001e62000c1e1b00 */
[----:B--2---:R-:W-:Y:S01]  /*0500*/  CS2R R16, SRZ ;  /* 0x0000000000107805 */ /* 0x004fe2000001ff00 */
[----:B----4-:R-:W-:Y:S01]  /*0510*/  @!P1 IMAD.WIDE.U32 R24, R0, 0x8, R22 ;  /* 0x0000000800189825 */ /* 0x010fe200078e0016 */
[----:B------:R-:W-:-:S04]  /*0520*/  CS2R R22, SRZ ;  /* 0x0000000000167805 */ /* 0x000fc8000001ff00 */
[----:B------:R0:W2:Y:S04]  /*0530*/  @!P1 LDG.E.64 R16, desc[UR6][R24.64] ;  /* 0x0000000618109981 */ /* 0x0000a8000c1e1b00 */
[----:B------:R-:W4:Y:S01]  /*0540*/  @!P4 LDG.E.64 R22, desc[UR6][R8.64] ;  /* 0x000000060816c981 */ /* 0x000f22000c1e1b00 */
[C---:B------:R-:W-:Y:S02]  /*0550*/  @!P0 IMAD.SHL.U32 R29, R0.reuse, 0x8, RZ ;  /* 0x00000008001d8824 */ /* 0x040fe400078e00ff */
[----:B------:R-:W-:Y:S01]  /*0560*/  IMAD.SHL.U32 R27, R0, 0x4, RZ ;  /* 0x00000004001b7824 */ /* 0x000fe200078e00ff */
[----:B-1----:R-:W4:-:S15]  /*0570*/  DMUL R12, R12, UR8 ;  /* 0x000000080c0c7c28 */ /* 0x002f1e0008000000 */
[----:B------:R-:W-:-:S15]  /*0580*/  NOP ;  /* 0x0000000000007918 */ /* 0x000fde0000000000 */
[----:B------:R-:W-:-:S15]  /*0590*/  NOP ;  /* 0x0000000000007918 */ /* 0x000fde0000000000 */
[----:B------:R-:W-:-:S15]  /*05a0*/  NOP ;  /* 0x0000000000007918 */ /* 0x000fde0000000000 */
[----:B------:R-:W-:-:S04]  /*05b0*/  NOP ;  /* 0x0000000000007918 */ /* 0x000fc80000000000 */
[----:B----4-:R-:W1:Y:S02]  /*05c0*/  DMUL R22, R12, R22 ;  /* 0x000000160c167228 */ /* 0x010e640000000000 */
[----:B-1----:R1:W-:Y:S01]  /*05d0*/  @!P4 STG.E.64 desc[UR6][R8.64], R22 ;  /* 0x000000160800c986 */ /* 0x0023e2000c101b06 */
[----:B------:R-:W-:-:S04]  /*05e0*/  LEA RZ, P4, R15, R6, 0x3 ;  /* 0x000000060fff7211 */ /* 0x000fc800078818ff */
[----:B------:R-:W-:Y:S02]  /*05f0*/  LEA.HI.X R11, R15, R7, R10, 0x3, P4 ;  /* 0x000000070f0b7211 */ /* 0x000fe400020f1c0a */
[----:B0-----:R-:W-:-:S04]  /*0600*/  @!P2 LEA R24, P4, R0, R8, 0x3 ;  /* 0x000000080018a211 */ /* 0x001fc800078818ff */
[C---:B------:R-:W-:Y:S02]  /*0610*/  @!P2 LEA.HI.X R25, R0.reuse, R11, RZ, 0x3, P4 ;  /* 0x0000000b0019a211 */ /* 0x040fe400020f1cff */
[----:B-1----:R-:W-:Y:S01]  /*0620*/  @!P0 IADD3 R22, P5, P6, R29, R8, R29 ;  /* 0x000000081d168210 */ /* 0x002fe20007ebe01d */
[----:B------:R-:W-:-:S15]  /*0630*/  @!P1 IMAD.SHL.U32 R29, R0, 0x8, RZ ;  /* 0x00000008001d9824 */ /* 0x000fde00078e00ff */
[----:B------:R-:W-:-:S15]  /*0640*/  NOP ;  /* 0x0000000000007918 */ /* 0x000fde0000000000 */
[----:B------:R-:W-:-:S15]  /*0650*/  NOP ;  /* 0x0000000000007918 */ /* 0x000fde0000000000 */
[----:B------:R-:W-:-:S03]  /*0660*/  NOP ;  /* 0x0000000000007918 */ /* 0x000fc60000000000 */
[----:B-----5:R-:W0:Y:S02]  /*0670*/  DMUL R18, R12, R18 ;  /* 0x000000120c127228 */ /* 0x020e240000000000 */
[----:B0-----:R0:W-:Y:S02]  /*0680*/  @!P2 STG.E.64 desc[UR6][R24.64], R18 ;  /* 0x000000121800a986 */ /* 0x0011e4000c101b06 */
[----:B0-----:R-:W-:-:S15]  /*0690*/  IMAD.IADD R18, R0, 0x1, R15 ;  /* 0x0000000100127824 */ /* 0x001fde00078e020f */
[----:B------:R-:W-:-:S15]  /*06a0*/  NOP ;  /* 0x0000000000007918 */ /* 0x000fde0000000000 */
[----:B------:R-:W-:-:S15]  /*06b0*/  NOP ;  /* 0x0000000000007918 */ /* 0x000fde0000000000 */
[----:B------:R-:W-:-:S15]  /*06c0*/  NOP ;  /* 0x0000000000007918 */ /* 0x000fde0000000000 */
[----:B---3--:R-:W0:-:S15]  /*06d0*/  DMUL R20, R12, R20 ;  /* 0x000000140c147228 */ /* 0x008e1e0000000000 */
[----:B------:R-:W-:-:S15]  /*06e0*/  NOP ;  /* 0x0000000000007918 */ /* 0x000fde0000000000 */
[----:B------:R-:W-:-:S15]  /*06f0*/  NOP ;  /* 0x0000000000007918 */ /* 0x000fde0000000000 */
[----:B------:R-:W-:-:S15]  /*0700*/  NOP ;  /* 0x0000000000007918 */ /* 0x000fde0000000000 */
[----:B------:R-:W-:-:S04]  /*0710*/  NOP ;  /* 0x0000000000007918 */ /* 0x000fc80000000000 */
[----:B--2---:R1:W2:Y:S02]  /*0720*/  DMUL R12, R12, R16 ;  /* 0x000000100c0c7228 */ /* 0x0042a40000000000 */
[----:B-1----:R-:W-:Y:S02]  /*0730*/  IADD3 R17, P4, PT, R27, R15, RZ ;  /* 0x0000000f1b117210 */ /* 0x002fe40007f9e0ff */
[----:B------:R-:W-:Y:S02]  /*0740*/  @!P0 SHF.R.U32.HI R16, RZ, 0x1d, R0 ;  /* 0x0000001dff108819 */ /* 0x000fe40000011600 */
[----:B------:R-:W-:Y:S02]  /*0750*/  ISETP.GE.U32.AND P2, PT, R17, R2, PT ;  /* 0x000000021100720c */ /* 0x000fe40003f46070 */
[----:B------:R-:W-:Y:S02]  /*0760*/  @!P0 IADD3.X R23, PT, PT, R16, R11, R16, P5, P6 ;  /* 0x0000000b10178210 */ /* 0x000fe40002fec410 */
[----:B------:R-:W-:-:S02]  /*0770*/  @!P1 IADD3 R17, P5, P6, R29, R8, R29 ;  /* 0x000000081d119210 */ /* 0x000fc40007ebe01d */
[----:B------:R-:W-:Y:S01]  /*0780*/  @!P1 SHF.R.U32.HI R16, RZ, 0x1d, R0 ;  /* 0x0000001dff109819 */ /* 0x000fe20000011600 */
[----:B------:R-:W-:Y:S01]  /*0790*/  IMAD.X R10, RZ, RZ, R10, P4 ;  /* 0x000000ffff0a7224 */ /* 0x000fe200020e060a */
[----:B------:R-:W-:Y:S02]  /*07a0*/  @!P1 IADD3 R24, P4, PT, R29, R17, RZ ;  /* 0x000000111d189210 */ /* 0x000fe40007f9e0ff */
[----:B------:R-:W-:-:S05]  /*07b0*/  @!P1 IADD3.X R17, PT, PT, R16, R11, R16, P5, P6 ;  /* 0x0000000b10119210 */ /* 0x000fca0002fec410 */
[----:B------:R-:W-:Y:S01]  /*07c0*/  @!P1 IMAD.X R25, R16, 0x1, R17, P4 ;  /* 0x0000000110199824 */ /* 0x000fe200020e0611 */
[C---:B------:R-:W-:Y:S02]  /*07d0*/  IADD3 R17, P4, PT, R27.reuse, R18, RZ ;  /* 0x000000121b117210 */ /* 0x040fe40007f9e0ff */
[----:B------:R-:W1:Y:S01]  /*07e0*/  LDC.64 R18, c[0x0][0x10b0] ;  /* 0x00042c00ff127b82 */ /* 0x000e620000000a00 */
[----:B------:R-:W-:Y:S02]  /*07f0*/  ISETP.GE.AND.EX P2, PT, R10, R3, PT, P2 ;  /* 0x000000030a00720c */ /* 0x000fe40003f46320 */
[----:B------:R-:W-:Y:S01]  /*0800*/  LEA R10, P5, R27, R8, 0x3 ;  /* 0x000000081b0a7211 */ /* 0x000fe200078a18ff */
[----:B------:R-:W-:Y:S01]  /*0810*/  IMAD.X R14, RZ, RZ, R14, P4 ;  /* 0x000000ffff0e7224 */ /* 0x000fe200020e060e */
[----:B0-----:R0:W-:Y:S01]  /*0820*/  @!P0 STG.E.64 desc[UR6][R22.64], R20 ;  /* 0x0000001416008986 */ /* 0x0011e2000c101b06 */
[----:B------:R-:W-:Y:S02]  /*0830*/  IADD3 R15, P4, PT, R0, R17, RZ ;  /* 0x00000011000f7210 */ /* 0x000fe40007f9e0ff */
[----:B------:R-:W-:-:S02]  /*0840*/  LEA R16, P6, R17, R6, 0x3 ;  /* 0x0000000611107211 */ /* 0x000fc400078c18ff */
[----:B------:R-:W-:Y:S01]  /*0850*/  LEA.HI.X R11, R27, R11, RZ, 0x3, P5 ;  /* 0x0000000b1b0b7211 */ /* 0x000fe200028f1cff */
[----:B--2---:R2:W-:Y:S01]  /*0860*/  @!P1 STG.E.64 desc[UR6][R24.64], R12 ;  /* 0x0000000c18009986 */ /* 0x0045e2000c101b06 */
[-C--:B------:R-:W-:Y:S01]  /*0870*/  ISETP.GE.U32.AND P0, PT, R17, R2.reuse, PT ;  /* 0x000000021100720c */ /* 0x080fe20003f06070 */
[--C-:B------:R-:W-:Y:S01]  /*0880*/  IMAD.X R8, RZ, RZ, R14.reuse, P4 ;  /* 0x000000ffff087224 */ /* 0x100fe200020e060e */
[----:B------:R-:W-:Y:S02]  /*0890*/  ISETP.GE.U32.AND P1, PT, R15, R2, PT ;  /* 0x000000020f00720c */ /* 0x000fe40003f26070 */
[----:B0-----:R-:W-:Y:S02]  /*08a0*/  CS2R R20, SRZ ;  /* 0x0000000000147805 */ /* 0x001fe4000001ff00 */
[----:B------:R-:W-:Y:S02]  /*08b0*/  LEA.HI.X R17, R17, R7, R14, 0x3, P6 ;  /* 0x0000000711117211 */ /* 0x000fe400030f1c0e */
[C---:B------:R-:W-:Y:S01]  /*08c0*/  IADD3 R15, P6, PT, R0.reuse, R15, RZ ;  /* 0x0000000f000f7210 */ /* 0x040fe20007fde0ff */
[----:B-1----:R-:W3:Y:S01]  /*08d0*/  LDG.E.64 R18, desc[UR6][R18.64] ;  /* 0x0000000612127981 */ /* 0x002ee2000c1e1b00 */
[----:B--2---:R-:W-:-:S03]  /*08e0*/  LEA R12, P4, R0, R16, 0x3 ;  /* 0x00000010000c7211 */ /* 0x004fc600078818ff */
[----:B------:R-:W2:Y:S01]  /*08f0*/  @!P2 LDG.E.64 R20, desc[UR6][R10.64] ;  /* 0x000000060a14a981 */ /* 0x000ea2000c1e1b00 */
[-C--:B------:R-:W-:Y:S02]  /*0900*/  ISETP.GE.AND.EX P0, PT, R14, R3.reuse, PT, P0 ;  /* 0x000000030e00720c */ /* 0x080fe40003f06300 */
[----:B------:R-:W-:Y:S01]  /*0910*/  ISETP.GE.AND.EX P1, PT, R8, R3, PT, P1 ;  /* 0x000000030800720c */ /* 0x000fe20003f26310 */
[----:B------:R-:W-:Y:S01]  /*0920*/  IMAD.X R8, RZ, RZ, R8, P6 ;  /* 0x000000ffff087224 */ /* 0x000fe200030e0608 */
[----:B------:R-:W-:Y:S02]  /*0930*/  LEA.HI.X R13, R0, R17, RZ, 0x3, P4 ;  /* 0x00000011000d7211 */ /* 0x000fe400020f1cff */
[----:B------:R-:W-:Y:S02]  /*0940*/  ISETP.GE.U32.AND P4, PT, R15, R2, PT ;  /* 0x000000020f00720c */ /* 0x000fe40003f86070 */
[----:B------:R-:W-:Y:S02]  /*0950*/  CS2R R22, SRZ ;  /* 0x0000000000167805 */ /* 0x000fe4000001ff00 */
[----:B------:R-:W-:-:S02]  /*0960*/  ISETP.GE.AND.EX P4, PT, R8, R3, PT, P4 ;  /* 0x000000030800720c */ /* 0x000fc40003f86340 */
[----:B------:R-:W-:Y:S02]  /*0970*/  CS2R R24, SRZ ;  /* 0x0000000000187805 */ /* 0x000fe4000001ff00 */
[----:B------:R-:W-:Y:S01]  /*0980*/  CS2R R14, SRZ ;  /* 0x00000000000e7805 */ /* 0x000fe2000001ff00 */
[----:B------:R0:W4:Y:S04]  /*0990*/  @!P0 LDG.E.64 R22, desc[UR6][R16.64] ;  /* 0x0000000610168981 */ /* 0x000128000c1e1b00 */
[----:B------:R-:W5:Y:S01]  /*09a0*/  @!P1 LDG.E.64 R24, desc[UR6][R12.64] ;  /* 0x000000060c189981 */ /* 0x000f62000c1e1b00 */
[----:B0-----:R-:W-:-:S05]  /*09b0*/  IMAD.WIDE.U32 R16, R0, 0x8, R12 ;  /* 0x0000000800107825 */ /* 0x001fca00078e000c */
[----:B------:R-:W5:Y:S01]  /*09c0*/  @!P4 LDG.E.64 R14, desc[UR6][R16.64] ;  /* 0x00000006100ec981 */ /* 0x000f62000c1e1b00 */
[----:B------:R-:W-:Y:S01]  /*09d0*/  @!P2 LEA.HI.X R11, R27, R9, RZ, 0x3, P5 ;  /* 0x000000091b0ba211 */ /* 0x000fe200028f1cff */
[----:B------:R-:W-:-:S04]  /*09e0*/  UIADD3 UR4, UP0, UPT, UR4, 0x2, URZ ;  /* 0x0000000204047890 */ /* 0x000fc8000ff1e0ff */
[----:B------:R-:W-:Y:S01]  /*09f0*/  UIADD3.X UR5, UPT, UPT, URZ, UR5, URZ, UP0, !UPT ;  /* 0x00000005ff057290 */ /* 0x000fe200087fe4ff */
[----:B---3--:R-:W2:-:S15]  /*0a00*/  DMUL R18, R18, UR8 ;  /* 0x0000000812127c28 */ /* 0x008e9e0008000000 */
[----:B------:R-:W-:-:S15]  /*0a10*/  NOP ;  /* 0x0000000000007918 */ /* 0x000fde0000000000 */
[----:B------:R-:W-:-:S15]  /*0a20*/  NOP ;  /* 0x0000000000007918 */ /* 0x000fde0000000000 */
[----:B------:R-:W-:-:S15]  /*0a30*/  NOP ;  /* 0x0000000000007918 */ /* 0x000fde0000000000 */
[----:B------:R-:W-:-:S04]  /*0a40*/  NOP ;  /* 0x0000000000007918 */ /* 0x000fc80000000000 */
[----:B--2---:R-:W0:Y:S02]  /*0a50*/  DMUL R20, R18, R20 ;  /* 0x0000001412147228 */ /* 0x004e240000000000 */
[----:B0-----:R2:W-:Y:S01]  /*0a60*/  @!P2 STG.E.64 desc[UR6][R10.64], R20 ;  /* 0x000000140a00a986 */ /* 0x0015e2000c101b06 */
[----:B------:R-:W-:-:S04]  /*0a70*/  @!P0 IADD3 R8, P2, P5, R0, R28, R5 ;  /* 0x0000001c00088210 */ /* 0x000fc80007d5e005 */
[----:B------:R-:W-:Y:S02]  /*0a80*/  @!P0 IADD3 R9, P6, PT, R27, R8, RZ ;  /* 0x000000081b098210 */ /* 0x000fe40007fde0ff */
[----:B------:R-:W-:Y:S02]  /*0a90*/  @!P0 IADD3.X R29, PT, PT, RZ, R4, RZ, P2, P5 ;  /* 0x00000004ff1d8210 */ /* 0x000fe400017ea4ff */
[----:B------:R-:W-:-:S03]  /*0aa0*/  @!P0 LEA R8, P2, R9, R6, 0x3 ;  /* 0x0000000609088211 */ /* 0x000fc600078418ff */
[----:B------:R-:W-:-:S05]  /*0ab0*/  @!P0 IMAD.X R29, RZ, RZ, R29, P6 ;  /* 0x000000ffff1d8224 */ /* 0x000fca00030e061d */
[----:B------:R-:W-:-:S15]  /*0ac0*/  @!P0 LEA.HI.X R9, R9, R7, R29, 0x3, P2 ;  /* 0x0000000709098211 */ /* 0x000fde00010f1c1d */
[----:B------:R-:W-:-:S15]  /*0ad0*/  NOP ;  /* 0x0000000000007918 */ /* 0x000fde0000000000 */
[----:B------:R-:W-:-:S15]  /*0ae0*/  NOP ;  /* 0x0000000000007918 */ /* 0x000fde0000000000 */
[----:B----4-:R-:W0:Y:S02]  /*0af0*/  DMUL R22, R18, R22 ;  /* 0x0000001612167228 */ /* 0x010e240000000000 */
[----:B0-----:R2:W-:Y:S01]  /*0b00*/  @!P0 STG.E.64 desc[UR6][R8.64], R22 ;  /* 0x0000001608008986 */ /* 0x0015e2000c101b06 */
[----:B------:R-:W-:-:S04]  /*0b10*/  ISETP.NE.U32.AND P0, PT, R26, UR4, PT ;  /* 0x000000041a007c0c */ /* 0x000fc8000bf05070 */
[----:B------:R-:W-:-:S15]  /*0b20*/  ISETP.NE.AND.EX P0, PT, RZ, UR5, PT, P0 ;  /* 0x00000005ff007c0c */ /* 0x000fde000bf05300 */
[----:B------:R-:W-:-:S15]  /*0b30*/  NOP ;  /* 0x0000000000007918 */ /* 0x000fde0000000000 */
[----:B------:R-:W-:-:S15]  /*0b40*/  NOP ;  /* 0x0000000000007918 */ /* 0x000fde0000000000 */
[----:B------:R-:W-:-:S12]  /*0b50*/  NOP ;  /* 0x0000000000007918 */ /* 0x000fd80000000000 */
[----:B-----5:R-:W0:Y:S02]  /*0b60*/  DMUL R24, R18, R24 ;  /* 0x0000001812187228 */ /* 0x020e240000000000 */
[----:B0-----:R2:W-:Y:S01]  /*0b70*/  @!P1 STG.E.64 desc[UR6][R12.64], R24 ;  /* 0x000000180c009986 */ /* 0x0015e2000c101b06 */
[----:B------:R-:W-:-:S04]  /*0b80*/  LEA R28, P1, R27, R28, 0x1 ;  /* 0x0000001c1b1c7211 */ /* 0x000fc800078208ff */
[----:B------:R-:W-:-:S15]  /*0b90*/  LEA.HI.X R4, R27, R4, RZ, 0x1, P1 ;  /* 0x000000041b047211 */ /* 0x000fde00008f0cff */
[----:B------:R-:W-:-:S15]  /*0ba0*/  NOP ;  /* 0x0000000000007918 */ /* 0x000fde0000000000 */
[----:B------:R-:W-:-:S15]  /*0bb0*/  NOP ;  /* 0x0000000000007918 */ /* 0x000fde0000000000 */
[----:B------:R-:W-:-:S12]  /*0bc0*/  NOP ;  /* 0x0000000000007918 */ /* 0x000fd80000000000 */
[----:B------:R-:W0:Y:S02]  /*0bd0*/  DMUL R14, R18, R14 ;  /* 0x0000000e120e7228 */ /* 0x000e240000000000 */
[----:B0-----:R2:W-:Y:S01]  /*0be0*/  @!P4 STG.E.64 desc[UR6][R16.64], R14 ;  /* 0x0000000e1000c986 */ /* 0x0015e2000c101b06 */
[----:B------:R-:W-:Y:S05]  /*0bf0*/  @P0 BRA `(.L_x_562) ;  /* 0xfffffff400d00947 */ /* 0x000fea000383ffff */
.L_x_561:
[----:B------:R-:W-:Y:S05]  /*0c00*/  @!P3 EXIT ;  /* 0x000000000000b94d */ /* 0x000fea0003800000 */
[----:B0-----:R-:W-:Y:S01]  /*0c10*/  IADD3 R5, P0, PT, R5, R28, RZ ;  /* 0x0000001c05057210 */ /* 0x001fe20007f1e0ff */
[----:B--2---:R-:W0:Y:S01]  /*0c20*/  LDC.64 R10, c[0x0][0x10b0] ;  /* 0x00042c00ff0a7b82 */ /* 0x004e220000000a00 */
[C---:B------:R-:W-:Y:S01]  /*0c30*/  IMAD.SHL.U32 R13, R0.reuse, 0x8, RZ ;  /* 0x00000008000d7824 */ /* 0x040fe200078e00ff */
[----:B------:R-:W-:Y:S02]  /*0c40*/  CS2R R14, SRZ ;  /* 0x00000000000e7805 */ /* 0x000fe4000001ff00 */
[----:B------:R-:W-:Y:S01]  /*0c50*/  IADD3 R9, P2, PT, R0, R5, RZ ;  /* 0x0000000500097210 */ /* 0x000fe20007f5e0ff */
[----:B------:R-:W-:Y:S01]  /*0c60*/  IMAD.X R8, RZ, RZ, R4, P0 ;  /* 0x000000ffff087224 */ /* 0x000fe200000e0604 */
[C---:B------:R-:W-:Y:S02]  /*0c70*/  LEA R4, P1, R5.reuse, R6, 0x3 ;  /* 0x0000000605047211 */ /* 0x040fe400078218ff */
[----:B------:R-:W-:Y:S02]  /*0c80*/  CS2R R16, SRZ ;  /* 0x0000000000107805 */ /* 0x000fe4000001ff00 */
[C---:B------:R-:W-:Y:S01]  /*0c90*/  ISETP.GE.U32.AND P0, PT, R5.reuse, R2, PT ;  /* 0x000000020500720c */ /* 0x040fe20003f06070 */
[--C-:B------:R-:W-:Y:S01]  /*0ca0*/  IMAD.X R6, RZ, RZ, R8.reuse, P2 ;  /* 0x000000ffff067224 */ /* 0x100fe200010e0608 */
[----:B------:R-:W-:-:S02]  /*0cb0*/  LEA.HI.X R5, R5, R7, R8, 0x3, P1 ;  /* 0x0000000705057211 */ /* 0x000fc400008f1c08 */
[----:B------:R-:W-:Y:S02]  /*0cc0*/  CS2R R18, SRZ ;  /* 0x0000000000127805 */ /* 0x000fe4000001ff00 */
[-C--:B------:R-:W-:Y:S01]  /*0cd0*/  ISETP.GE.U32.AND P1, PT, R9, R2.reuse, PT ;  /* 0x000000020900720c */ /* 0x080fe20003f26070 */
[----:B------:R-:W1:Y:S01]  /*0ce0*/  LDCU.64 UR4, c[0x0][0x10b8] ;  /* 0x00021700ff0477ac */ /* 0x000e620008000a00 */
[----:B------:R-:W-:Y:S02]  /*0cf0*/  IADD3 R9, P3, PT, R0, R9, RZ ;  /* 0x0000000900097210 */ /* 0x000fe40007f7e0ff */
[----:B------:R-:W-:Y:S02]  /*0d00*/  ISETP.GE.AND.EX P0, PT, R8, R3, PT, P0 ;  /* 0x000000030800720c */ /* 0x000fe40003f06300 */
[----:B------:R-:W-:Y:S01]  /*0d10*/  ISETP.GE.U32.AND P2, PT, R9, R2, PT ;  /* 0x000000020900720c */ /* 0x000fe20003f46070 */
[----:B------:R-:W-:Y:S01]  /*0d20*/  IMAD.X R8, RZ, RZ, R6, P3 ;  /* 0x000000ffff087224 */ /* 0x000fe200018e0606 */
[----:B------:R-:W-:-:S02]  /*0d30*/  IADD3 R9, P4, PT, R0, R9, RZ ;  /* 0x0000000900097210 */ /* 0x000fc40007f9e0ff */
[-C--:B------:R-:W-:Y:S01]  /*0d40*/  ISETP.GE.AND.EX P1, PT, R6, R3.reuse, PT, P1 ;  /* 0x000000030600720c */ /* 0x080fe20003f26310 */
[----:B------:R-:W-:Y:S01]  /*0d50*/  IMAD.WIDE.U32 R6, R0, 0x8, R4 ;  /* 0x0000000800067825 */ /* 0x000fe200078e0004 */
[----:B------:R-:W-:Y:S01]  /*0d60*/  ISETP.GE.U32.AND P3, PT, R9, R2, PT ;  /* 0x000000020900720c */ /* 0x000fe20003f66070 */
[----:B0-----:R-:W1:Y:S01]  /*0d70*/  LDG.E.64 R10, desc[UR6][R10.64] ;  /* 0x000000060a0a7981 */ /* 0x001e62000c1e1b00 */
[----:B------:R-:W-:Y:S01]  /*0d80*/  ISETP.GE.AND.EX P2, PT, R8, R3, PT, P2 ;  /* 0x000000030800720c */ /* 0x000fe20003f46320 */
[----:B------:R-:W-:Y:S01]  /*0d90*/  IMAD.X R12, RZ, RZ, R8, P4 ;  /* 0x000000ffff0c7224 */ /* 0x000fe200020e0608 */
[----:B------:R-:W-:Y:S01]  /*0da0*/  IADD3 R2, P4, PT, R6, R13, RZ ;  /* 0x0000000d06027210 */ /* 0x000fe20007f9e0ff */
[----:B------:R-:W2:Y:S01]  /*0db0*/  @!P0 LDG.E.64 R14, desc[UR6][R4.64] ;  /* 0x00000006040e8981 */ /* 0x000ea2000c1e1b00 */
[----:B------:R-:W-:Y:S02]  /*0dc0*/  SHF.R.U32.HI R9, RZ, 0x1d, R0 ;  /* 0x0000001dff097819 */ /* 0x000fe40000011600 */
[----:B------:R-:W-:-:S02]  /*0dd0*/  ISETP.GE.AND.EX P3, PT, R12, R3, PT, P3 ;  /* 0x000000030c00720c */ /* 0x000fc40003f66330 */
[----:B------:R-:W-:Y:S01]  /*0de0*/  IADD3 R8, P5, PT, R13, R2, RZ ;  /* 0x000000020d087210 */ /* 0x000fe20007fbe0ff */
[----:B------:R-:W-:Y:S01]  /*0df0*/  IMAD.X R3, R7, 0x1, R9, P4 ;  /* 0x0000000107037824 */ /* 0x000fe200020e0609 */
[----:B------:R-:W-:Y:S01]  /*0e00*/  CS2R R12, SRZ ;  /* 0x00000000000c7805 */ /* 0x000fe2000001ff00 */
[----:B------:R-:W3:Y:S02]  /*0e10*/  @!P1 LDG.E.64 R16, desc[UR6][R6.64] ;  /* 0x0000000606109981 */ /* 0x000ee4000c1e1b00 */
[----:B------:R-:W-:-:S03]  /*0e20*/  IMAD.X R9, R9, 0x1, R3, P5 ;  /* 0x0000000109097824 */ /* 0x000fc600028e0603 */
[----:B------:R-:W4:Y:S04]  /*0e30*/  @!P2 LDG.E.64 R12, desc[UR6][R2.64] ;  /* 0x00000006020ca981 */ /* 0x000f28000c1e1b00 */
[----:B------:R-:W5:Y:S01]  /*0e40*/  @!P3 LDG.E.64 R18, desc[UR6][R8.64] ;  /* 0x000000060812b981 */ /* 0x000f62000c1e1b00 */
[----:B-1----:R-:W2:-:S15]  /*0e50*/  DMUL R20, R10, UR4 ;  /* 0x000000040a147c28 */ /* 0x002e9e0008000000 */
[----:B------:R-:W-:-:S15]  /*0e60*/  NOP ;  /* 0x0000000000007918 */ /* 0x000fde0000000000 */
[----:B------:R-:W-:-:S15]  /*0e70*/  NOP ;  /* 0x0000000000007918 */ /* 0x000fde0000000000 */
[----:B------:R-:W-:-:S15]  /*0e80*/  NOP ;  /* 0x0000000000007918 */ /* 0x000fde0000000000 */
[----:B------:R-:W-:-:S04]  /*0e90*/  NOP ;  /* 0x0000000000007918 */ /* 0x000fc80000000000 */
[----:B--2---:R-:W0:Y:S02]  /*0ea0*/  DMUL R14, R20, R14 ;  /* 0x0000000e140e7228 */ /* 0x004e240000000000 */
[----:B0-----:R0:W-:-:S15]  /*0eb0*/  @!P0 STG.E.64 desc[UR6][R4.64], R14 ;  /* 0x0000000e04008986 */ /* 0x0011de000c101b06 */
        /* <DEDUP_REMOVED lines=11> */
[----:B-1----:R0:W-:-:S15]  /*0f70*/  @!P2 STG.E.64 desc[UR6][R2.64], R12 ;  /* 0x0000000c0200a986 */ /* 0x0021de000c101b06 */
[----:B------:R-:W-:-:S15]  /*0f80*/  NOP ;  /* 0x0000000000007918 */ /* 0x000fde0000000000 */
[----:B------:R-:W-:-:S15]  /*0f90*/  NOP ;  /* 0x0000000000007918 */ /* 0x000fde0000000000 */
[----:B------:R-:W-:-:S15]  /*0fa0*/  NOP ;  /* 0x0000000000007918 */ /* 0x000fde0000000000 */
[----:B------:R-:W-:-:S02]  /*0fb0*/  NOP ;  /* 0x0000000000007918 */ /* 0x000fc40000000000 */
[----:B-----5:R0:W1:Y:S02]  /*0fc0*/  DMUL R18, R20, R18 ;  /* 0x0000001214127228 */ /* 0x0200640000000000 */
[----:B01----:R-:W-:Y:S05]  /*0fd0*/  @P3 EXIT ;  /* 0x000000000000394d */ /* 0x003fea0003800000 */
[----:B------:R-:W-:Y:S01]  /*0fe0*/  STG.E.64 desc[UR6][R8.64], R18 ;  /* 0x0000001208007986 */ /* 0x000fe2000c101b06 */
[----:B------:R-:W-:Y:S05]  /*0ff0*/  EXIT ;  /* 0x000000000000794d */ /* 0x000fea0003800000 */
.L_x_560:
        /* <DEDUP_REMOVED lines=9> */
.L_x_563:
        /* <DEDUP_REMOVED lines=28> */
[----:B------:R0:W1:Y:S02]  /*1250*/  DMUL R10, R10, R18 ;  /* 0x000000120a0a7228 */ /* 0x0000640000000000 */
[C---:B0-----:R-:W-:Y:S01]  /*1260*/  IMAD.SHL.U32 R18, R0.reuse, 0x4, RZ ;  /* 0x0000000400127824 */ /* 0x041fe200078e00ff */
[----:B-1----:R3:W-:Y:S01]  /*1270*/  STG.E.ENL2.256 desc[UR6][R4.64], R12, R8 ;  /* 0xf800000c0408797f */ /* 0x0027e2000f121806 */
[----:B------:R-:W-:-:S03]  /*1280*/  SHF.L.U64.HI R19, R0, 0x2, R21 ;  /* 0x0000000200137819 */ /* 0x000fc60000010215 */
[----:B------:R-:W-:-:S04]  /*1290*/  ISETP.LT.U32.AND P1, PT, R18, R17, PT ;  /* 0x000000111200720c */ /* 0x000fc80003f21070 */
[----:B------:R-:W-:-:S13]  /*12a0*/  ISETP.LT.AND.EX P1, PT, R19, R16, PT, P1 ;  /* 0x000000101300720c */ /* 0x000fda0003f21310 */
[----:B------:R-:W-:Y:S05]  /*12b0*/  @!P0 BRA P1, `(.L_x_563) ;  /* 0xfffffffc00748947 */ /* 0x000fea000083ffff */
[----:B------:R-:W-:Y:S05]  /*12c0*/  EXIT ;  /* 0x000000000000794d */ /* 0x000fea0003800000 */
        .weak           $__internal_44_$__cuda_sm20_div_u16
        .type           $__internal_44_$__cuda_sm20_div_u16,@function
        .size           $__internal_44_$__cuda_sm20_div_u16,(.L_x_800 - $__internal_44_$__cuda_sm20_div_u16)
$__internal_44_$__cuda_sm20_div_u16:
[----:B------:R-:W0:Y:S01]  /*12d0*/  I2F.U16 R8, R5 ;  /* 0x0000000500087306 */ /* 0x000e220000101000 */
[----:B------:R-:W-:Y:S01]  /*12e0*/  IMAD.MOV.U32 R10, RZ, RZ, 0x4b800000 ;  /* 0x4b800000ff0a7424 */ /* 0x000fe200078e00ff */
[----:B------:R-:W-:Y:S02]  /*12f0*/  I2FP.F32.U32.RZ R4, R4 ;  /* 0x0000000400047245 */ /* 0x000fe4000020d000 */
[C---:B0-----:R-:W-:Y:S02]  /*1300*/  FSETP.GEU.AND P1, PT, |R8|.reuse, 1.175494350822287508e-38, PT ;  /* 0x008000000800780b */ /* 0x041fe40003f2e200 */
[----:B------:R-:W-:Y:S02]  /*1310*/  FSETP.GT.AND P0, PT, |R8|, 8.50705917302346158658e+37, PT ;  /* 0x7e8000000800780b */ /* 0x000fe40003f04200 */
[----:B------:R-:W-:-:S04]  /*1320*/  FSEL R10, R10, 1, !P1 ;  /* 0x3f8000000a0a7808 */ /* 0x000fc80004800000 */
[----:B------:R-:W-:Y:S02]  /*1330*/  FSEL R11, R10, 0.25, !P0 ;  /* 0x3e8000000a0b7808 */ /* 0x000fe40004000000 */
[----:B------:R-:W-:Y:S01]  /*1340*/  ISETP.NE.U32.AND P0, PT, R5, RZ, PT ;  /* 0x000000ff0500720c */ /* 0x000fe20003f05070 */
[----:B------:R-:W-:Y:S02]  /*1350*/  IMAD.MOV.U32 R5, RZ, RZ, 0x0 ;  /* 0x00000000ff057424 */ /* 0x000fe400078e00ff */
[----:B------:R-:W-:-:S06]  /*1360*/  FMUL R8, R8, R11 ;  /* 0x0000000b08087220 */ /* 0x000fcc0000400000 */
[----:B------:R-:W0:Y:S02]  /*1370*/  MUFU.RCP R8, R8 ;  /* 0x0000000800087308 */ /* 0x000e240000001000 */
[----:B0-----:R-:W-:-:S04]  /*1380*/  FMUL R11, R11, R8 ;  /* 0x000000080b0b7220 */ /* 0x001fc80000400000 */
[----:B------:R-:W-:-:S04]  /*1390*/  VIADD R11, R11, 0x2 ;  /* 0x000000020b0b7836 */ /* 0x000fc80000000000 */
[----:B------:R-:W-:Y:S01]  /*13a0*/  FMUL.RZ R11, R4, R11 ;  /* 0x0000000b040b7220 */ /* 0x000fe2000040c000 */
[----:B------:R-:W-:-:S05]  /*13b0*/  IMAD.MOV.U32 R4, RZ, RZ, R12 ;  /* 0x000000ffff047224 */ /* 0x000fca00078e000c */
[----:B------:R-:W0:Y:S02]  /*13c0*/  F2I.U32.TRUNC.NTZ R11, R11 ;  /* 0x0000000b000b7305 */ /* 0x000e24000020f000 */
[----:B0-----:R-:W-:Y:S01]  /*13d0*/  LOP3.LUT R10, R11, 0xffff, RZ, 0xc0, !PT ;  /* 0x0000ffff0b0a7812 */ /* 0x001fe200078ec0ff */
[----:B------:R-:W-:Y:S01]  /*13e0*/  @!P0 IMAD.MOV.U32 R10, RZ, RZ, -0x1 ;  /* 0xffffffffff0a8424 */ /* 0x000fe200078e00ff */
[----:B------:R-:W-:Y:S06]  /*13f0*/  RET.REL.NODEC R4 `(_ZN2at6native63_GLOBAL__N__862fb238_30_ForeachBinaryOpScalarTensor_cu_64fe0ca525multi_tensor_apply_kernelINS1_18TensorListMetadataILi1EEENS1_27BinaryOpScalarTensorFunctorIdLi1ELi1ELi0EEEJSt10multipliesIdEPddEEEvT_T0_DpT1_) ;  /* 0xffffffec04007950 */ /* 0x000fec0003c3ffff */
.L_x_564:
        /* <DEDUP_REMOVED lines=16> */
.L_x_800:


//--------------------- .text._ZN2at6native63_GLOBAL__N__862fb238_30_ForeachBinaryOpScalarTensor_cu_64fe0ca525multi_tensor_apply_kernelINS1_18TensorListMetadataILi1EEENS1_27BinaryOpScalarTensorFunctorIsLi1ELi1ELi0EEEJSt10multipliesIsEPssEEEvT_T0_DpT1_ --------------------------
	.section	.text._ZN2at6native63_GLOBAL__N__862fb238_30_ForeachBinaryOpScalarTensor_cu_64fe0ca525multi_tensor_apply_kernelINS1_18TensorListMetadataILi1EEENS1_27BinaryOpScalarTensorFunctorIsLi1ELi1ELi0EEEJSt10multipliesIsEPssEEEvT_T0_DpT1_,"ax",@progbits
	.align	128
.text._ZN2at6native63_GLOBAL__N__862fb238_30_ForeachBinaryOpScalarTensor_cu_64fe0ca525multi_tensor_apply_kernelINS1_18TensorListMetadataILi1EEENS1_27BinaryOpScalarTensorFunctorIsLi1ELi1ELi0EEEJSt10multipliesIsEPssEEEvT_T0_DpT1_:
        .type           _ZN2at6native63_GLOBAL__N__862fb238_30_ForeachBinaryOpScalarTensor_cu_64fe0ca525multi_tensor_apply_kernelINS1_18TensorListMetadataILi1EEENS1_27BinaryOpScalarTensorFunctorIsLi1ELi1ELi0EEEJSt10multipliesIsEPssEEEvT_T0_DpT1_,@function
        .size           _ZN2at6native63_GLOBAL__N__862fb238_30_ForeachBinaryOpScalarTensor_cu_64fe0ca525multi_tensor_apply_kernelINS1_18TensorListMetadataILi1EEENS1_27BinaryOpScalarTensorFunctorIsLi1ELi1ELi0EEEJSt10multipliesIsEPssEEEvT_T0_DpT1_,(.L_x_802 - _ZN2at6native63_GLOBAL__N__862fb238_30_ForeachBinaryOpScalarTensor_cu_64fe0ca525multi_tensor_apply_kernelINS1_18TensorListMetadataILi1EEENS1_27BinaryOpScalarTensorFunctorIsLi1ELi1ELi0EEEJSt10multipliesIsEPssEEEvT_T0_DpT1_)
        .other          _ZN2at6native63_GLOBAL__N__862fb238_30_ForeachBinaryOpScalarTensor_cu_64fe0ca525multi_tensor_apply_kernelINS1_18TensorListMetadataILi1EEENS1_27BinaryOpScalarTensorFunctorIsLi1ELi1ELi0EEEJSt10multipliesIsEPssEEEvT_T0_DpT1_,@"STO_CUDA_ENTRY STV_DEFAULT"
_ZN2at6native63_GLOBAL__N__862fb238_30_ForeachBinaryOpScalarTensor_cu_64fe0ca525multi_tensor_apply_kernelINS1_18TensorListMetadataILi1EEENS1_27BinaryOpScalarTensorFunctorIsLi1ELi1ELi0EEEJSt10multipliesIsEPssEEEvT_T0_DpT1_:
        /* <DEDUP_REMOVED lines=35> */
[----:B------:R-:W-:Y:S05]  /*0230*/  CALL.REL.NOINC `($__internal_45_$__cuda_sm20_div_u16) ;  /* 0x0000000c00c07944 */ /* 0x000fea0003c00000 */
[----:B------:R-:W0:Y:S01]  /*0240*/  S2R R17, SR_TID.X ;  /* 0x0000000000117919 */ /* 0x000e220000002100 */
[----:B------:R-:W-:Y:S01]  /*0250*/  ISETP.GE.U32.AND P0, PT, R9, UR5, PT ;  /* 0x0000000509007c0c */ /* 0x000fe2000bf06070 */
[----:B------:R-:W-:Y:S01]  /*0260*/  UMOV UR6, URZ ;  /* 0x000000ff00067c82 */ /* 0x000fe20008000000 */
[----:B------:R-:W-:Y:S02]  /*0270*/  UMOV UR7, URZ ;  /* 0x000000ff00077c82 */ /* 0x000fe40008000000 */
[----:B------:R-:W-:-:S13]  /*0280*/  ISETP.GE.U32.AND.EX P0, PT, R10, RZ, PT, P0 ;  /* 0x000000ff0a00720c */ /* 0x000fda0003f06100 */
[----:B------:R-:W-:Y:S05]  /*0290*/  @!P0 BRA `(.L_x_566) ;  /* 0x00000008000c8947 */ /* 0x000fea0003800000 */
        /* <DEDUP_REMOVED lines=8> */
.L_x_567:
[----:B--2---:R-:W2:Y:S01]  /*0320*/  LDC.64 R4, c[0x0][0x10b0] ;  /* 0x00042c00ff047b82 */ /* 0x004ea20000000a00 */
[----:B0-----:R-:W-:-:S04]  /*0330*/  IADD3 R7, P0, PT, R17, UR6, RZ ;  /* 0x0000000611077c10 */ /* 0x001fc8000ff1e0ff */
[C---:B------:R-:W-:Y:S01]  /*0340*/  IADD3 R11, P1, PT, R7.reuse, UR14, RZ ;  /* 0x0000000e070b7c10 */ /* 0x040fe2000ff3e0ff */
[----:B------:R-:W-:Y:S01]  /*0350*/  IMAD.X R9, RZ, RZ, UR7, P0 ;  /* 0x00000007ff097e24 */ /* 0x000fe200080e06ff */
[-C--:B------:R-:W-:Y:S02]  /*0360*/  ISETP.GE.U32.AND P3, PT, R7, R0.reuse, PT ;  /* 0x000000000700720c */ /* 0x080fe40003f66070 */
[----:B------:R-:W-:Y:S01]  /*0370*/  ISETP.GE.U32.AND P4, PT, R11, R0, PT ;  /* 0x000000000b00720c */ /* 0x000fe20003f86070 */
[--C-:B------:R-:W-:Y:S01]  /*0380*/  IMAD.X R25, RZ, RZ, R9.reuse, P1 ;  /* 0x000000ffff197224 */ /* 0x100fe200008e0609 */
[----:B------:R-:W-:Y:S01]  /*0390*/  USHF.L.U32 UR15, UR14, 0x1, URZ ;  /* 0x000000010e0f7899 */ /* 0x000fe200080006ff */
[----:B------:R-:W-:Y:S02]  /*03a0*/  LEA R14, P0, R7, R2, 0x1 ;  /* 0x00000002070e7211 */ /* 0x000fe400078008ff */
[-C--:B------:R-:W-:Y:S02]  /*03b0*/  ISETP.GE.AND.EX P3, PT, R9, R16.reuse, PT, P3 ;  /* 0x000000100900720c */ /* 0x080fe40003f66330 */
[----:B------:R-:W-:Y:S01]  /*03c0*/  ISETP.GE.AND.EX P4, PT, R25, R16, PT, P4 ;  /* 0x000000101900720c */ /* 0x000fe20003f86340 */
[----:B------:R-:W-:Y:S01]  /*03d0*/  USHF.R.U32.HI UR16, URZ, 0x1f, UR14 ;  /* 0x0000001fff107899 */ /* 0x000fe2000801160e */
[----:B--2---:R-:W2:Y:S01]  /*03e0*/  LDG.E.U16 R18, desc[UR12][R4.64] ;  /* 0x0000000c04127981 */ /* 0x004ea2000c1e1500 */
[----:B------:R-:W-:-:S02]  /*03f0*/  LEA.HI.X R15, R7, R3, R9, 0x1, P0 ;  /* 0x00000003070f7211 */ /* 0x000fc400000f0c09 */
[----:B------:R-:W-:Y:S02]  /*0400*/  IADD3 R10, P0, PT, R14, UR15, RZ ;  /* 0x0000000f0e0a7c10 */ /* 0x000fe4000ff1e0ff */
[----:B------:R-:W-:Y:S02]  /*0410*/  IADD3 R7, P1, PT, R11, UR14, RZ ;  /* 0x0000000e0b077c10 */ /* 0x000fe4000ff3e0ff */
[----:B------:R-:W-:Y:S02]  /*0420*/  PRMT R13, RZ, 0x7610, R13 ;  /* 0x00007610ff0d7816 */ /* 0x000fe4000000000d */
[----:B------:R-:W-:Y:S02]  /*0430*/  PRMT R12, RZ, 0x7610, R12 ;  /* 0x00007610ff0c7816 */ /* 0x000fe4000000000c */
[----:B------:R-:W-:Y:S02]  /*0440*/  IADD3.X R11, PT, PT, R15, UR16, RZ, P0, !PT ;  /* 0x000000100f0b7c10 */ /* 0x000fe400087fe4ff */
[C---:B------:R-:W-:Y:S01]  /*0450*/  ISETP.GE.U32.AND P0, PT, R7.reuse, R0, PT ;  /* 0x000000000700720c */ /* 0x040fe20003f06070 */
[----:B------:R-:W3:Y:S01]  /*0460*/  @!P3 LDG.E.U16 R13, desc[UR12][R14.64] ;  /* 0x0000000c0e0db981 */ /* 0x000ee2000c1e1500 */
[----:B------:R-:W-:Y:S01]  /*0470*/  IADD3 R9, P5, PT, R7, UR14, RZ ;  /* 0x0000000e07097c10 */ /* 0x000fe2000ffbe0ff */
[----:B------:R-:W-:-:S02]  /*0480*/  IMAD.X R7, RZ, RZ, R25, P1 ;  /* 0x000000ffff077224 */ /* 0x000fc400008e0619 */
[----:B------:R2:W4:Y:S01]  /*0490*/  @!P4 LDG.E.U16 R12, desc[UR12][R10.64] ;  /* 0x0000000c0a0cc981 */ /* 0x000522000c1e1500 */
[----:B------:R-:W-:Y:S01]  /*04a0*/  ISETP.GE.U32.AND P2, PT, R9, R0, PT ;  /* 0x000000000900720c */ /* 0x000fe20003f46070 */
[----:B------:R-:W-:Y:S01]  /*04b0*/  IMAD.X R9, RZ, RZ, R7, P5 ;  /* 0x000000ffff097224 */ /* 0x000fe200028e0607 */
[-C--:B------:R-:W-:Y:S02]  /*04c0*/  ISETP.GE.AND.EX P0, PT, R7, R16.reuse, PT, P0 ;  /* 0x000000100700720c */ /* 0x080fe40003f06300 */
[----:B------:R-:W-:Y:S02]  /*04d0*/  IADD3 R8, P1, PT, R10, UR15, RZ ;  /* 0x0000000f0a087c10 */ /* 0x000fe4000ff3e0ff */
[----:B------:R-:W-:Y:S02]  /*04e0*/  ISETP.GE.AND.EX P2, PT, R9, R16, PT, P2 ;  /* 0x000000100900720c */ /* 0x000fe40003f46320 */
[----:B------:R-:W-:Y:S02]  /*04f0*/  IADD3.X R9, PT, PT, R11, UR16, RZ, P1, !PT ;  /* 0x000000100b097c10 */ /* 0x000fe40008ffe4ff */
[----:B------:R-:W-:-:S02]  /*0500*/  IADD3 R6, P1, PT, R8, UR15, RZ ;  /* 0x0000000f08067c10 */ /* 0x000fc4000ff3e0ff */
[----:B------:R-:W-:Y:S02]  /*0510*/  PRMT R21, RZ, 0x7610, R21 ;  /* 0x00007610ff157816 */ /* 0x000fe40000000015 */
[----:B------:R-:W-:Y:S02]  /*0520*/  PRMT R20, RZ, 0x7610, R20 ;  /* 0x00007610ff147816 */ /* 0x000fe40000000014 */
[----:B------:R-:W-:Y:S02]  /*0530*/  IADD3.X R7, PT, PT, R9, UR16, RZ, P1, !PT ;  /* 0x0000001009077c10 */ /* 0x000fe40008ffe4ff */
[----:B------:R-:W5:Y:S04]  /*0540*/  @!P0 LDG.E.U16 R21, desc[UR12][R8.64] ;  /* 0x0000000c08158981 */ /* 0x000f68000c1e1500 */
[----:B------:R-:W5:Y:S01]  /*0550*/  @!P2 LDG.E.U16 R20, desc[UR12][R6.64] ;  /* 0x0000000c0614a981 */ /* 0x000f62000c1e1500 */
[----:B------:R-:W-:-:S02]  /*0560*/  USHF.L.U32 UR11, UR14, 0x2, URZ ;  /* 0x000000020e0b7899 */ /* 0x000fc400080006ff */
[----:B-1----:R-:W-:Y:S01]  /*0570*/  UPRMT UR8, UR17, 0x9910, URZ ;  /* 0x0000991011087896 */ /* 0x002fe200080000ff */
[----:B--2---:R-:W-:Y:S02]  /*0580*/  PRMT R11, R18, 0x9910, RZ ;  /* 0x00009910120b7816 */ /* 0x004fe400000000ff */
[----:B------:R-:W-:-:S03]  /*0590*/  IADD3 R18, P1, PT, R17, UR6, RZ ;  /* 0x0000000611127c10 */ /* 0x000fc6000ff3e0ff */
[----:B------:R-:W-:Y:S01]  /*05a0*/  IMAD R11, R11, UR8, RZ ;  /* 0x000000080b0b7c24 */ /* 0x000fe2000f8e02ff */
[C---:B------:R-:W-:Y:S01]  /*05b0*/  IADD3 R19, P5, PT, R18.reuse, UR11, RZ ;  /* 0x0000000b12137c10 */ /* 0x040fe2000ffbe0ff */
[----:B------:R-:W-:Y:S02]  /*05c0*/  IMAD.X R22, RZ, RZ, UR7, P1 ;  /* 0x00000007ff167e24 */ /* 0x000fe400088e06ff */
[----:B------:R-:W-:Y:S01]  /*05d0*/  VIADD R27, R18, UR14 ;  /* 0x0000000e121b7c36 */ /* 0x000fe20008000000 */
[----:B------:R-:W-:Y:S01]  /*05e0*/  ISETP.GE.U32.AND P1, PT, R19, R0, PT ;  /* 0x000000001300720c */ /* 0x000fe20003f26070 */
[----:B------:R-:W-:Y:S01]  /*05f0*/  IMAD.X R19, RZ, RZ, R22, P5 ;  /* 0x000000ffff137224 */ /* 0x000fe200028e0616 */
[----:B------:R-:W-:Y:S01]  /*0600*/  PRMT R11, R11, 0x9910, RZ ;  /* 0x000099100b0b7816 */ /* 0x000fe200000000ff */
[----:B------:R-:W-:Y:S01]  /*0610*/  @!P3 IMAD.MOV.U32 R18, RZ, RZ, R14 ;  /* 0x000000ffff12b224 */ /* 0x000fe200078e000e */
[----:B---3--:R-:W-:Y:S01]  /*0620*/  PRMT R22, R13, 0x9910, RZ ;  /* 0x000099100d167816 */ /* 0x008fe200000000ff */
[----:B------:R-:W-:Y:S01]  /*0630*/  IMAD.U32 R13, RZ, RZ, UR11 ;  /* 0x0000000bff0d7e24 */ /* 0x000fe2000f8e00ff */
[----:B------:R-:W-:Y:S01]  /*0640*/  ISETP.GE.AND.EX P1, PT, R19, R16, PT, P1 ;  /* 0x000000101300720c */ /* 0x000fe20003f26310 */
[----:B------:R-:W-:Y:S01]  /*0650*/  IMAD.U32 R19, RZ, RZ, UR11 ;  /* 0x0000000bff137e24 */ /* 0x000fe2000f8e00ff */
[----:B----4-:R-:W-:Y:S01]  /*0660*/  PRMT R23, R12, 0x9910, RZ ;  /* 0x000099100c177816 */ /* 0x010fe200000000ff */
[----:B------:R-:W-:Y:S01]  /*0670*/  IMAD R29, R11, R22, RZ ;  /* 0x000000160b1d7224 */ /* 0x000fe200078e02ff */
[----:B------:R-:W-:Y:S01]  /*0680*/  IADD3 RZ, P5, PT, R14, UR15, RZ ;  /* 0x0000000f0eff7c10 */ /* 0x000fe2000ffbe0ff */
[----:B------:R-:W-:Y:S01]  /*0690*/  @!P4 IMAD.MOV.U32 R22, RZ, RZ, R10 ;  /* 0x000000ffff16c224 */ /* 0x000fe200078e000a */
[----:B------:R-:W-:Y:S01]  /*06a0*/  LEA R12, P6, R19, R14, 0x1 ;  /* 0x0000000e130c7211 */ /* 0x000fe200078c08ff */
[----:B------:R-:W-:-:S02]  /*06b0*/  @!P3 IMAD.MOV.U32 R19, RZ, RZ, R15 ;  /* 0x000000ffff13b224 */ /* 0x000fc400078e000f */
[----:B------:R-:W-:Y:S01]  /*06c0*/  IMAD.MOV.U32 R14, RZ, RZ, R23 ;  /* 0x000000ffff0e7224 */ /* 0x000fe200078e0017 */
[----:B------:R-:W-:Y:S02]  /*06d0*/  IADD3.X R23, PT, PT, R15, UR16, RZ, P5, !PT ;  /* 0x000000100f177c10 */ /* 0x000fe4000affe4ff */
[----:B------:R0:W-:Y:S01]  /*06e0*/  @!P3 STG.E.U16 desc[UR12][R18.64], R29 ;  /* 0x0000001d1200b986 */ /* 0x0001e2000c10150c */
[----:B------:R-:W-:Y:S01]  /*06f0*/  IMAD R24, R11, R14, RZ ;  /* 0x0000000e0b187224 */ /* 0x000fe200078e02ff */
[----:B------:R-:W-:Y:S02]  /*0700*/  IADD3 R27, P3, PT, R27, UR11, RZ ;  /* 0x0000000b1b1b7c10 */ /* 0x000fe4000ff7e0ff */
[----:B------:R-:W-:Y:S02]  /*0710*/  LEA.HI.X R13, R13, R15, RZ, 0x1, P6 ;  /* 0x0000000f0d0d7211 */ /* 0x000fe400030f0cff */
[----:B------:R1:W-:Y:S01]  /*0720*/  @!P4 STG.E.U16 desc[UR12][R22.64], R24 ;  /* 0x000000181600c986 */ /* 0x0003e2000c10150c */
[C---:B------:R-:W-:Y:S01]  /*0730*/  IADD3 R26, P4, PT, R27.reuse, UR14, RZ ;  /* 0x0000000e1b1a7c10 */ /* 0x040fe2000ff9e0ff */
[----:B------:R-:W-:Y:S01]  /*0740*/  IMAD.X R25, RZ, RZ, R25, P3 ;  /* 0x000000ffff197224 */ /* 0x000fe200018e0619 */
[----:B------:R-:W-:-:S02]  /*0750*/  LEA R14, P5, R27, R2, 0x1 ;  /* 0x000000021b0e7211 */ /* 0x000fc400078a08ff */
[----:B-----5:R-:W-:Y:S01]  /*0760*/  PRMT R10, R21, 0x9910, RZ ;  /* 0x00009910150a7816 */ /* 0x020fe200000000ff */
[--C-:B0-----:R-:W-:Y:S01]  /*0770*/  IMAD.X R19, RZ, RZ, R25.reuse, P4 ;  /* 0x000000ffff137224 */ /* 0x101fe200020e0619 */
[----:B------:R-:W-:Y:S02]  /*0780*/  ISETP.GE.U32.AND P3, PT, R27, R0, PT ;  /* 0x000000001b00720c */ /* 0x000fe40003f66070 */
[----:B------:R-:W-:Y:S02]  /*0790*/  PRMT R18, R20, 0x9910, RZ ;  /* 0x0000991014127816 */ /* 0x000fe400000000ff */
[C---:B------:R-:W-:Y:S01]  /*07a0*/  IADD3 R21, P6, PT, R26.reuse, UR14, RZ ;  /* 0x0000000e1a157c10 */ /* 0x040fe2000ffde0ff */
[----:B-1----:R-:W-:Y:S01]  /*07b0*/  IMAD R23, R11, R10, RZ ;  /* 0x0000000a0b177224 */ /* 0x002fe200078e02ff */
[----:B------:R-:W-:Y:S02]  /*07c0*/  ISETP.GE.U32.AND P4, PT, R26, R0, PT ;  /* 0x000000001a00720c */ /* 0x000fe40003f86070 */
[----:B------:R-:W-:-:S02]  /*07d0*/  LEA.HI.X R15, R27, R3, R25, 0x1, P5 ;  /* 0x000000031b0f7211 */ /* 0x000fc400028f0c19 */
[----:B------:R-:W-:Y:S01]  /*07e0*/  ISETP.GE.AND.EX P3, PT, R25, R16, PT, P3 ;  /* 0x000000101900720c */ /* 0x000fe20003f66330 */
[----:B------:R-:W-:Y:S01]  /*07f0*/  IMAD R25, R11, R18, RZ ;  /* 0x000000120b197224 */ /* 0x000fe200078e02ff */
[----:B------:R-:W-:Y:S01]  /*0800*/  ISETP.GE.U32.AND P5, PT, R21, R0, PT ;  /* 0x000000001500720c */ /* 0x000fe20003fa6070 */
[----:B------:R-:W-:Y:S01]  /*0810*/  IMAD.X R21, RZ, RZ, R19, P6 ;  /* 0x000000ffff157224 */ /* 0x000fe200030e0613 */
[-C--:B------:R-:W-:Y:S01]  /*0820*/  ISETP.GE.AND.EX P4, PT, R19, R16.reuse, PT, P4 ;  /* 0x000000101300720c */ /* 0x080fe20003f86340 */
[----:B------:R-:W-:Y:S02]  /*0830*/  @!P0 IMAD.MOV.U32 R18, RZ, RZ, R8 ;  /* 0x000000ffff128224 */ /* 0x000fe400078e0008 */
[----:B------:R-:W-:Y:S01]  /*0840*/  @!P0 IMAD.MOV.U32 R19, RZ, RZ, R9 ;  /* 0x000000ffff138224 */ /* 0x000fe200078e0009 */
[----:B------:R-:W-:Y:S01]  /*0850*/  ISETP.GE.AND.EX P5, PT, R21, R16, PT, P5 ;  /* 0x000000101500720c */ /* 0x000fe20003fa6350 */
[----:B------:R-:W-:-:S03]  /*0860*/  IMAD.U32 R11, RZ, RZ, UR14 ;  /* 0x0000000eff0b7e24 */ /* 0x000fc6000f8e00ff */
[----:B------:R-:W-:Y:S01]  /*0870*/  @!P0 STG.E.U16 desc[UR12][R18.64], R23 ;  /* 0x0000001712008986 */ /* 0x000fe2000c10150c */
[----:B------:R-:W-:-:S03]  /*0880*/  IADD3 R8, P0, PT, R14, UR15, RZ ;  /* 0x0000000f0e087c10 */ /* 0x000fc6000ff1e0ff */
[----:B------:R0:W-:Y:S01]  /*0890*/  @!P2 STG.E.U16 desc[UR12][R6.64], R25 ;  /* 0x000000190600a986 */ /* 0x0001e2000c10150c */
[----:B------:R-:W-:-:S03]  /*08a0*/  IMAD.U32 R27, RZ, RZ, UR14 ;  /* 0x0000000eff1b7e24 */ /* 0x000fc6000f8e00ff */
[----:B------:R-:W2:Y:S01]  /*08b0*/  LDG.E.U16 R4, desc[UR12][R4.64] ;  /* 0x0000000c04047981 */ /* 0x000ea2000c1e1500 */
[----:B------:R-:W-:Y:S02]  /*08c0*/  LEA R10, P2, R11, R8, 0x1 ;  /* 0x000000080b0a7211 */ /* 0x000fe400078408ff */
[----:B------:R-:W-:Y:S02]  /*08d0*/  IADD3.X R9, PT, PT, R15, UR16, RZ, P0, !PT ;  /* 0x000000100f097c10 */ /* 0x000fe400087fe4ff */
[----:B------:R-:W-:Y:S02]  /*08e0*/  PRMT R20, RZ, 0x7610, R20 ;  /* 0x00007610ff147816 */ /* 0x000fe40000000014 */
[----:B------:R-:W-:Y:S02]  /*08f0*/  PRMT R21, RZ, 0x7610, R21 ;  /* 0x00007610ff157816 */ /* 0x000fe40000000015 */
[----:B0-----:R-:W-:Y:S02]  /*0900*/  PRMT R6, RZ, 0x7610, R6 ;  /* 0x00007610ff067816 */ /* 0x001fe40000000006 */
[----:B------:R-:W-:Y:S01]  /*0910*/  PRMT R18, RZ, 0x7610, R18 ;  /* 0x00007610ff127816 */ /* 0x000fe20000000012 */
[----:B------:R-:W3:Y:S01]  /*0920*/  @!P1 LDG.E.U16 R20, desc[UR12][R12.64] ;  /* 0x0000000c0c149981 */ /* 0x000ee2000c1e1500 */
[----:B------:R-:W-:-:S03]  /*0930*/  LEA.HI.X R11, R27, R9, RZ, 0x1, P2 ;  /* 0x000000091b0b7211 */ /* 0x000fc600010f0cff */
        /* <DEDUP_REMOVED lines=9> */
[----:B--2---:R-:W-:-:S05]  /*09d0*/  PRMT R4, R4, 0x9910, RZ ;  /* 0x0000991004047816 */ /* 0x004fca00000000ff */
[----:B------:R-:W-:-:S05]  /*09e0*/  IMAD R4, R4, UR8, RZ ;  /* 0x0000000804047c24 */ /* 0x000fca000f8e02ff */
[----:B------:R-:W-:Y:S02]  /*09f0*/  PRMT R4, R4, 0x9910, RZ ;  /* 0x0000991004047816 */ /* 0x000fe400000000ff */
[----:B---3--:R-:W-:Y:S02]  /*0a00*/  PRMT R5, R20, 0x9910, RZ ;  /* 0x0000991014057816 */ /* 0x008fe400000000ff */
[----:B----4-:R-:W-:-:S03]  /*0a10*/  PRMT R7, R21, 0x9910, RZ ;  /* 0x0000991015077816 */ /* 0x010fc600000000ff */
[----:B------:R-:W-:Y:S01]  /*0a20*/  IMAD R5, R4, R5, RZ ;  /* 0x0000000504057224 */ /* 0x000fe200078e02ff */
[----:B-----5:R-:W-:Y:S01]  /*0a30*/  PRMT R19, R6, 0x9910, RZ ;  /* 0x0000991006137816 */ /* 0x020fe200000000ff */
[----:B------:R-:W-:Y:S01]  /*0a40*/  IMAD R7, R4, R7, RZ ;  /* 0x0000000704077224 */ /* 0x000fe200078e02ff */
[----:B------:R-:W-:-:S03]  /*0a50*/  PRMT R21, R18, 0x9910, RZ ;  /* 0x0000991012157816 */ /* 0x000fc600000000ff */
[C---:B------:R-:W-:Y:S01]  /*0a60*/  IMAD R19, R4.reuse, R19, RZ ;  /* 0x0000001304137224 */ /* 0x040fe200078e02ff */
[----:B------:R2:W-:Y:S01]  /*0a70*/  @!P1 STG.E.U16 desc[UR12][R12.64], R5 ;  /* 0x000000050c009986 */ /* 0x0005e2000c10150c */
[----:B------:R-:W-:-:S03]  /*0a80*/  IMAD R21, R4, R21, RZ ;  /* 0x0000001504157224 */ /* 0x000fc600078e02ff */
[----:B------:R2:W-:Y:S04]  /*0a90*/  @!P3 STG.E.U16 desc[UR12][R14.64], R7 ;  /* 0x000000070e00b986 */ /* 0x0005e8000c10150c */
[----:B------:R2:W-:Y:S04]  /*0aa0*/  @!P4 STG.E.U16 desc[UR12][R8.64], R19 ;  /* 0x000000130800c986 */ /* 0x0005e8000c10150c */
[----:B------:R2:W-:Y:S01]  /*0ab0*/  @!P5 STG.E.U16 desc[UR12][R10.64], R21 ;  /* 0x000000150a00d986 */ /* 0x0005e2000c10150c */
[----:B------:R-:W-:Y:S05]  /*0ac0*/  BRA.U UP0, `(.L_x_567) ;  /* 0xfffffff900147547 */ /* 0x000fea000b83ffff */
.L_x_566:
        /* <DEDUP_REMOVED lines=15> */
[----:B------:R-:W-:Y:S01]  /*0bc0*/  IMAD.U32 R11, RZ, RZ, UR14 ;  /* 0x0000000eff0b7e24 */ /* 0x000fe2000f8e00ff */
[----:B------:R-:W-:Y:S02]  /*0bd0*/  ISETP.GE.AND.EX P1, PT, R7, R16, PT, P1 ;  /* 0x000000100700720c */ /* 0x000fe40003f26310 */
[CC--:B------:R-:W-:Y:S01]  /*0be0*/  ISETP.GE.U32.AND P2, PT, R9.reuse, R0.reuse, PT ;  /* 0x000000000900720c */ /* 0x0c0fe20003f46070 */
[----:B------:R-:W-:Y:S01]  /*0bf0*/  IMAD.X R7, RZ, RZ, R7, P3 ;  /* 0x000000ffff077224 */ /* 0x000fe200018e0607 */
[----:B------:R-:W-:Y:S01]  /*0c00*/  IADD3 R9, P4, PT, R9, UR14, RZ ;  /* 0x0000000e09097c10 */ /* 0x000fe2000ff9e0ff */
[----:B-1----:R0:W2:Y:S01]  /*0c10*/  LDG.E.U16 R13, desc[UR12][R4.64] ;  /* 0x0000000c040d7981 */ /* 0x0020a2000c1e1500 */
[----:B------:R-:W-:Y:S01]  /*0c20*/  USHF.L.U32 UR4, UR14, 0x1, URZ ;  /* 0x000000010e047899 */ /* 0x000fe200080006ff */
[----:B------:R-:W-:Y:S01]  /*0c30*/  PRMT R10, RZ, 0x7610, R10 ;  /* 0x00007610ff0a7816 */ /* 0x000fe2000000000a */
[----:B------:R-:W-:Y:S01]  /*0c40*/  USHF.R.U32.HI UR5, URZ, 0x1f, UR14 ;  /* 0x0000001fff057899 */ /* 0x000fe2000801160e */
[----:B------:R-:W-:Y:S01]  /*0c50*/  ISETP.GE.U32.AND P3, PT, R9, R0, PT ;  /* 0x000000000900720c */ /* 0x000fe20003f66070 */
[----:B------:R-:W-:Y:S01]  /*0c60*/  IMAD.X R9, RZ, RZ, R7, P4 ;  /* 0x000000ffff097224 */ /* 0x000fe200020e0607 */
[----:B------:R-:W-:-:S02]  /*0c70*/  ISETP.GE.AND.EX P2, PT, R7, R16, PT, P2 ;  /* 0x000000100700720c */ /* 0x000fc40003f46320 */
[----:B------:R-:W-:Y:S01]  /*0c80*/  PRMT R0, RZ, 0x7610, R0 ;  /* 0x00007610ff007816 */ /* 0x000fe20000000000 */
[----:B0-----:R-:W-:Y:S01]  /*0c90*/  IMAD.WIDE.U32 R4, R11, 0x2, R2 ;  /* 0x000000020b047825 */ /* 0x001fe200078e0002 */
[----:B------:R-:W-:Y:S02]  /*0ca0*/  ISETP.GE.AND.EX P3, PT, R9, R16, PT, P3 ;  /* 0x000000100900720c */ /* 0x000fe40003f66330 */
[----:B------:R-:W-:Y:S02]  /*0cb0*/  PRMT R11, RZ, 0x7610, R11 ;  /* 0x00007610ff0b7816 */ /* 0x000fe4000000000b */
[----:B------:R-:W3:Y:S01]  /*0cc0*/  @!P0 LDG.E.U16 R0, desc[UR12][R2.64] ;  /* 0x0000000c02008981 */ /* 0x000ee2000c1e1500 */
[----:B------:R-:W-:Y:S02]  /*0cd0*/  IADD3 R8, P4, PT, R4, UR4, RZ ;  /* 0x0000000404087c10 */ /* 0x000fe4000ff9e0ff */
[----:B------:R-:W-:Y:S01]  /*0ce0*/  PRMT R12, RZ, 0x7610, R12 ;  /* 0x00007610ff0c7816 */ /* 0x000fe2000000000c */
[----:B------:R-:W4:Y:S01]  /*0cf0*/  @!P1 LDG.E.U16 R10, desc[UR12][R4.64] ;  /* 0x0000000c040a9981 */ /* 0x000f22000c1e1500 */
[----:B------:R-:W-:-:S02]  /*0d00*/  IADD3.X R9, PT, PT, R5, UR5, RZ, P4, !PT ;  /* 0x0000000505097c10 */ /* 0x000fc4000a7fe4ff */
[----:B------:R-:W-:Y:S01]  /*0d10*/  IADD3 R6, P4, PT, R8, UR4, RZ ;  /* 0x0000000408067c10 */ /* 0x000fe2000ff9e0ff */
[----:B------:R-:W0:Y:S02]  /*0d20*/  LDCU.U16 UR4, c[0x0][0x10b8] ;  /* 0x00021700ff0477ac */ /* 0x000e240008000400 */
[----:B------:R-:W5:Y:S01]  /*0d30*/  @!P2 LDG.E.U16 R11, desc[UR12][R8.64] ;  /* 0x0000000c080ba981 */ /* 0x000f62000c1e1500 */
[----:B------:R-:W-:-:S05]  /*0d40*/  IADD3.X R7, PT, PT, R9, UR5, RZ, P4, !PT ;  /* 0x0000000509077c10 */ /* 0x000fca000a7fe4ff */
[----:B------:R-:W5:Y:S01]  /*0d50*/  @!P3 LDG.E.U16 R12, desc[UR12][R6.64] ;  /* 0x0000000c060cb981 */ /* 0x000f62000c1e1500 */
[----:B0-----:R-:W-:Y:S01]  /*0d60*/  UPRMT UR4, UR4, 0x9910, URZ ;  /* 0x0000991004047896 */ /* 0x001fe200080000ff */
[----:B--2---:R-:W-:-:S05]  /*0d70*/  PRMT R13, R13, 0x9910, RZ ;  /* 0x000099100d0d7816 */ /* 0x004fca00000000ff */
[----:B------:R-:W-:-:S05]  /*0d80*/  IMAD R13, R13, UR4, RZ ;  /* 0x000000040d0d7c24 */ /* 0x000fca000f8e02ff */
[----:B------:R-:W-:Y:S02]  /*0d90*/  PRMT R13, R13, 0x9910, RZ ;  /* 0x000099100d0d7816 */ /* 0x000fe400000000ff */
[----:B---3--:R-:W-:-:S03]  /*0da0*/  PRMT R14, R0, 0x9910, RZ ;  /* 0x00009910000e7816 */ /* 0x008fc600000000ff */
[----:B------:R-:W-:Y:S01]  /*0db0*/  IMAD.MOV.U32 R0, RZ, RZ, R13 ;  /* 0x000000ffff007224 */ /* 0x000fe200078e000d */
[----:B----4-:R-:W-:Y:S01]  /*0dc0*/  PRMT R15, R10, 0x9910, RZ ;  /* 0x000099100a0f7816 */ /* 0x010fe200000000ff */
[----:B------:R-:W-:Y:S01]  /*0dd0*/  IMAD.MOV.U32 R13, RZ, RZ, R14 ;  /* 0x000000ffff0d7224 */ /* 0x000fe200078e000e */
[----:B-----5:R-:W-:-:S03]  /*0de0*/  PRMT R11, R11, 0x9910, RZ ;  /* 0x000099100b0b7816 */ /* 0x020fc600000000ff */
[C---:B------:R-:W-:Y:S02]  /*0df0*/  IMAD R17, R0.reuse, R13, RZ ;  /* 0x0000000d00117224 */ /* 0x040fe400078e02ff */
[C---:B------:R-:W-:Y:S02]  /*0e00*/  IMAD R15, R0.reuse, R15, RZ ;  /* 0x0000000f000f7224 */ /* 0x040fe400078e02ff */
[----:B------:R-:W-:Y:S01]  /*0e10*/  IMAD R11, R0, R11, RZ ;  /* 0x0000000b000b7224 */ /* 0x000fe200078e02ff */
[----:B------:R-:W-:Y:S01]  /*0e20*/  PRMT R12, R12, 0x9910, RZ ;  /* 0x000099100c0c7816 */ /* 0x000fe200000000ff */
[----:B------:R0:W-:Y:S04]  /*0e30*/  @!P0 STG.E.U16 desc[UR12][R2.64], R17 ;  /* 0x0000001102008986 */ /* 0x0001e8000c10150c */
[----:B------:R-:W-:Y:S01]  /*0e40*/  IMAD.MOV.U32 R13, RZ, RZ, R12 ;  /* 0x000000ffff0d7224 */ /* 0x000fe200078e000c */
[----:B------:R0:W-:Y:S04]  /*0e50*/  @!P1 STG.E.U16 desc[UR12][R4.64], R15 ;  /* 0x0000000f04009986 */ /* 0x0001e8000c10150c */
[----:B------:R0:W-:Y:S01]  /*0e60*/  @!P2 STG.E.U16 desc[UR12][R8.64], R11 ;  /* 0x0000000b0800a986 */ /* 0x0001e2000c10150c */
[----:B------:R-:W-:Y:S01]  /*0e70*/  IMAD R13, R0, R13, RZ ;  /* 0x0000000d000d7224 */ /* 0x000fe200078e02ff */
[----:B------:R-:W-:Y:S06]  /*0e80*/  @P3 EXIT ;  /* 0x000000000000394d */ /* 0x000fec0003800000 */
[----:B------:R-:W-:Y:S01]  /*0e90*/  STG.E.U16 desc[UR12][R6.64], R13 ;  /* 0x0000000d06007986 */ /* 0x000fe2000c10150c */
[----:B------:R-:W-:Y:S05]  /*0ea0*/  EXIT ;  /* 0x000000000000794d */ /* 0x000fea0003800000 */
.L_x_565:
[----:B------:R-:W0:Y:S02]  /*0eb0*/  S2R R8, SR_TID.X ;  /* 0x0000000000087919 */ /* 0x000e240000002100 */
[----:B0-----:R-:W-:-:S03]  /*0ec0*/  IMAD.WIDE.U32 R4, R8, 0x4, RZ ;  /* 0x0000000408047825 */ /* 0x001fc600078e00ff */
[----:B------:R-:W-:-:S04]  /*0ed0*/  ISETP.GE.U32.AND P0, PT, R4, R0, PT ;  /* 0x000000000400720c */ /* 0x000fc80003f06070 */
[----:B------:R-:W-:-:S13]  /*0ee0*/  ISETP.GE.AND.EX P0, PT, R5, R16, PT, P0 ;  /* 0x000000100500720c */ /* 0x000fda0003f06300 */
[----:B------:R-:W-:Y:S05]  /*0ef0*/  @P0 EXIT ;  /* 0x000000000000094d */ /* 0x000fea0003800000 */
[----:B------:R-:W0:Y:S01]  /*0f00*/  LDC.64 R4, c[0x0][0x10b0] ;  /* 0x00042c00ff047b82 */ /* 0x000e220000000a00 */
[----:B------:R-:W1:Y:S01]  /*0f10*/  LDCU.U16 UR4, c[0x0][0x10b8] ;  /* 0x00021700ff0477ac */ /* 0x000e620008000400 */
[----:B------:R-:W-:Y:S01]  /*0f20*/  IMAD.MOV.U32 R9, RZ, RZ, RZ ;  /* 0x000000ffff097224 */ /* 0x000fe200078e00ff */
[----:B------:R-:W2:Y:S01]  /*0f30*/  LDCU UR5, c[0x0][0x360] ;  /* 0x00006c00ff0577ac */ /* 0x000ea20008000800 */
[----:B-1----:R-:W-:-:S12]  /*0f40*/  UPRMT UR4, UR4, 0x9910, URZ ;  /* 0x0000991004047896 */ /* 0x002fd800080000ff */
.L_x_568:
[----:B0-----:R-:W3:Y:S01]  /*0f50*/  LDG.E.U16 R12, desc[UR12][R4.64] ;  /* 0x0000000c040c7981 */ /* 0x001ee2000c1e1500 */
[----:B------:R-:W-:-:S04]  /*0f60*/  LEA R6, P0, R8, R2, 0x3 ;  /* 0x0000000208067211 */ /* 0x000fc800078018ff */
[----:B------:R-:W-:-:S05]  /*0f70*/  LEA.HI.X R7, R8, R3, R9, 0x3, P0 ;  /* 0x0000000308077211 */ /* 0x000fca00000f1c09 */
[----:B------:R-:W4:Y:S01]  /*0f80*/  LDG.E.64 R10, desc[UR12][R6.64] ;  /* 0x0000000c060a7981 */ /* 0x000f22000c1e1b00 */
[----:B--2---:R-:W-:-:S05]  /*0f90*/  IADD3 R8, P0, PT, R8, UR5, RZ ;  /* 0x0000000508087c10 */ /* 0x004fca000ff1e0ff */
[----:B------:R-:W-:Y:S01]  /*0fa0*/  IMAD.X R9, RZ, RZ, R9, P0 ;  /* 0x000000ffff097224 */ /* 0x000fe200000e0609 */
[----:B------:R-:W-:-:S04]  /*0fb0*/  LOP3.LUT P0, RZ, R8, 0xffffc000, RZ, 0xc0, !PT ;  /* 0xffffc00008ff7812 */ /* 0x000fc8000780c0ff */
[----:B------:R-:W-:Y:S02]  /*0fc0*/  LOP3.LUT P0, RZ, R9, 0x3fffffff, RZ, 0xc0, P0 ;  /* 0x3fffffff09ff7812 */ /* 0x000fe4000000c0ff */
[----:B---3--:R-:W-:-:S05]  /*0fd0*/  PRMT R12, R12, 0x9910, RZ ;  /* 0x000099100c0c7816 */ /* 0x008fca00000000ff */
[----:B------:R-:W-:-:S05]  /*0fe0*/  IMAD R12, R12, UR4, RZ ;  /* 0x000000040c0c7c24 */ /* 0x000fca000f8e02ff */
[----:B------:R-:W-:Y:S02]  /*0ff0*/  PRMT R13, R12, 0x9910, RZ ;  /* 0x000099100c0d7816 */ /* 0x000fe400000000ff */
[C---:B----4-:R-:W-:Y:S02]  /*1000*/  PRMT R12, R10.reuse, 0x9910, RZ ;  /* 0x000099100a0c7816 */ /* 0x050fe400000000ff */
[----:B------:R-:W-:Y:S02]  /*1010*/  PRMT R14, R10, 0xbb32, RZ ;  /* 0x0000bb320a0e7816 */ /* 0x000fe400000000ff */
[C---:B------:R-:W-:Y:S01]  /*1020*/  PRMT R15, R11.reuse, 0x9910, RZ ;  /* 0x000099100b0f7816 */ /* 0x040fe200000000ff */
[----:B------:R-:W-:Y:S01]  /*1030*/  IMAD.MOV.U32 R10, RZ, RZ, R12 ;  /* 0x000000ffff0a7224 */ /* 0x000fe200078e000c */
[----:B------:R-:W-:Y:S01]  /*1040*/  PRMT R18, R11, 0xbb32, RZ ;  /* 0x0000bb320b127816 */ /* 0x000fe200000000ff */
[----:B------:R-:W-:Y:S02]  /*1050*/  IMAD.MOV.U32 R12, RZ, RZ, R14 ;  /* 0x000000ffff0c7224 */ /* 0x000fe400078e000e */
[----:B------:R-:W-:-:S02]  /*1060*/  IMAD.MOV.U32 R14, RZ, RZ, R15 ;  /* 0x000000ffff0e7224 */ /* 0x000fc400078e000f */
[C---:B------:R-:W-:Y:S02]  /*1070*/  IMAD R11, R13.reuse, R12, RZ ;  /* 0x0000000c0d0b7224 */ /* 0x040fe400078e02ff */
[C---:B------:R-:W-:Y:S02]  /*1080*/  IMAD R10, R13.reuse, R10, RZ ;  /* 0x0000000a0d0a7224 */ /* 0x040fe400078e02ff */
[C---:B------:R-:W-:Y:S02]  /*1090*/  IMAD R12, R13.reuse, R14, RZ ;  /* 0x0000000e0d0c7224 */ /* 0x040fe400078e02ff */
[----:B------:R-:W-:Y:S01]  /*10a0*/  IMAD R13, R13, R18, RZ ;  /* 0x000000120d0d7224 */ /* 0x000fe200078e02ff */
[----:B------:R-:W-:-:S04]  /*10b0*/  PRMT R10, R10, 0x5410, R11 ;  /* 0x000054100a0a7816 */ /* 0x000fc8000000000b */
[----:B------:R-:W-:Y:S01]  /*10c0*/  PRMT R11, R12, 0x5410, R13 ;  /* 0x000054100c0b7816 */ /* 0x000fe2000000000d */
[----:B------:R-:W-:-:S04]  /*10d0*/  IMAD.SHL.U32 R13, R8, 0x4, RZ ;  /* 0x00000004080d7824 */ /* 0x000fc800078e00ff */
[----:B------:R1:W-:Y:S01]  /*10e0*/  STG.E.64 desc[UR12][R6.64], R10 ;  /* 0x0000000a06007986 */ /* 0x0003e2000c101b0c */
[----:B------:R-:W-:Y:S02]  /*10f0*/  ISETP.LT.U32.AND P1, PT, R13, R0, PT ;  /* 0x000000000d00720c */ /* 0x000fe40003f21070 */
[----:B------:R-:W-:-:S04]  /*1100*/  SHF.L.U64.HI R13, R8, 0x2, R9 ;  /* 0x00000002080d7819 */ /* 0x000fc80000010209 */
[----:B------:R-:W-:-:S13]  /*1110*/  ISETP.LT.AND.EX P1, PT, R13, R16, PT, P1 ;  /* 0x000000100d00720c */ /* 0x000fda0003f21310 */
[----:B-1----:R-:W-:Y:S05]  /*1120*/  @!P0 BRA P1, `(.L_x_568) ;  /* 0xfffffffc00888947 */ /* 0x002fea000083ffff */
[----:B------:R-:W-:Y:S05]  /*1130*/  EXIT ;  /* 0x000000000000794d */ /* 0x000fea0003800000 */
        .weak           $__internal_45_$__cuda_sm20_div_u16
        .type           $__internal_45_$__cuda_sm20_div_u16,@function
        .size           $__internal_45_$__cuda_sm20_div_u16,(.L_x_802 - $__internal_45_$__cuda_sm20_div_u16)
$__internal_45_$__cuda_sm20_div_u16:
        /* <DEDUP_REMOVED lines=19> */
[----:B------:R-:W-:Y:S05]  /*1270*/  RET.REL.NODEC R4 `(_ZN2at6native63_GLOBAL__N__862fb238_30_ForeachBinaryOpScalarTensor_cu_64fe0ca525multi_tensor_apply_kernelINS1_18TensorListMetadataILi1EEENS1_27BinaryOpScalarTensorFunctorIsLi1ELi1ELi0EEEJSt10multipliesIsEPssEEEvT_T0_DpT1_) ;  /* 0xffffffec04607950 */ /* 0x000fea0003c3ffff */
.L_x_569:
        /* <DEDUP_REMOVED lines=16> */
.L_x_802:


//--------------------- .text._ZN2at6native63_GLOBAL__N__862fb238_30_ForeachBinaryOpScalarTensor_cu_64fe0ca525multi_tensor_apply_kernelINS1_18TensorListMetadataILi1EEENS1_27BinaryOpScalarTensorFunctorIlLi1ELi1ELi0EEEJSt10multipliesIlEPllEEEvT_T0_DpT1_ --------------------------
	.section	.text._ZN2at6native63_GLOBAL__N__862fb238_30_ForeachBinaryOpScalarTensor_cu_64fe0ca525multi_tensor_apply_kernelINS1_18TensorListMetadataILi1EEENS1_27BinaryOpScalarTensorFunctorIlLi1ELi1ELi0EEEJSt10multipliesIlEPllEEEvT_T0_DpT1_,"ax",@progbits
	.align	128
.text._ZN2at6native63_GLOBAL__N__862fb238_30_ForeachBinaryOpScalarTensor_cu_64fe0ca525multi_tensor_apply_kernelINS1_18TensorListMetadataILi1EEENS1_27BinaryOpScalarTensorFunctorIlLi1ELi1ELi0EEEJSt10multipliesIlEPllEEEvT_T0_DpT1_:
        .type           _ZN2at6native63_GLOBAL__N__862fb238_30_ForeachBinaryOpScalarTensor_cu_64fe0ca525multi_tensor_apply_kernelINS1_18TensorListMetadataILi1EEENS1_27BinaryOpScalarTensorFunctorIlLi1ELi1ELi0EEEJSt10multipliesIlEPllEEEvT_T0_DpT1_,@function
        .size           _ZN2at6native63_GLOBAL__N__862fb238_30_ForeachBinaryOpScalarTensor_cu_64fe0ca525multi_tensor_apply_kernelINS1_18TensorListMetadataILi1EEENS1_27BinaryOpScalarTensorFunctorIlLi1ELi1ELi0EEEJSt10multipliesIlEPllEEEvT_T0_DpT1_,(.L_x_804 - _ZN2at6native63_GLOBAL__N__862fb238_30_ForeachBinaryOpScalarTensor_cu_64fe0ca525multi_tensor_apply_kernelINS1_18TensorListMetadataILi1EEENS1_27BinaryOpScalarTensorFunctorIlLi1ELi1ELi0EEEJSt10multipliesIlEPllEEEvT_T0_DpT1_)
        .other          _ZN2at6native63_GLOBAL__N__862fb238_30_ForeachBinaryOpScalarTensor_cu_64fe0ca525multi_tensor_apply_kernelINS1_18TensorListMetadataILi1EEENS1_27BinaryOpScalarTensorFunctorIlLi1ELi1ELi0EEEJSt10multipliesIlEPllEEEvT_T0_DpT1_,@"STO_CUDA_ENTRY STV_DEFAULT"
_ZN2at6native63_GLOBAL__N__862fb238_30_ForeachBinaryOpScalarTensor_cu_64fe0ca525multi_tensor_apply_kernelINS1_18TensorListMetadataILi1EEENS1_27BinaryOpScalarTensorFunctorIlLi1ELi1ELi0EEEJSt10multipliesIlEPllEEEvT_T0_DpT1_:
        /* <DEDUP_REMOVED lines=36> */
[----:B------:R-:W-:Y:S05]  /*0240*/  CALL.REL.NOINC `($__internal_46_$__cuda_sm20_div_u16) ;  /* 0x0000001000c07944 */ /* 0x000fea0003c00000 */
[----:B------:R-:W0:Y:S01]  /*0250*/  S2R R0, SR_TID.X ;  /* 0x0000000000007919 */ /* 0x000e220000002100 */
[----:B------:R-:W-:Y:S01]  /*0260*/  UISETP.GE.U32.AND UP0, UPT, UR5, UR10, UPT ;  /* 0x0000000a0500728c */ /* 0x000fe2000bf06070 */
[----:B------:R-:W-:-:S03]  /*0270*/  CS2R R16, SRZ ;  /* 0x0000000000107805 */ /* 0x000fc6000001ff00 */
[----:B------:R-:W-:-:S09]  /*0280*/  UISETP.GE.U32.AND.EX UP0, UPT, UR9, URZ, UPT, UP0 ;  /* 0x000000ff0900728c */ /* 0x000fd2000bf06100 */
[----:B------:R-:W-:Y:S05]  /*0290*/  BRA.U !UP0, `(.L_x_571) ;  /* 0x0000000908d47547 */ /* 0x000fea000b800000 */
[----:B------:R-:W-:Y:S01]  /*02a0*/  ULOP3.LUT UR4, UR8, 0xffff, URZ, 0xc0, !UPT ;  /* 0x0000ffff08047892 */ /* 0x000fe2000f8ec0ff */
[----:B------:R-:W-:Y:S01]  /*02b0*/  CS2R R16, SRZ ;  /* 0x0000000000107805 */ /* 0x000fe2000001ff00 */
[----:B------:R-:W1:Y:S02]  /*02c0*/  LDCU.64 UR18, c[0x0][0x10b8] ;  /* 0x00021700ff1277ac */ /* 0x000e640008000a00 */
[----:B------:R-:W-:Y:S01]  /*02d0*/  UIADD3 UR4, UPT, UPT, UR4, 0x1, URZ ;  /* 0x0000000104047890 */ /* 0x000fe2000fffe0ff */
[----:B------:R-:W-:-:S03]  /*02e0*/  UMOV UR5, URZ ;  /* 0x000000ff00057c82 */ /* 0x000fc60008000000 */
[----:B------:R-:W-:-:S03]  /*02f0*/  ULOP3.LUT UR9, UR4, 0x1fffe, URZ, 0xc0, !UPT ;  /* 0x0001fffe04097892 */ /* 0x000fc6000f8ec0ff */
[----:B------:R-:W-:-:S09]  /*0300*/  UMOV UR4, URZ ;  /* 0x000000ff00047c82 */ /* 0x000fd20008000000 */
.L_x_576:
[----:B0-2---:R-:W2:Y:S01]  /*0310*/  LDC.64 R4, c[0x0][0x10b0] ;  /* 0x00042c00ff047b82 */ /* 0x005ea20000000a00 */
[----:B0-----:R-:W-:-:S04]  /*0320*/  IADD3 R21, P0, PT, R0, R17, RZ ;  /* 0x0000001100157210 */ /* 0x001fc80007f1e0ff */
[C---:B------:R-:W-:Y:S01]  /*0330*/  ISETP.GE.U32.AND P2, PT, R21.reuse, UR15, PT ;  /* 0x0000000f15007c0c */ /* 0x040fe2000bf46070 */
[----:B------:R-:W-:Y:S01]  /*0340*/  IMAD.X R18, RZ, RZ, R16, P0 ;  /* 0x000000ffff127224 */ /* 0x000fe200000e0610 */
[----:B------:R-:W-:-:S04]  /*0350*/  LEA R2, P0, R21, UR6, 0x3 ;  /* 0x0000000615027c11 */ /* 0x000fc8000f8018ff */
[----:B------:R-:W-:Y:S02]  /*0360*/  ISETP.GE.AND.EX P2, PT, R18, UR16, PT, P2 ;  /* 0x0000001012007c0c */ /* 0x000fe4000bf46320 */
[C-C-:B------:R-:W-:Y:S02]  /*0370*/  LEA.HI.X R3, R21.reuse, UR7, R18.reuse, 0x3, P0 ;  /* 0x0000000715037c11 */ /* 0x140fe400080f1c12 */
[----:B------:R-:W-:Y:S02]  /*0380*/  IADD3 R10, P0, PT, R21, UR14, RZ ;  /* 0x0000000e150a7c10 */ /* 0x000fe4000ff1e0ff */
[----:B------:R-:W-:Y:S02]  /*0390*/  CS2R R12, SRZ ;  /* 0x00000000000c7805 */ /* 0x000fe4000001ff00 */
[C---:B------:R-:W-:Y:S01]  /*03a0*/  ISETP.GE.U32.AND P3, PT, R10.reuse, UR15, PT ;  /* 0x0000000f0a007c0c */ /* 0x040fe2000bf66070 */
[----:B------:R-:W-:Y:S01]  /*03b0*/  IMAD.X R11, RZ, RZ, R18, P0 ;  /* 0x000000ffff0b7224 */ /* 0x000fe200000e0612 */
[----:B--2---:R-:W1:Y:S04]  /*03c0*/  LDG.E.64 R6, desc[UR12][R4.64] ;  /* 0x0000000c04067981 */ /* 0x004e68000c1e1b00 */
[----:B------:R-:W-:Y:S01]  /*03d0*/  ISETP.GE.AND.EX P3, PT, R11, UR16, PT, P3 ;  /* 0x000000100b007c0c */ /* 0x000fe2000bf66330 */
[----:B------:R0:W2:Y:S01]  /*03e0*/  @!P2 LDG.E.64 R12, desc[UR12][R2.64] ;  /* 0x0000000c020ca981 */ /* 0x0000a2000c1e1b00 */
[----:B------:R-:W-:Y:S01]  /*03f0*/  IADD3 R10, P0, PT, R10, UR14, RZ ;  /* 0x0000000e0a0a7c10 */ /* 0x000fe2000ff1e0ff */
[----:B------:R-:W-:Y:S01]  /*0400*/  IMAD.U32 R9, RZ, RZ, UR14 ;  /* 0x0000000eff097e24 */ /* 0x000fe2000f8e00ff */
[----:B------:R-:W-:-:S02]  /*0410*/  CS2R R14, SRZ ;  /* 0x00000000000e7805 */ /* 0x000fc4000001ff00 */
[----:B------:R-:W-:Y:S01]  /*0420*/  IADD3.X R11, PT, PT, RZ, R11, RZ, P0, !PT ;  /* 0x0000000bff0b7210 */ /* 0x000fe200007fe4ff */
[----:B------:R-:W-:Y:S01]  /*0430*/  IMAD.WIDE.U32 R8, R9, 0x8, R2 ;  /* 0x0000000809087825 */ /* 0x000fe200078e0002 */
[C---:B------:R-:W-:Y:S02]  /*0440*/  IADD3 R19, P4, PT, R10.reuse, UR14, RZ ;  /* 0x0000000e0a137c10 */ /* 0x040fe4000ff9e0ff */
[----:B------:R-:W-:Y:S01]  /*0450*/  ISETP.GE.U32.AND P1, PT, R10, UR15, PT ;  /* 0x0000000f0a007c0c */ /* 0x000fe2000bf26070 */
[----:B------:R-:W-:Y:S02]  /*0460*/  IMAD.U32 R23, RZ, RZ, UR14 ;  /* 0x0000000eff177e24 */ /* 0x000fe4000f8e00ff */
[----:B------:R3:W4:Y:S01]  /*0470*/  @!P3 LDG.E.64 R14, desc[UR12][R8.64] ;  /* 0x0000000c080eb981 */ /* 0x000722000c1e1b00 */
[----:B0-----:R-:W-:Y:S01]  /*0480*/  IMAD.X R2, RZ, RZ, R11, P4 ;  /* 0x000000ffff027224 */ /* 0x001fe200020e060b */
[----:B------:R-:W-:Y:S01]  /*0490*/  ISETP.GE.AND.EX P1, PT, R11, UR16, PT, P1 ;  /* 0x000000100b007c0c */ /* 0x000fe2000bf26310 */
[----:B------:R-:W-:Y:S01]  /*04a0*/  IMAD.U32 R11, RZ, RZ, UR14 ;  /* 0x0000000eff0b7e24 */ /* 0x000fe2000f8e00ff */
[----:B------:R-:W-:-:S02]  /*04b0*/  LEA R22, P4, R23, R8, 0x3 ;  /* 0x0000000817167211 */ /* 0x000fc400078818ff */
[----:B------:R-:W-:Y:S02]  /*04c0*/  ISETP.GE.U32.AND P0, PT, R19, UR15, PT ;  /* 0x0000000f13007c0c */ /* 0x000fe4000bf06070 */
[----:B------:R-:W-:Y:S02]  /*04d0*/  LEA.HI.X R23, R11, R9, RZ, 0x3, P4 ;  /* 0x000000090b177211 */ /* 0x000fe400020f1cff */
[----:B------:R-:W-:Y:S02]  /*04e0*/  CS2R R10, SRZ ;  /* 0x00000000000a7805 */ /* 0x000fe4000001ff00 */
[----:B------:R-:W-:Y:S02]  /*04f0*/  ISETP.GE.AND.EX P0, PT, R2, UR16, PT, P0 ;  /* 0x0000001002007c0c */ /* 0x000fe4000bf06300 */
[----:B------:R-:W-:Y:S02]  /*0500*/  MOV R19, UR14 ;  /* 0x0000000e00137c02 */ /* 0x000fe40008000f00 */
[----:B------:R-:W5:Y:S01]  /*0510*/  @!P1 LDG.E.64 R10, desc[UR12][R22.64] ;  /* 0x0000000c160a9981 */ /* 0x000f62000c1e1b00 */
[----:B------:R-:W-:-:S08]  /*0520*/  IMAD.U32 R25, RZ, RZ, UR14 ;  /* 0x0000000eff197e24 */ /* 0x000fd0000f8e00ff */
[----:B---3--:R-:W-:-:S04]  /*0530*/  @!P0 IMAD.WIDE.U32 R8, R19, 0x8, R8 ;  /* 0x0000000813088825 */ /* 0x008fc800078e0008 */
[----:B------:R-:W-:Y:S01]  /*0540*/  @!P0 IMAD.WIDE.U32 R24, R25, 0x8, R8 ;  /* 0x0000000819188825 */ /* 0x000fe200078e0008 */
[----:B------:R-:W-:-:S06]  /*0550*/  CS2R R8, SRZ ;  /* 0x0000000000087805 */ /* 0x000fcc000001ff00 */
[----:B------:R0:W3:Y:S01]  /*0560*/  @!P0 LDG.E.64 R8, desc[UR12][R24.64] ;  /* 0x0000000c18088981 */ /* 0x0000e2000c1e1b00 */
[----:B------:R-:W-:Y:S01]  /*0570*/  MOV R27, UR14 ;  /* 0x0000000e001b7c02 */ /* 0x000fe20008000f00 */
[----:B------:R-:W-:Y:S01]  /*0580*/  BSSY.RECONVERGENT B0, `(.L_x_572) ;  /* 0x0000038000007945 */ /* 0x000fe20003800200 */
[----:B0-----:R-:W-:Y:S02]  /*0590*/  IMAD.U32 R25, RZ, RZ, UR14 ;  /* 0x0000000eff197e24 */ /* 0x001fe4000f8e00ff */
[----:B-1----:R-:W-:-:S04]  /*05a0*/  IMAD R7, R7, UR18, RZ ;  /* 0x0000001207077c24 */ /* 0x002fc8000f8e02ff */
[C---:B------:R-:W-:Y:S02]  /*05b0*/  IMAD R19, R6.reuse, UR19, R7 ;  /* 0x0000001306137c24 */ /* 0x040fe4000f8e0207 */
[----:B------:R-:W-:-:S04]  /*05c0*/  IMAD.WIDE.U32 R6, R6, UR18, RZ ;  /* 0x0000001206067c25 */ /* 0x000fc8000f8e00ff */
[----:B------:R-:W-:Y:S02]  /*05d0*/  IMAD.IADD R19, R7, 0x1, R19 ;  /* 0x0000000107137824 */ /* 0x000fe400078e0213 */
[-C--:B--2---:R-:W-:Y:S02]  /*05e0*/  IMAD R2, R13, R6.reuse, RZ ;  /* 0x000000060d027224 */ /* 0x084fe400078e02ff */
[----:B------:R-:W-:-:S04]  /*05f0*/  IMAD.WIDE.U32 R22, R12, R6, RZ ;  /* 0x000000060c167225 */ /* 0x000fc800078e00ff */
[----:B------:R-:W-:Y:S01]  /*0600*/  IMAD R7, R12, R19, R2 ;  /* 0x000000130c077224 */ /* 0x000fe200078e0202 */
[----:B------:R-:W-:Y:S01]  /*0610*/  LEA R2, R21, UR6, 0x3 ;  /* 0x0000000615027c11 */ /* 0x000fe2000f8e18ff */
[----:B----4-:R-:W-:Y:S01]  /*0620*/  IMAD R12, R15, R6, RZ ;  /* 0x000000060f0c7224 */ /* 0x010fe200078e02ff */
[----:B------:R-:W-:Y:S01]  /*0630*/  IADD3 R21, PT, PT, R0, R17, RZ ;  /* 0x0000001100157210 */ /* 0x000fe20007ffe0ff */
[----:B------:R-:W-:Y:S02]  /*0640*/  IMAD.IADD R23, R23, 0x1, R7 ;  /* 0x0000000117177824 */ /* 0x000fe400078e0207 */
[----:B------:R-:W-:Y:S02]  /*0650*/  IMAD.U32 R7, RZ, RZ, UR14 ;  /* 0x0000000eff077e24 */ /* 0x000fe4000f8e00ff */
[----:B------:R-:W-:Y:S01]  /*0660*/  IMAD R13, R14, R19, R12 ;  /* 0x000000130e0d7224 */ /* 0x000fe200078e020c */
[----:B------:R0:W-:Y:S01]  /*0670*/  @!P2 STG.E.64 desc[UR12][R2.64], R22 ;  /* 0x000000160200a986 */ /* 0x0001e2000c101b0c */
[----:B------:R-:W-:Y:S01]  /*0680*/  LEA RZ, P2, R21, UR6, 0x3 ;  /* 0x0000000615ff7c11 */ /* 0x000fe2000f8418ff */
[----:B------:R-:W-:-:S02]  /*0690*/  IMAD.SHL.U32 R7, R7, 0x4, RZ ;  /* 0x0000000407077824 */ /* 0x000fc400078e00ff */
[----:B------:R-:W-:Y:S01]  /*06a0*/  IMAD.WIDE.U32 R14, R14, R6, RZ ;  /* 0x000000060e0e7225 */ /* 0x000fe200078e00ff */
[--C-:B------:R-:W-:Y:S02]  /*06b0*/  LEA.HI.X R20, R21, UR7, R18.reuse, 0x3, P2 ;  /* 0x0000000715147c11 */ /* 0x100fe400090f1c12 */
[----:B------:R-:W-:Y:S01]  /*06c0*/  @!P3 LEA R12, P2, R25, R2, 0x3 ;  /* 0x00000002190cb211 */ /* 0x000fe200078418ff */
[----:B------:R-:W-:Y:S01]  /*06d0*/  IMAD.IADD R15, R15, 0x1, R13 ;  /* 0x000000010f0f7824 */ /* 0x000fe200078e020d */
[----:B------:R-:W-:Y:S02]  /*06e0*/  IADD3 R24, P5, PT, R7, R21, RZ ;  /* 0x0000001507187210 */ /* 0x000fe40007fbe0ff */
[----:B------:R-:W-:Y:S02]  /*06f0*/  @!P3 LEA.HI.X R13, R27, R20, RZ, 0x3, P2 ;  /* 0x000000141b0db211 */ /* 0x000fe400010f1cff */
[----:B------:R-:W-:Y:S01]  /*0700*/  ISETP.GE.U32.AND P2, PT, R24, UR15, PT ;  /* 0x0000000f18007c0c */ /* 0x000fe2000bf46070 */
[----:B0-----:R-:W-:Y:S01]  /*0710*/  IMAD.U32 R23, RZ, RZ, UR14 ;  /* 0x0000000eff177e24 */ /* 0x001fe2000f8e00ff */
[----:B------:R-:W-:Y:S01]  /*0720*/  IADD3 R24, P4, PT, R21, UR14, RZ ;  /* 0x0000000e15187c10 */ /* 0x000fe2000ff9e0ff */
[-C--:B-----5:R-:W-:Y:S01]  /*0730*/  IMAD R22, R11, R6.reuse, RZ ;  /* 0x000000060b167224 */ /* 0x0a0fe200078e02ff */
[----:B------:R-:W-:Y:S01]  /*0740*/  @!P1 SHF.R.U32.HI R25, RZ, 0x1d, R25 ;  /* 0x0000001dff199819 */ /* 0x000fe20000011619 */
[----:B------:R-:W-:Y:S01]  /*0750*/  IMAD.X R11, RZ, RZ, R18, P5 ;  /* 0x000000ffff0b7224 */ /* 0x000fe200028e0612 */
[----:B------:R-:W-:Y:S01]  /*0760*/  @!P1 SHF.L.U32 R21, R23, 0x3, RZ ;  /* 0x0000000317159819 */ /* 0x000fe200000006ff */
[C---:B------:R-:W-:Y:S01]  /*0770*/  IMAD R27, R10.reuse, R19, R22 ;  /* 0x000000130a1b7224 */ /* 0x040fe200078e0216 */
[----:B------:R0:W-:Y:S01]  /*0780*/  @!P3 STG.E.64 desc[UR12][R12.64], R14 ;  /* 0x0000000e0c00b986 */ /* 0x0001e2000c101b0c */
[----:B------:R-:W-:Y:S01]  /*0790*/  IMAD.WIDE.U32 R22, R10, R6, RZ ;  /* 0x000000060a167225 */ /* 0x000fe200078e00ff */
[----:B------:R-:W-:-:S02]  /*07a0*/  @!P1 IADD3 R10, P5, P6, R21, R2, R21 ;  /* 0x00000002150a9210 */ /* 0x000fc40007ebe015 */
[----:B------:R-:W-:Y:S01]  /*07b0*/  ISETP.GE.AND.EX P2, PT, R11, UR16, PT, P2 ;  /* 0x000000100b007c0c */ /* 0x000fe2000bf46320 */
[----:B---3--:R-:W-:Y:S01]  /*07c0*/  IMAD R9, R9, R6, RZ ;  /* 0x0000000609097224 */ /* 0x008fe200078e02ff */
[----:B------:R-:W-:Y:S02]  /*07d0*/  @!P1 IADD3.X R11, PT, PT, R25, R20, R25, P5, P6 ;  /* 0x00000014190b9210 */ /* 0x000fe40002fec419 */
[----:B------:R-:W-:Y:S01]  /*07e0*/  IADD3 R21, P3, PT, R7, R24, RZ ;  /* 0x0000001807157210 */ /* 0x000fe20007f7e0ff */
[C---:B------:R-:W-:Y:S02]  /*07f0*/  IMAD R9, R8.reuse, R19, R9 ;  /* 0x0000001308097224 */ /* 0x040fe400078e0209 */
[----:B0-----:R-:W-:Y:S01]  /*0800*/  IMAD.IADD R13, R23, 0x1, R27 ;  /* 0x00000001170d7824 */ /* 0x001fe200078e021b */
[----:B------:R-:W-:Y:S01]  /*0810*/  IADD3 R23, P5, PT, R21, UR14, RZ ;  /* 0x0000000e15177c10 */ /* 0x000fe2000ffbe0ff */
[----:B------:R-:W-:Y:S02]  /*0820*/  @!P1 IMAD.MOV.U32 R12, RZ, RZ, R22 ;  /* 0x000000ffff0c9224 */ /* 0x000fe400078e0016 */
[----:B------:R-:W-:-:S03]  /*0830*/  IMAD.WIDE.U32 R14, R8, R6, RZ ;  /* 0x00000006080e7225 */ /* 0x000fc600078e00ff */
[----:B------:R0:W-:Y:S01]  /*0840*/  @!P1 STG.E.64 desc[UR12][R10.64], R12 ;  /* 0x0000000c0a009986 */ /* 0x0001e2000c101b0c */
[----:B------:R-:W-:Y:S06]  /*0850*/  @P0 BRA `(.L_x_573) ;  /* 0x0000000000280947 */ /* 0x000fec0003800000 */
[----:B0-----:R-:W-:Y:S02]  /*0860*/  IMAD.U32 R11, RZ, RZ, UR14 ;  /* 0x0000000eff0b7e24 */ /* 0x001fe4000f8e00ff */
[----:B------:R-:W-:Y:S02]  /*0870*/  IMAD.U32 R13, RZ, RZ, UR14 ;  /* 0x0000000eff0d7e24 */ /* 0x000fe4000f8e00ff */
[----:B------:R-:W-:Y:S01]  /*0880*/  IMAD.IADD R15, R15, 0x1, R9 ;  /* 0x000000010f0f7824 */ /* 0x000fe200078e0209 */
[----:B------:R-:W-:Y:S02]  /*0890*/  SHF.L.U32 R11, R11, 0x3, RZ ;  /* 0x000000030b0b7819 */ /* 0x000fe400000006ff */
[----:B------:R-:W-:Y:S02]  /*08a0*/  SHF.R.U32.HI R13, RZ, 0x1d, R13 ;  /* 0x0000001dff0d7819 */ /* 0x000fe4000001160d */
[----:B------:R-:W-:-:S04]  /*08b0*/  IADD3 R8, P1, P6, R11, R2, R11 ;  /* 0x000000020b087210 */ /* 0x000fc80007e3e00b */
[----:B------:R-:W-:Y:S02]  /*08c0*/  IADD3 R8, P0, PT, R11, R8, RZ ;  /* 0x000000080b087210 */ /* 0x000fe40007f1e0ff */
[----:B------:R-:W-:-:S05]  /*08d0*/  IADD3.X R6, PT, PT, R13, R20, R13, P1, P6 ;  /* 0x000000140d067210 */ /* 0x000fca0000fec40d */
[----:B------:R-:W-:-:S05]  /*08e0*/  IMAD.X R9, R13, 0x1, R6, P0 ;  /* 0x000000010d097824 */ /* 0x000fca00000e0606 */
[----:B------:R1:W-:Y:S02]  /*08f0*/  STG.E.64 desc[UR12][R8.64], R14 ;  /* 0x0000000e08007986 */ /* 0x0003e4000c101b0c */
.L_x_573:
[----:B------:R-:W-:Y:S05]  /*0900*/  BSYNC.RECONVERGENT B0 ;  /* 0x0000000000007941 */ /* 0x000fea0003800200 */
.L_x_572:
[----:B------:R-:W2:Y:S01]  /*0910*/  LDG.E.64 R4, desc[UR12][R4.64] ;  /* 0x0000000c04047981 */ /* 0x000ea2000c1e1b00 */
[----:B-1----:R-:W-:Y:S02]  /*0920*/  LEA R8, P0, R7, R2, 0x3 ;  /* 0x0000000207087211 */ /* 0x002fe400078018ff */
[----:B------:R-:W-:Y:S02]  /*0930*/  CS2R R2, SRZ ;  /* 0x0000000000027805 */ /* 0x000fe4000001ff00 */
[----:B0-----:R-:W-:Y:S02]  /*0940*/  IADD3.X R10, PT, PT, RZ, R18, RZ, P4, !PT ;  /* 0x00000012ff0a7210 */ /* 0x001fe400027fe4ff */
[----:B------:R-:W-:Y:S02]  /*0950*/  IADD3 R6, P4, PT, R23, UR14, RZ ;  /* 0x0000000e17067c10 */ /* 0x000fe4000ff9e0ff */
[----:B------:R-:W-:Y:S02]  /*0960*/  LEA.HI.X R9, R7, R20, RZ, 0x3, P0 ;  /* 0x0000001407097211 */ /* 0x000fe400000f1cff */
[----:B------:R-:W-:Y:S01]  /*0970*/  ISETP.GE.U32.AND P0, PT, R6, UR15, PT ;  /* 0x0000000f06007c0c */ /* 0x000fe2000bf06070 */
[----:B------:R-:W-:Y:S01]  /*0980*/  IMAD.X R6, RZ, RZ, R10, P3 ;  /* 0x000000ffff067224 */ /* 0x000fe200018e060a */
[----:B------:R-:W-:Y:S01]  /*0990*/  ISETP.GE.U32.AND P1, PT, R23, UR15, PT ;  /* 0x0000000f17007c0c */ /* 0x000fe2000bf26070 */
[----:B------:R0:W3:Y:S01]  /*09a0*/  @!P2 LDG.E.64 R2, desc[UR12][R8.64] ;  /* 0x0000000c0802a981 */ /* 0x0000e2000c1e1b00 */
[----:B------:R-:W-:Y:S01]  /*09b0*/  IMAD.U32 R13, RZ, RZ, UR14 ;  /* 0x0000000eff0d7e24 */ /* 0x000fe2000f8e00ff */
[----:B------:R-:W-:Y:S01]  /*09c0*/  MOV R15, UR14 ;  /* 0x0000000e000f7c02 */ /* 0x000fe20008000f00 */
[----:B------:R-:W-:Y:S01]  /*09d0*/  IMAD.X R10, RZ, RZ, R6, P5 ;  /* 0x000000ffff0a7224 */ /* 0x000fe200028e0606 */
[----:B------:R-:W-:-:S02]  /*09e0*/  LEA R22, P5, R21, UR6, 0x3 ;  /* 0x0000000615167c11 */ /* 0x000fc4000f8a18ff */
[C---:B------:R-:W-:Y:S01]  /*09f0*/  ISETP.GE.U32.AND P3, PT, R21.reuse, UR15, PT ;  /* 0x0000000f15007c0c */ /* 0x040fe2000bf66070 */
[----:B------:R-:W-:Y:S01]  /*0a00*/  IMAD.X R11, RZ, RZ, R10, P4 ;  /* 0x000000ffff0b7224 */ /* 0x000fe200020e060a */
[----:B------:R-:W-:Y:S02]  /*0a10*/  ISETP.GE.AND.EX P1, PT, R10, UR16, PT, P1 ;  /* 0x000000100a007c0c */ /* 0x000fe4000bf26310 */
[----:B------:R-:W-:Y:S01]  /*0a20*/  LEA.HI.X R23, R21, UR7, R6, 0x3, P5 ;  /* 0x0000000715177c11 */ /* 0x000fe2000a8f1c06 */
[----:B0-----:R-:W-:Y:S01]  /*0a30*/  IMAD.U32 R9, RZ, RZ, UR14 ;  /* 0x0000000eff097e24 */ /* 0x001fe2000f8e00ff */
[----:B------:R-:W-:Y:S02]  /*0a40*/  LEA R10, P4, R13, R22, 0x3 ;  /* 0x000000160d0a7211 */ /* 0x000fe400078818ff */
[----:B------:R-:W-:Y:S02]  /*0a50*/  CS2R R12, SRZ ;  /* 0x00000000000c7805 */ /* 0x000fe4000001ff00 */
[----:B------:R-:W-:-:S02]  /*0a60*/  ISETP.GE.AND.EX P0, PT, R11, UR16, PT, P0 ;  /* 0x000000100b007c0c */ /* 0x000fc4000bf06300 */
[----:B------:R-:W-:Y:S02]  /*0a70*/  CS2R R20, SRZ ;  /* 0x0000000000147805 */ /* 0x000fe4000001ff00 */
[----:B------:R-:W-:Y:S02]  /*0a80*/  LEA.HI.X R11, R15, R23, RZ, 0x3, P4 ;  /* 0x000000170f0b7211 */ /* 0x000fe400020f1cff */
[----:B------:R-:W-:Y:S02]  /*0a90*/  CS2R R14, SRZ ;  /* 0x00000000000e7805 */ /* 0x000fe4000001ff00 */
[----:B------:R-:W-:Y:S01]  /*0aa0*/  ISETP.GE.AND.EX P3, PT, R6, UR16, PT, P3 ;  /* 0x0000001006007c0c */ /* 0x000fe2000bf66330 */
[----:B------:R-:W-:Y:S01]  /*0ab0*/  IMAD.WIDE.U32 R8, R9, 0x8, R10 ;  /* 0x0000000809087825 */ /* 0x000fe200078e000a */
[----:B------:R-:W4:Y:S04]  /*0ac0*/  @!P1 LDG.E.64 R20, desc[UR12][R10.64] ;  /* 0x0000000c0a149981 */ /* 0x000f28000c1e1b00 */
[----:B------:R-:W5:Y:S07]  /*0ad0*/  @!P0 LDG.E.64 R12, desc[UR12][R8.64] ;  /* 0x0000000c080c8981 */ /* 0x000f6e000c1e1b00 */
[----:B------:R0:W5:Y:S01]  /*0ae0*/  @!P3 LDG.E.64 R14, desc[UR12][R22.64] ;  /* 0x0000000c160eb981 */ /* 0x000162000c1e1b00 */
[----:B------:R-:W-:Y:S01]  /*0af0*/  IMAD.IADD R25, R0, 0x1, R17 ;  /* 0x0000000100197824 */ /* 0x000fe200078e0211 */
[----:B------:R-:W-:Y:S04]  /*0b00*/  BSSY.RECONVERGENT B0, `(.L_x_574) ;  /* 0x0000023000007945 */ /* 0x000fe80003800200 */
[----:B------:R-:W-:-:S04]  /*0b10*/  @!P2 LEA R6, P4, R25, UR6, 0x3 ;  /* 0x000000061906ac11 */ /* 0x000fc8000f8818ff */
[----:B------:R-:W-:Y:S02]  /*0b20*/  @!P2 LEA.HI.X R24, R25, UR7, R18, 0x3, P4 ;  /* 0x000000071918ac11 */ /* 0x000fe4000a0f1c12 */
[----:B------:R-:W-:Y:S01]  /*0b30*/  @!P2 LEA R18, P4, R7, R6, 0x3 ;  /* 0x000000060712a211 */ /* 0x000fe200078818ff */
[----:B--2---:R-:W-:-:S04]  /*0b40*/  IMAD R5, R5, UR18, RZ ;  /* 0x0000001205057c24 */ /* 0x004fc8000f8e02ff */
[C---:B------:R-:W-:Y:S02]  /*0b50*/  IMAD R19, R4.reuse, UR19, R5 ;  /* 0x0000001304137c24 */ /* 0x040fe4000f8e0205 */
[----:B------:R-:W-:-:S05]  /*0b60*/  IMAD.WIDE.U32 R4, R4, UR18, RZ ;  /* 0x0000001204047c25 */ /* 0x000fca000f8e00ff */
[----:B------:R-:W-:Y:S01]  /*0b70*/  IADD3 R5, PT, PT, R5, R19, RZ ;  /* 0x0000001305057210 */ /* 0x000fe20007ffe0ff */
[----:B---3--:R-:W-:-:S04]  /*0b80*/  IMAD R3, R3, R4, RZ ;  /* 0x0000000403037224 */ /* 0x008fc800078e02ff */
[C---:B------:R-:W-:Y:S02]  /*0b90*/  IMAD R19, R2.reuse, R5, R3 ;  /* 0x0000000502137224 */ /* 0x040fe400078e0203 */
[----:B------:R-:W-:-:S04]  /*0ba0*/  IMAD.WIDE.U32 R2, R2, R4, RZ ;  /* 0x0000000402027225 */ /* 0x000fc800078e00ff */
[----:B0-----:R-:W-:Y:S01]  /*0bb0*/  IMAD.IADD R23, R3, 0x1, R19 ;  /* 0x0000000103177824 */ /* 0x001fe200078e0213 */
[----:B------:R-:W-:Y:S01]  /*0bc0*/  @!P2 LEA.HI.X R19, R7, R24, RZ, 0x3, P4 ;  /* 0x000000180713a211 */ /* 0x000fe200020f1cff */
[----:B------:R-:W-:-:S05]  /*0bd0*/  @!P2 IMAD.MOV.U32 R22, RZ, RZ, R2 ;  /* 0x000000ffff16a224 */ /* 0x000fca00078e0002 */
[----:B------:R0:W-:Y:S01]  /*0be0*/  @!P2 STG.E.64 desc[UR12][R18.64], R22 ;  /* 0x000000161200a986 */ /* 0x0001e2000c101b0c */
[----:B----4-:R-:W-:-:S04]  /*0bf0*/  IMAD R2, R21, R4, RZ ;  /* 0x0000000415027224 */ /* 0x010fc800078e02ff */
[C---:B------:R-:W-:Y:S02]  /*0c00*/  IMAD R25, R20.reuse, R5, R2 ;  /* 0x0000000514197224 */ /* 0x040fe400078e0202 */
[-C--:B-----5:R-:W-:Y:S02]  /*0c10*/  IMAD R3, R13, R4.reuse, RZ ;  /* 0x000000040d037224 */ /* 0x0a0fe400078e02ff */
[----:B------:R-:W-:-:S04]  /*0c20*/  IMAD.WIDE.U32 R20, R20, R4, RZ ;  /* 0x0000000414147225 */ /* 0x000fc800078e00ff */
[C---:B------:R-:W-:Y:S02]  /*0c30*/  IMAD R27, R12.reuse, R5, R3 ;  /* 0x000000050c1b7224 */ /* 0x040fe400078e0203 */
[----:B------:R-:W-:-:S04]  /*0c40*/  IMAD.WIDE.U32 R12, R12, R4, RZ ;  /* 0x000000040c0c7225 */ /* 0x000fc800078e00ff */
[-C--:B------:R-:W-:Y:S01]  /*0c50*/  IMAD R6, R15, R4.reuse, RZ ;  /* 0x000000040f067224 */ /* 0x080fe200078e02ff */
[----:B------:R-:W-:Y:S01]  /*0c60*/  IADD3 R27, PT, PT, R13, R27, RZ ;  /* 0x0000001b0d1b7210 */ /* 0x000fe20007ffe0ff */
[----:B------:R-:W-:-:S04]  /*0c70*/  IMAD.WIDE.U32 R2, R14, R4, RZ ;  /* 0x000000040e027225 */ /* 0x000fc800078e00ff */
[----:B------:R-:W-:Y:S02]  /*0c80*/  IMAD R15, R14, R5, R6 ;  /* 0x000000050e0f7224 */ /* 0x000fe400078e0206 */
[----:B------:R-:W-:Y:S01]  /*0c90*/  IMAD.IADD R25, R21, 0x1, R25 ;  /* 0x0000000115197824 */ /* 0x000fe200078e0219 */
[----:B0-----:R-:W-:Y:S06]  /*0ca0*/  @P3 BRA `(.L_x_575) ;  /* 0x0000000000203947 */ /* 0x001fec0003800000 */
[----:B------:R-:W-:Y:S01]  /*0cb0*/  IADD3 R4, P2, P3, R17, UR14, R0 ;  /* 0x0000000e11047c10 */ /* 0x000fe2000fb5e000 */
[----:B------:R-:W-:-:S03]  /*0cc0*/  IMAD.IADD R3, R3, 0x1, R15 ;  /* 0x0000000103037824 */ /* 0x000fc600078e020f */
[----:B------:R-:W-:Y:S02]  /*0cd0*/  IADD3 R5, P4, PT, R7, R4, RZ ;  /* 0x0000000407057210 */ /* 0x000fe40007f9e0ff */
[----:B------:R-:W-:Y:S02]  /*0ce0*/  IADD3.X R6, PT, PT, RZ, R16, RZ, P2, P3 ;  /* 0x00000010ff067210 */ /* 0x000fe400017e64ff */
[----:B------:R-:W-:-:S03]  /*0cf0*/  LEA R4, P2, R5, UR6, 0x3 ;  /* 0x0000000605047c11 */ /* 0x000fc6000f8418ff */
[----:B------:R-:W-:-:S05]  /*0d00*/  IMAD.X R6, RZ, RZ, R6, P4 ;  /* 0x000000ffff067224 */ /* 0x000fca00020e0606 */
[----:B------:R-:W-:-:S05]  /*0d10*/  LEA.HI.X R5, R5, UR7, R6, 0x3, P2 ;  /* 0x0000000705057c11 */ /* 0x000fca00090f1c06 */
[----:B------:R0:W-:Y:S02]  /*0d20*/  STG.E.64 desc[UR12][R4.64], R2 ;  /* 0x0000000204007986 */ /* 0x0001e4000c101b0c */
.L_x_575:
[----:B------:R-:W-:Y:S05]  /*0d30*/  BSYNC.RECONVERGENT B0 ;  /* 0x0000000000007941 */ /* 0x000fea0003800200 */
.L_x_574:
[----:B------:R-:W-:Y:S01]  /*0d40*/  UIADD3 UR4, UP0, UPT, UR4, 0x2, URZ ;  /* 0x0000000204047890 */ /* 0x000fe2000ff1e0ff */
[----:B------:R-:W-:Y:S01]  /*0d50*/  @!P1 IMAD.MOV.U32 R21, RZ, RZ, R25 ;  /* 0x000000ffff159224 */ /* 0x000fe200078e0019 */
[----:B------:R-:W-:Y:S02]  /*0d60*/  @!P0 MOV R13, R27 ;  /* 0x0000001b000d8202 */ /* 0x000fe40000000f00 */
[----:B------:R-:W-:Y:S02]  /*0d70*/  UIADD3.X UR5, UPT, UPT, URZ, UR5, URZ, UP0, !UPT ;  /* 0x00000005ff057290 */ /* 0x000fe400087fe4ff */
[----:B------:R-:W-:Y:S01]  /*0d80*/  UISETP.NE.U32.AND UP0, UPT, UR4, UR9, UPT ;  /* 0x000000090400728c */ /* 0x000fe2000bf05070 */
[----:B------:R2:W-:Y:S03]  /*0d90*/  @!P1 STG.E.64 desc[UR12][R10.64], R20 ;  /* 0x000000140a009986 */ /* 0x0005e6000c101b0c */
[----:B------:R-:W-:Y:S01]  /*0da0*/  UISETP.NE.AND.EX UP0, UPT, UR5, URZ, UPT, UP0 ;  /* 0x000000ff0500728c */ /* 0x000fe2000bf05300 */
[----:B------:R2:W-:Y:S01]  /*0db0*/  @!P0 STG.E.64 desc[UR12][R8.64], R12 ;  /* 0x0000000c08008986 */ /* 0x0005e2000c101b0c */
[----:B------:R-:W-:-:S04]  /*0dc0*/  LEA R17, P0, R7, R17, 0x1 ;  /* 0x0000001107117211 */ /* 0x000fc800078008ff */
[----:B------:R-:W-:-:S03]  /*0dd0*/  LEA.HI.X R16, R7, R16, RZ, 0x1, P0 ;  /* 0x0000001007107211 */ /* 0x000fc600000f0cff */
[----:B------:R-:W-:Y:S06]  /*0de0*/  BRA.U UP0, `(.L_x_576) ;  /* 0xfffffff500487547 */ /* 0x000fec000b83ffff */
.L_x_571:
[----:B------:R-:W-:-:S04]  /*0df0*/  ULOP3.LUT UR10, UR8, 0x1, URZ, 0xc0, !UPT ;  /* 0x00000001080a7892 */ /* 0x000fc8000f8ec0ff */
[----:B------:R-:W-:-:S06]  /*0e00*/  UISETP.NE.U32.AND UP0, UPT, UR10, 0x1, UPT ;  /* 0x000000010a00788c */ /* 0x000fcc000bf05070 */
[----:B------:R-:W-:-:S13]  /*0e10*/  PLOP3.LUT P0, PT, PT, PT, UP0, 0x80, 0x8 ;  /* 0x000000000008781c */ /* 0x000fda0003f0f008 */
[----:B------:R-:W-:Y:S05]  /*0e20*/  @!P0 EXIT ;  /* 0x000000000000894d */ /* 0x000fea0003800000 */
[----:B--2---:R-:W1:Y:S01]  /*0e30*/  LDC.64 R12, c[0x0][0x10b0] ;  /* 0x00042c00ff0c7b82 */ /* 0x004e620000000a00 */
[----:B0-----:R-:W-:Y:S01]  /*0e40*/  IADD3 R0, P0, PT, R0, R17, RZ ;  /* 0x0000001100007210 */ /* 0x001fe20007f1e0ff */
[----:B------:R-:W-:Y:S01]  /*0e50*/  IMAD.U32 R11, RZ, RZ, UR14 ;  /* 0x0000000eff0b7e24 */ /* 0x000fe2000f8e00ff */
[----:B------:R-:W-:Y:S01]  /*0e60*/  MOV R21, UR14 ;  /* 0x0000000e00157c02 */ /* 0x000fe20008000f00 */
[----:B------:R-:W-:Y:S01]  /*0e70*/  IMAD.U32 R7, RZ, RZ, UR14 ;  /* 0x0000000eff077e24 */ /* 0x000fe2000f8e00ff */
[C---:B------:R-:W-:Y:S01]  /*0e80*/  IADD3 R2, P6, PT, R0.reuse, UR14, RZ ;  /* 0x0000000e00027c10 */ /* 0x040fe2000ffde0ff */
[----:B------:R-:W-:Y:S01]  /*0e90*/  IMAD.X R3, RZ, RZ, R16, P0 ;  /* 0x000000ffff037224 */ /* 0x000fe200000e0610 */
[----:B------:R-:W-:Y:S02]  /*0ea0*/  LEA R4, P1, R0, UR6, 0x3 ;  /* 0x0000000600047c11 */ /* 0x000fe4000f8218ff */
[----:B------:R-:W-:Y:S02]  /*0eb0*/  CS2R R18, SRZ ;  /* 0x0000000000127805 */ /* 0x000fe4000001ff00 */
[----:B------:R-:W-:-:S02]  /*0ec0*/  IADD3 R5, P4, PT, R2, UR14, RZ ;  /* 0x0000000e02057c10 */ /* 0x000fc4000ff9e0ff */
[----:B------:R-:W-:Y:S02]  /*0ed0*/  CS2R R14, SRZ ;  /* 0x00000000000e7805 */ /* 0x000fe4000001ff00 */
[----:B------:R-:W-:Y:S01]  /*0ee0*/  ISETP.GE.U32.AND P2, PT, R0, UR15, PT ;  /* 0x0000000f00007c0c */ /* 0x000fe2000bf46070 */
[----:B------:R-:W0:Y:S01]  /*0ef0*/  LDCU.64 UR4, c[0x0][0x10b8] ;  /* 0x00021700ff0477ac */ /* 0x000e220008000a00 */
[----:B------:R-:W-:Y:S02]  /*0f00*/  ISETP.GE.U32.AND P3, PT, R2, UR15, PT ;  /* 0x0000000f02007c0c */ /* 0x000fe4000bf66070 */
[C---:B------:R-:W-:Y:S02]  /*0f10*/  IADD3 R2, P5, PT, R5.reuse, UR14, RZ ;  /* 0x0000000e05027c10 */ /* 0x040fe4000ffbe0ff */
[----:B------:R-:W-:Y:S02]  /*0f20*/  ISETP.GE.U32.AND P0, PT, R5, UR15, PT ;  /* 0x0000000f05007c0c */ /* 0x000fe4000bf06070 */
[----:B------:R-:W-:-:S02]  /*0f30*/  LEA.HI.X R5, R0, UR7, R3, 0x3, P1 ;  /* 0x0000000700057c11 */ /* 0x000fc400088f1c03 */
[----:B------:R-:W-:Y:S01]  /*0f40*/  ISETP.GE.AND.EX P2, PT, R3, UR16, PT, P2 ;  /* 0x0000001003007c0c */ /* 0x000fe2000bf46320 */
[----:B------:R-:W-:Y:S01]  /*0f50*/  IMAD.X R3, RZ, RZ, R3, P6 ;  /* 0x000000ffff037224 */ /* 0x000fe200030e0603 */
[----:B-1----:R-:W0:Y:S01]  /*0f60*/  LDG.E.64 R12, desc[UR12][R12.64] ;  /* 0x0000000c0c0c7981 */ /* 0x002e22000c1e1b00 */
[----:B------:R-:W-:Y:S01]  /*0f70*/  IMAD.SHL.U32 R11, R11, 0x8, RZ ;  /* 0x000000080b0b7824 */ /* 0x000fe200078e00ff */
[----:B------:R-:W-:Y:S02]  /*0f80*/  SHF.R.U32.HI R21, RZ, 0x1d, R21 ;  /* 0x0000001dff157819 */ /* 0x000fe40000011615 */
[----:B------:R-:W-:Y:S01]  /*0f90*/  ISETP.GE.AND.EX P3, PT, R3, UR16, PT, P3 ;  /* 0x0000001003007c0c */ /* 0x000fe2000bf66330 */
[----:B------:R-:W-:Y:S01]  /*0fa0*/  IMAD.X R3, RZ, RZ, R3, P4 ;  /* 0x000000ffff037224 */ /* 0x000fe200020e0603 */
[----:B------:R-:W-:Y:S01]  /*0fb0*/  CS2R R16, SRZ ;  /* 0x0000000000107805 */ /* 0x000fe2000001ff00 */
[----:B------:R-:W-:Y:S01]  /*0fc0*/  IMAD.WIDE.U32 R6, R7, 0x8, R4 ;  /* 0x0000000807067825 */ /* 0x000fe200078e0004 */
[----:B------:R-:W-:-:S02]  /*0fd0*/  ISETP.GE.U32.AND P1, PT, R2, UR15, PT ;  /* 0x0000000f02007c0c */ /* 0x000fc4000bf26070 */
[----:B------:R-:W-:Y:S01]  /*0fe0*/  ISETP.GE.AND.EX P0, PT, R3, UR16, PT, P0 ;  /* 0x0000001003007c0c */ /* 0x000fe2000bf06300 */
[----:B------:R-:W2:Y:S01]  /*0ff0*/  @!P2 LDG.E.64 R18, desc[UR12][R4.64] ;  /* 0x0000000c0412a981 */ /* 0x000ea2000c1e1b00 */
[----:B------:R-:W-:Y:S02]  /*1000*/  IADD3 R8, P4, PT, R6, R11, RZ ;  /* 0x0000000b06087210 */ /* 0x000fe40007f9e0ff */
[----:B------:R-:W-:-:S03]  /*1010*/  IADD3.X R3, PT, PT, RZ, R3, RZ, P5, !PT ;  /* 0x00000003ff037210 */ /* 0x000fc60002ffe4ff */
[----:B------:R-:W-:Y:S01]  /*1020*/  IMAD.X R9, R7, 0x1, R21, P4 ;  /* 0x0000000107097824 */ /* 0x000fe200020e0615 */
[----:B------:R-:W3:Y:S01]  /*1030*/  @!P3 LDG.E.64 R16, desc[UR12][R6.64] ;  /* 0x0000000c0610b981 */ /* 0x000ee2000c1e1b00 */
[----:B------:R-:W-:-:S04]  /*1040*/  ISETP.GE.AND.EX P1, PT, R3, UR16, PT, P1 ;  /* 0x0000001003007c0c */ /* 0x000fc8000bf26310 */
[----:B------:R-:W4:Y:S01]  /*1050*/  @!P0 LDG.E.64 R14, desc[UR12][R8.64] ;  /* 0x0000000c080e8981 */ /* 0x000f22000c1e1b00 */
[----:B------:R-:W-:Y:S02]  /*1060*/  IADD3 R2, P4, PT, R11, R8, RZ ;  /* 0x000000080b027210 */ /* 0x000fe40007f9e0ff */
[----:B------:R-:W-:-:S03]  /*1070*/  CS2R R10, SRZ ;  /* 0x00000000000a7805 */ /* 0x000fc6000001ff00 */
[----:B------:R-:W-:-:S05]  /*1080*/  IMAD.X R3, R21, 0x1, R9, P4 ;  /* 0x0000000115037824 */ /* 0x000fca00020e0609 */
[----:B------:R-:W5:Y:S01]  /*1090*/  @!P1 LDG.E.64 R10, desc[UR12][R2.64] ;  /* 0x0000000c020a9981 */ /* 0x000f62000c1e1b00 */
[----:B0-----:R-:W-:-:S04]  /*10a0*/  IMAD R13, R13, UR4, RZ ;  /* 0x000000040d0d7c24 */ /* 0x001fc8000f8e02ff */
[C---:B------:R-:W-:Y:S02]  /*10b0*/  IMAD R21, R12.reuse, UR5, R13 ;  /* 0x000000050c157c24 */ /* 0x040fe4000f8e020d */
[----:B------:R-:W-:-:S04]  /*10c0*/  IMAD.WIDE.U32 R12, R12, UR4, RZ ;  /* 0x000000040c0c7c25 */ /* 0x000fc8000f8e00ff */
[----:B------:R-:W-:Y:S02]  /*10d0*/  IMAD.IADD R13, R13, 0x1, R21 ;  /* 0x000000010d0d7824 */ /* 0x000fe400078e0215 */
[----:B--2---:R-:W-:-:S04]  /*10e0*/  IMAD R0, R19, R12, RZ ;  /* 0x0000000c13007224 */ /* 0x004fc800078e02ff */
[C---:B------:R-:W-:Y:S02]  /*10f0*/  IMAD R21, R18.reuse, R13, R0 ;  /* 0x0000000d12157224 */ /* 0x040fe400078e0200 */
[----:B------:R-:W-:-:S04]  /*1100*/  IMAD.WIDE.U32 R18, R18, R12, RZ ;  /* 0x0000000c12127225 */ /* 0x000fc800078e00ff */
[-C--:B---3--:R-:W-:Y:S02]  /*1110*/  IMAD R17, R17, R12.reuse, RZ ;  /* 0x0000000c11117224 */ /* 0x088fe400078e02ff */
[-C--:B----4-:R-:W-:Y:S01]  /*1120*/  IMAD R0, R15, R12.reuse, RZ ;  /* 0x0000000c0f007224 */ /* 0x090fe200078e02ff */
[----:B------:R-:W-:Y:S01]  /*1130*/  IADD3 R19, PT, PT, R19, R21, RZ ;  /* 0x0000001513137210 */ /* 0x000fe20007ffe0ff */
[C---:B------:R-:W-:Y:S02]  /*1140*/  IMAD R23, R16.reuse, R13, R17 ;  /* 0x0000000d10177224 */ /* 0x040fe400078e0211 */
[----:B------:R-:W-:-:S04]  /*1150*/  IMAD.WIDE.U32 R16, R16, R12, RZ ;  /* 0x0000000c10107225 */ /* 0x000fc800078e00ff */
[C---:B------:R-:W-:Y:S02]  /*1160*/  IMAD R21, R14.reuse, R13, R0 ;  /* 0x0000000d0e157224 */ /* 0x040fe400078e0200 */
[----:B------:R-:W-:-:S04]  /*1170*/  IMAD.WIDE.U32 R14, R14, R12, RZ ;  /* 0x0000000c0e0e7225 */ /* 0x000fc800078e00ff */
        /* <DEDUP_REMOVED lines=9> */
[----:B0-----:R-:W-:Y:S01]  /*1210*/  IMAD.IADD R5, R21, 0x1, R11 ;  /* 0x0000000115057824 */ /* 0x001fe200078e020b */
[----:B------:R-:W-:-:S05]  /*1220*/  MOV R4, R20 ;  /* 0x0000001400047202 */ /* 0x000fca0000000f00 */
[----:B------:R-:W-:Y:S01]  /*1230*/  STG.E.64 desc[UR12][R2.64], R4 ;  /* 0x0000000402007986 */ /* 0x000fe2000c101b0c */
[----:B------:R-:W-:Y:S05]  /*1240*/  EXIT ;  /* 0x000000000000794d */ /* 0x000fea0003800000 */
.L_x_570:
        /* <DEDUP_REMOVED lines=9> */
.L_x_577:
[C---:B---3--:R-:W-:Y:S01]  /*12e0*/  LEA R12, P0, R0.reuse, UR6, 0x5 ;  /* 0x00000006000c7c11 */ /* 0x048fe2000f8028ff */
[----:B0-----:R-:W2:Y:S03]  /*12f0*/  LDG.E.64 R16, desc[UR12][R2.64] ;  /* 0x0000000c02107981 */ /* 0x001ea6000c1e1b00 */
[----:B------:R-:W-:-:S05]  /*1300*/  LEA.HI.X R13, R0, UR7, R15, 0x5, P0 ;  /* 0x00000007000d7c11 */ /* 0x000fca00080f2c0f */
[----:B------:R-:W3:Y:S01]  /*1310*/  LDG.E.ENL2.256 R4, R8, desc[UR12][R12.64] ;  /* 0xfe00000c0c08797e */ /* 0x000ee20008121904 */
[----:B-1----:R-:W-:-:S04]  /*1320*/  IADD3 R0, P0, PT, R0, UR5, RZ ;  /* 0x0000000500007c10 */ /* 0x002fc8000ff1e0ff */
[----:B------:R-:W-:Y:S01]  /*1330*/  IADD3.X R15, PT, PT, RZ, R15, RZ, P0, !PT ;  /* 0x0000000fff0f7210 */ /* 0x000fe200007fe4ff */
[C---:B------:R-:W-:Y:S01]  /*1340*/  IMAD.SHL.U32 R14, R0.reuse, 0x4, RZ ;  /* 0x00000004000e7824 */ /* 0x040fe200078e00ff */
[----:B------:R-:W-:-:S04]  /*1350*/  LOP3.LUT P0, RZ, R0, 0xffffc000, RZ, 0xc0, !PT ;  /* 0xffffc00000ff7812 */ /* 0x000fc8000780c0ff */
[----:B------:R-:W-:Y:S02]  /*1360*/  ISETP.LT.U32.AND P1, PT, R14, UR17, PT ;  /* 0x000000110e007c0c */ /* 0x000fe4000bf21070 */
[----:B------:R-:W-:Y:S02]  /*1370*/  SHF.L.U64.HI R14, R0, 0x2, R15 ;  /* 0x00000002000e7819 */ /* 0x000fe4000001020f */
[----:B------:R-:W-:Y:S02]  /*1380*/  LOP3.LUT P0, RZ, R15, 0x3fffffff, RZ, 0xc0, P0 ;  /* 0x3fffffff0fff7812 */ /* 0x000fe4000000c0ff */
[----:B------:R-:W-:Y:S01]  /*1390*/  ISETP.LT.AND.EX P1, PT, R14, UR4, PT, P1 ;  /* 0x000000040e007c0c */ /* 0x000fe2000bf21310 */
[----:B--2---:R-:W-:Y:S02]  /*13a0*/  IMAD R17, R17, UR8, RZ ;  /* 0x0000000811117c24 */ /* 0x004fe4000f8e02ff */
[----:B------:R-:W-:-:S04]  /*13b0*/  IMAD.WIDE.U32 R18, R16, UR8, RZ ;  /* 0x0000000810127c25 */ /* 0x000fc8000f8e00ff */
[----:B------:R-:W-:Y:S02]  /*13c0*/  IMAD R17, R16, UR9, R17 ;  /* 0x0000000910117c24 */ /* 0x000fe4000f8e0211 */
[-C--:B---3--:R-:W-:Y:S02]  /*13d0*/  IMAD R23, R9, R18.reuse, RZ ;  /* 0x0000001209177224 */ /* 0x088fe400078e02ff */
[----:B------:R-:W-:Y:S02]  /*13e0*/  IMAD.IADD R21, R19, 0x1, R17 ;  /* 0x0000000113157824 */ /* 0x000fe400078e0211 */
[----:B------:R-:W-:-:S04]  /*13f0*/  IMAD.WIDE.U32 R16, R8, R18, RZ ;  /* 0x0000001208107225 */ /* 0x000fc800078e00ff */
[----:B------:R-:W-:Y:S02]  /*1400*/  IMAD R23, R8, R21, R23 ;  /* 0x0000001508177224 */ /* 0x000fe400078e0217 */
[-C--:B------:R-:W-:Y:S02]  /*1410*/  IMAD R9, R11, R18.reuse, RZ ;  /* 0x000000120b097224 */ /* 0x080fe400078e02ff */
[-C--:B------:R-:W-:Y:S01]  /*1420*/  IMAD R8, R5, R18.reuse, RZ ;  /* 0x0000001205087224 */ /* 0x080fe200078e02ff */
[----:B------:R-:W-:Y:S01]  /*1430*/  IADD3 R23, PT, PT, R17, R23, RZ ;  /* 0x0000001711177210 */ /* 0x000fe20007ffe0ff */
[----:B------:R-:W-:Y:S02]  /*1440*/  IMAD R7, R7, R18, RZ ;  /* 0x0000001207077224 */ /* 0x000fe400078e02ff */
[-C--:B------:R-:W-:Y:S02]  /*1450*/  IMAD R5, R10, R21.reuse, R9 ;  /* 0x000000150a057224 */ /* 0x080fe400078e0209 */
[----:B------:R-:W-:-:S02]  /*1460*/  IMAD R25, R4, R21, R8 ;  /* 0x0000001504197224 */ /* 0x000fc400078e0208 */
[----:B------:R-:W-:-:S04]  /*1470*/  IMAD.WIDE.U32 R10, R10, R18, RZ ;  /* 0x000000120a0a7225 */ /* 0x000fc800078e00ff */
[----:B------:R-:W-:-:S04]  /*1480*/  IMAD.WIDE.U32 R8, R4, R18, RZ ;  /* 0x0000001204087225 */ /* 0x000fc800078e00ff */
[----:B------:R-:W-:-:S04]  /*1490*/  IMAD.WIDE.U32 R18, R6, R18, RZ ;  /* 0x0000001206127225 */ /* 0x000fc800078e00ff */
[----:B------:R-:W-:Y:S01]  /*14a0*/  IMAD R21, R6, R21, R7 ;  /* 0x0000001506157224 */ /* 0x000fe200078e0207 */
[----:B------:R-:W-:Y:S01]  /*14b0*/  MOV R6, R10 ;  /* 0x0000000a00067202 */ /* 0x000fe20000000f00 */
[----:B------:R-:W-:Y:S02]  /*14c0*/  IMAD.IADD R7, R11, 0x1, R5 ;  /* 0x000000010b077824 */ /* 0x000fe400078e0205 */
[----:B------:R-:W-:Y:S01]  /*14d0*/  IMAD.IADD R9, R9, 0x1, R25 ;  /* 0x0000000109097824 */ /* 0x000fe200078e0219 */
[----:B------:R-:W-:Y:S01]  /*14e0*/  IADD3 R11, PT, PT, R19, R21, RZ ;  /* 0x00000015130b7210 */ /* 0x000fe20007ffe0ff */
[----:B------:R-:W-:Y:S02]  /*14f0*/  IMAD.MOV.U32 R4, RZ, RZ, R16 ;  /* 0x000000ffff047224 */ /* 0x000fe400078e0010 */
[----:B------:R-:W-:Y:S02]  /*1500*/  IMAD.MOV.U32 R5, RZ, RZ, R23 ;  /* 0x000000ffff057224 */ /* 0x000fe400078e0017 */
[----:B------:R-:W-:-:S05]  /*1510*/  IMAD.MOV.U32 R10, RZ, RZ, R18 ;  /* 0x000000ffff0a7224 */ /* 0x000fca00078e0012 */
[----:B------:R3:W-:Y:S01]  /*1520*/  STG.E.ENL2.256 desc[UR12][R12.64], R4, R8 ;  /* 0xf80000040c08797f */ /* 0x0007e2000f12180c */
[----:B------:R-:W-:Y:S05]  /*1530*/  @!P0 BRA P1, `(.L_x_577) ;  /* 0xfffffffc00688947 */ /* 0x000fea000083ffff */
[----:B------:R-:W-:Y:S05]  /*1540*/  EXIT ;  /* 0x000000000000794d */ /* 0x000fea0003800000 */
        .weak           $__internal_46_$__cuda_sm20_div_u16
        .type           $__internal_46_$__cuda_sm20_div_u16,@function
        .size           $__internal_46_$__cuda_sm20_div_u16,(.L_x_804 - $__internal_46_$__cuda_sm20_div_u16)
$__internal_46_$__cuda_sm20_div_u16:
[----:B------:R-:W0:Y:S01]  /*1550*/  I2F.U16 R0, UR11 ;  /* 0x0000000b00007d06 */ /* 0x000e220008101000 */
[----:B------:R-:W-:Y:S01]  /*1560*/  IMAD.MOV.U32 R2, RZ, RZ, 0x4b800000 ;  /* 0x4b800000ff027424 */ /* 0x000fe200078e00ff */
[----:B------:R-:W-:Y:S01]  /*1570*/  UISETP.NE.U32.AND UP0, UPT, UR11, URZ, UPT ;  /* 0x000000ff0b00728c */ /* 0x000fe2000bf05070 */
[C---:B0-----:R-:W-:Y:S02]  /*1580*/  FSETP.GEU.AND P1, PT, |R0|.reuse, 1.175494350822287508e-38, PT ;  /* 0x008000000000780b */ /* 0x041fe40003f2e200 */
[----:B------:R-:W-:Y:S02]  /*1590*/  FSETP.GT.AND P0, PT, |R0|, 8.50705917302346158658e+37, PT ;  /* 0x7e8000000000780b */ /* 0x000fe40003f04200 */
[----:B------:R-:W-:-:S04]  /*15a0*/  FSEL R2, R2, 1, !P1 ;  /* 0x3f80000002027808 */ /* 0x000fc80004800000 */
[----:B------:R-:W-:Y:S02]  /*15b0*/  FSEL R3, R2, 0.25, !P0 ;  /* 0x3e80000002037808 */ /* 0x000fe40004000000 */
[----:B------:R-:W-:-:S03]  /*15c0*/  MOV R2, R5 ;  /* 0x0000000500027202 */ /* 0x000fc60000000f00 */
        /* <DEDUP_REMOVED lines=11> */
[----:B------:R-:W-:Y:S05]  /*1680*/  RET.REL.NODEC R2 `(_ZN2at6native63_GLOBAL__N__862fb238_30_ForeachBinaryOpScalarTensor_cu_64fe0ca525multi_tensor_apply_kernelINS1_18TensorListMetadataILi1EEENS1_27BinaryOpScalarTensorFunctorIlLi1ELi1ELi0EEEJSt10multipliesIlEPllEEEvT_T0_DpT1_) ;  /* 0xffffffe8025c7950 */ /* 0x000fea0003c3ffff */
.L_x_578:
        /* <DEDUP_REMOVED lines=15> */
.L_x_804:


//--------------------- .text._ZN2at6native63_GLOBAL__N__862fb238_30_ForeachBinaryOpScalarTensor_cu_64fe0ca525multi_tensor_apply_kernelINS1_18TensorListMetadataILi1EEENS1_27BinaryOpScalarTensorFunctorIiLi1ELi1ELi0EEEJSt10multipliesIiEPiiEEEvT_T0_DpT1_ --------------------------
	.section	.text._ZN2at6native63_GLOBAL__N__862fb238_30_ForeachBinaryOpScalarTensor_cu_64fe0ca525multi_tensor_apply_kernelINS1_18TensorListMetadataILi1EEENS1_27BinaryOpScalarTensorFunctorIiLi1ELi1ELi0EEEJSt10multipliesIiEPiiEEEvT_T0_DpT1_,"ax",@progbits
	.align	128
.text._ZN2at6native63_GLOBAL__N__862fb238_30_ForeachBinaryOpScalarTensor_cu_64fe0ca525multi_tensor_apply_kernelINS1_18TensorListMetadataILi1EEENS1_27BinaryOpScalarTensorFunctorIiLi1ELi1ELi0EEEJSt10multipliesIiEPiiEEEvT_T0_DpT1_:
        .type           _ZN2at6native63_GLOBAL__N__862fb238_30_ForeachBinaryOpScalarTensor_cu_64fe0ca525multi_tensor_apply_kernelINS1_18TensorListMetadataILi1EEENS1_27BinaryOpScalarTensorFunctorIiLi1ELi1ELi0EEEJSt10multipliesIiEPiiEEEvT_T0_DpT1_,@function
        .size           _ZN2at6native63_GLOBAL__N__862fb238_30_ForeachBinaryOpScalarTensor_cu_64fe0ca525multi_tensor_apply_kernelINS1_18TensorListMetadataILi1EEENS1_27BinaryOpScalarTensorFunctorIiLi1ELi1ELi0EEEJSt10multipliesIiEPiiEEEvT_T0_DpT1_,(.L_x_806 - _ZN2at6native63_GLOBAL__N__862fb238_30_ForeachBinaryOpScalarTensor_cu_64fe0ca525multi_tensor_apply_kernelINS1_18TensorListMetadataILi1EEENS1_27BinaryOpScalarTensorFunctorIiLi1ELi1ELi0EEEJSt10multipliesIiEPiiEEEvT_T0_DpT1_)
        .other          _ZN2at6native63_GLOBAL__N__862fb238_30_ForeachBinaryOpScalarTensor_cu_64fe0ca525multi_tensor_apply_kernelINS1_18TensorListMetadataILi1EEENS1_27BinaryOpScalarTensorFunctorIiLi1ELi1ELi0EEEJSt10multipliesIiEPiiEEEvT_T0_DpT1_,@"STO_CUDA_ENTRY STV_DEFAULT"
_ZN2at6native63_GLOBAL__N__862fb238_30_ForeachBinaryOpScalarTensor_cu_64fe0ca525multi_tensor_apply_kernelINS1_18TensorListMetadataILi1EEENS1_27BinaryOpScalarTensorFunctorIiLi1ELi1ELi0EEEJSt10multipliesIiEPiiEEEvT_T0_DpT1_:
        /* <DEDUP_REMOVED lines=35> */
[----:B------:R-:W-:Y:S05]  /*0230*/  CALL.REL.NOINC `($__internal_47_$__cuda_sm20_div_u16) ;  /* 0x0000000c00187944 */ /* 0x000fea0003c00000 */
        /* <DEDUP_REMOVED lines=14> */
.L_x_581:
        /* <DEDUP_REMOVED lines=42> */
[----:B-1----:R-:W-:-:S04]  /*05c0*/  IMAD R20, R20, UR16, RZ ;  /* 0x0000001014147c24 */ /* 0x002fc8000f8e02ff */
[----:B--2---:R-:W-:Y:S02]  /*05d0*/  IMAD R27, R20, R11, RZ ;  /* 0x0000000b141b7224 */ /* 0x004fe400078e02ff */
        /* <DEDUP_REMOVED lines=9> */
[----:B------:R-:W-:Y:S01]  /*0670*/  LEA.HI.X R11, R29, R15, RZ, 0x2, P4 ;  /* 0x0000000f1d0b7211 */ /* 0x000fe200020f14ff */
[----:B---3--:R-:W-:Y:S01]  /*0680*/  IMAD R19, R20, R19, RZ ;  /* 0x0000001314137224 */ /* 0x008fe200078e02ff */
[----:B------:R-:W-:-:S02]  /*0690*/  ISETP.GE.U32.AND P4, PT, R25, R0, PT ;  /* 0x000000001900720c */ /* 0x000fc40003f86070 */
[C---:B0-----:R-:W-:Y:S02]  /*06a0*/  LEA R14, P5, R25.reuse, R2, 0x2 ;  /* 0x00000002190e7211 */ /* 0x041fe400078a10ff */
[C---:B------:R-:W-:Y:S02]  /*06b0*/  IADD3 R27, P6, PT, R25.reuse, UR11, RZ ;  /* 0x0000000b191b7c10 */ /* 0x040fe4000ffde0ff */
[--C-:B------:R-:W-:Y:S02]  /*06c0*/  LEA.HI.X R15, R25, R3, R23.reuse, 0x2, P5 ;  /* 0x00000003190f7211 */ /* 0x100fe400028f1417 */
[----:B------:R-:W-:Y:S01]  /*06d0*/  IADD3 R29, P5, PT, R27, UR11, RZ ;  /* 0x0000000b1b1d7c10 */ /* 0x000fe2000ffbe0ff */
[----:B------:R-:W-:Y:S01]  /*06e0*/  IMAD.X R25, RZ, RZ, R23, P6 ;  /* 0x000000ffff197224 */ /* 0x000fe200030e0617 */
[----:B------:R-:W-:Y:S01]  /*06f0*/  ISETP.GE.AND.EX P4, PT, R23, R16, PT, P4 ;  /* 0x000000101700720c */ /* 0x000fe20003f86340 */
[----:B------:R0:W-:Y:S01]  /*0700*/  @!P2 STG.E desc[UR12][R12.64], R19 ;  /* 0x000000130c00a986 */ /* 0x0001e2000c10190c */
[----:B------:R-:W-:Y:S01]  /*0710*/  ISETP.GE.U32.AND P6, PT, R27, R0, PT ;  /* 0x000000001b00720c */ /* 0x000fe20003fc6070 */
[----:B----4-:R-:W-:-:S02]  /*0720*/  IMAD R23, R20, R18, RZ ;  /* 0x0000001214177224 */ /* 0x010fc400078e02ff */
[----:B------:R-:W-:Y:S01]  /*0730*/  @!P0 IMAD.MOV.U32 R18, RZ, RZ, R8 ;  /* 0x000000ffff128224 */ /* 0x000fe200078e0008 */
[----:B------:R-:W-:Y:S01]  /*0740*/  ISETP.GE.U32.AND P2, PT, R29, R0, PT ;  /* 0x000000001d00720c */ /* 0x000fe20003f46070 */
[----:B------:R-:W-:Y:S01]  /*0750*/  IMAD.X R27, RZ, RZ, R25, P5 ;  /* 0x000000ffff1b7224 */ /* 0x000fe200028e0619 */
[-C--:B------:R-:W-:Y:S01]  /*0760*/  ISETP.GE.AND.EX P5, PT, R25, R16.reuse, PT, P6 ;  /* 0x000000101900720c */ /* 0x080fe20003fa6360 */
[----:B-----5:R-:W-:Y:S02]  /*0770*/  IMAD R25, R20, R21, RZ ;  /* 0x0000001514197224 */ /* 0x020fe400078e02ff */
[----:B0-----:R-:W-:Y:S01]  /*0780*/  @!P0 IMAD.MOV.U32 R19, RZ, RZ, R9 ;  /* 0x000000ffff138224 */ /* 0x001fe200078e0009 */
[----:B------:R-:W-:Y:S01]  /*0790*/  ISETP.GE.AND.EX P2, PT, R27, R16, PT, P2 ;  /* 0x000000101b00720c */ /* 0x000fe20003f46320 */
[----:B------:R-:W-:-:S03]  /*07a0*/  IMAD.U32 R9, RZ, RZ, UR11 ;  /* 0x0000000bff097e24 */ /* 0x000fc6000f8e00ff */
[----:B------:R0:W-:Y:S01]  /*07b0*/  @!P0 STG.E desc[UR12][R18.64], R23 ;  /* 0x0000001712008986 */ /* 0x0001e2000c10190c */
[----:B------:R-:W-:Y:S01]  /*07c0*/  IADD3 R12, P0, PT, R14, UR14, RZ ;  /* 0x0000000e0e0c7c10 */ /* 0x000fe2000ff1e0ff */
[----:B------:R-:W-:Y:S02]  /*07d0*/  IMAD.U32 R27, RZ, RZ, UR11 ;  /* 0x0000000bff1b7e24 */ /* 0x000fe4000f8e00ff */
[----:B------:R1:W-:Y:S01]  /*07e0*/  @!P1 STG.E desc[UR12][R4.64], R25 ;  /* 0x0000001904009986 */ /* 0x0003e2000c10190c */
[----:B------:R-:W-:Y:S02]  /*07f0*/  LEA R8, P1, R9, R12, 0x2 ;  /* 0x0000000c09087211 */ /* 0x000fe400078210ff */
[----:B------:R-:W-:Y:S02]  /*0800*/  IADD3.X R13, PT, PT, R15, UR15, RZ, P0, !PT ;  /* 0x0000000f0f0d7c10 */ /* 0x000fe400087fe4ff */
        /* <DEDUP_REMOVED lines=15> */
[----:B--2---:R-:W-:-:S04]  /*0900*/  IMAD R5, R6, UR16, RZ ;  /* 0x0000001006057c24 */ /* 0x004fc8000f8e02ff */
[C---:B---3--:R-:W-:Y:S02]  /*0910*/  IMAD R19, R5.reuse, R20, RZ ;  /* 0x0000001405137224 */ /* 0x048fe400078e02ff */
[C---:B----4-:R-:W-:Y:S02]  /*0920*/  IMAD R21, R5.reuse, R21, RZ ;  /* 0x0000001505157224 */ /* 0x050fe400078e02ff */
[C---:B-----5:R-:W-:Y:S01]  /*0930*/  IMAD R7, R5.reuse, R18, RZ ;  /* 0x0000001205077224 */ /* 0x060fe200078e02ff */
[----:B------:R2:W-:Y:S01]  /*0940*/  @!P3 STG.E desc[UR12][R10.64], R19 ;  /* 0x000000130a00b986 */ /* 0x0005e2000c10190c */
[----:B------:R-:W-:-:S03]  /*0950*/  IMAD R5, R5, R4, RZ ;  /* 0x0000000405057224 */ /* 0x000fc600078e02ff */
[----:B------:R2:W-:Y:S04]  /*0960*/  @!P4 STG.E desc[UR12][R14.64], R21 ;  /* 0x000000150e00c986 */ /* 0x0005e8000c10190c */
[----:B------:R2:W-:Y:S04]  /*0970*/  @!P5 STG.E desc[UR12][R12.64], R5 ;  /* 0x000000050c00d986 */ /* 0x0005e8000c10190c */
[----:B------:R2:W-:Y:S01]  /*0980*/  @!P2 STG.E desc[UR12][R8.64], R7 ;  /* 0x000000070800a986 */ /* 0x0005e2000c10190c */
[----:B------:R-:W-:Y:S05]  /*0990*/  BRA.U UP0, `(.L_x_581) ;  /* 0xfffffff900607547 */ /* 0x000fea000b83ffff */
.L_x_580:
        /* <DEDUP_REMOVED lines=40> */
[----:B--2---:R-:W-:-:S04]  /*0c20*/  IMAD R7, R6, UR4, RZ ;  /* 0x0000000406077c24 */ /* 0x004fc8000f8e02ff */
[C---:B---3--:R-:W-:Y:S02]  /*0c30*/  IMAD R15, R7.reuse, R0, RZ ;  /* 0x00000000070f7224 */ /* 0x048fe400078e02ff */
[----:B----4-:R-:W-:-:S03]  /*0c40*/  IMAD R17, R7, R12, RZ ;  /* 0x0000000c07117224 */ /* 0x010fc600078e02ff */
[----:B------:R0:W-:Y:S01]  /*0c50*/  @!P0 STG.E desc[UR12][R2.64], R15 ;  /* 0x0000000f02008986 */ /* 0x0001e2000c10190c */
[----:B-----5:R-:W-:-:S03]  /*0c60*/  IMAD R13, R7, R13, RZ ;  /* 0x0000000d070d7224 */ /* 0x020fc600078e02ff */
[----:B------:R0:W-:Y:S04]  /*0c70*/  @!P1 STG.E desc[UR12][R4.64], R17 ;  /* 0x0000001104009986 */ /* 0x0001e8000c10190c */
[----:B------:R0:W-:Y:S01]  /*0c80*/  @!P2 STG.E desc[UR12][R8.64], R13 ;  /* 0x0000000d0800a986 */ /* 0x0001e2000c10190c */
[----:B------:R-:W-:Y:S01]  /*0c90*/  IMAD R19, R7, R14, RZ ;  /* 0x0000000e07137224 */ /* 0x000fe200078e02ff */
[----:B------:R-:W-:Y:S06]  /*0ca0*/  @P3 EXIT ;  /* 0x000000000000394d */ /* 0x000fec0003800000 */
[----:B------:R-:W-:Y:S01]  /*0cb0*/  STG.E desc[UR12][R10.64], R19 ;  /* 0x000000130a007986 */ /* 0x000fe2000c10190c */
[----:B------:R-:W-:Y:S05]  /*0cc0*/  EXIT ;  /* 0x000000000000794d */ /* 0x000fea0003800000 */
.L_x_579:
        /* <DEDUP_REMOVED lines=9> */
.L_x_582:
        /* <DEDUP_REMOVED lines=15> */
[----:B------:R-:W-:Y:S02]  /*0e50*/  ISETP.LT.U32.AND P1, PT, R0, R15, PT ;  /* 0x0000000f0000720c */ /* 0x000fe40003f21070 */
[----:B------:R-:W-:-:S04]  /*0e60*/  SHF.L.U64.HI R0, R13, 0x2, R12 ;  /* 0x000000020d007819 */ /* 0x000fc8000001020c */
[----:B------:R-:W-:-:S13]  /*0e70*/  ISETP.LT.AND.EX P1, PT, R0, R17, PT, P1 ;  /* 0x000000110000720c */ /* 0x000fda0003f21310 */
[----:B---3--:R-:W-:Y:S05]  /*0e80*/  @!P0 BRA P1, `(.L_x_582) ;  /* 0xfffffffc00b48947 */ /* 0x008fea000083ffff */
[----:B------:R-:W-:Y:S05]  /*0e90*/  EXIT ;  /* 0x000000000000794d */ /* 0x000fea0003800000 */
        .weak           $__internal_47_$__cuda_sm20_div_u16
        .type           $__internal_47_$__cuda_sm20_div_u16,@function
        .size           $__internal_47_$__cuda_sm20_div_u16,(.L_x_806 - $__internal_47_$__cuda_sm20_div_u16)
$__internal_47_$__cuda_sm20_div_u16:
        /* <DEDUP_REMOVED lines=19> */
[----:B------:R-:W-:Y:S05]  /*0fd0*/  RET.REL.NODEC R4 `(_ZN2at6native63_GLOBAL__N__862fb238_30_ForeachBinaryOpScalarTensor_cu_64fe0ca525multi_tensor_apply_kernelINS1_18TensorListMetadataILi1EEENS1_27BinaryOpScalarTensorFunctorIiLi1ELi1ELi0EEEJSt10multipliesIiEPiiEEEvT_T0_DpT1_) ;  /* 0xfffffff004087950 */ /* 0x000fea0003c3ffff */
.L_x_583:
        /* <DEDUP_REMOVED lines=10> */
.L_x_806:


//--------------------- .text._ZN2at6native63_GLOBAL__N__862fb238_30_ForeachBinaryOpScalarTensor_cu_64fe0ca525multi_tensor_apply_kernelINS1_18TensorListMetadataILi1EEENS1_27BinaryOpScalarTensorFunctorIaLi1ELi1ELi0EEEJSt10multipliesIaEPaaEEEvT_T0_DpT1_ --------------------------
	.section	.text._ZN2at6native63_GLOBAL__N__862fb238_30_ForeachBinaryOpScalarTensor_cu_64fe0ca525multi_tensor_apply_kernelINS1_18TensorListMetadataILi1EEENS1_27BinaryOpScalarTensorFunctorIaLi1ELi1ELi0EEEJSt10multipliesIaEPaaEEEvT_T0_DpT1_,"ax",@progbits
	.align	128
.text._ZN2at6native63_GLOBAL__N__862fb238_30_ForeachBinaryOpScalarTensor_cu_64fe0ca525multi_tensor_apply_kernelINS1_18TensorListMetadataILi1EEENS1_27BinaryOpScalarTensorFunctorIaLi1ELi1ELi0EEEJSt10multipliesIaEPaaEEEvT_T0_DpT1_:
        .type           _ZN2at6native63_GLOBAL__N__862fb238_30_ForeachBinaryOpScalarTensor_cu_64fe0ca525multi_tensor_apply_kernelINS1_18TensorListMetadataILi1EEENS1_27BinaryOpScalarTensorFunctorIaLi1ELi1ELi0EEEJSt10multipliesIaEPaaEEEvT_T0_DpT1_,@function
        .size           _ZN2at6native63_GLOBAL__N__862fb238_30_ForeachBinaryOpScalarTensor_cu_64fe0ca525multi_tensor_apply_kernelINS1_18TensorListMetadataILi1EEENS1_27BinaryOpScalarTensorFunctorIaLi1ELi1ELi0EEEJSt10multipliesIaEPaaEEEvT_T0_DpT1_,(.L_x_808 - _ZN2at6native63_GLOBAL__N__862fb238_30_ForeachBinaryOpScalarTensor_cu_64fe0ca525multi_tensor_apply_kernelINS1_18TensorListMetadataILi1EEENS1_27BinaryOpScalarTensorFunctorIaLi1ELi1ELi0EEEJSt10multipliesIaEPaaEEEvT_T0_DpT1_)
        .other          _ZN2at6native63_GLOBAL__N__862fb238_30_ForeachBinaryOpScalarTensor_cu_64fe0ca525multi_tensor_apply_kernelINS1_18TensorListMetadataILi1EEENS1_27BinaryOpScalarTensorFunctorIaLi1ELi1ELi0EEEJSt10multipliesIaEPaaEEEvT_T0_DpT1_,@"STO_CUDA_ENTRY STV_DEFAULT"
_ZN2at6native63_GLOBAL__N__862fb238_30_ForeachBinaryOpScalarTensor_cu_64fe0ca525multi_tensor_apply_kernelINS1_18TensorListMetadataILi1EEENS1_27BinaryOpScalarTensorFunctorIaLi1ELi1ELi0EEEJSt10multipliesIaEPaaEEEvT_T0_DpT1_:
        /* <DEDUP_REMOVED lines=35> */
[----:B------:R-:W-:Y:S05]  /*0230*/  CALL.REL.NOINC `($__internal_48_$__cuda_sm20_div_u16) ;  /* 0x0000001000387944 */ /* 0x000fea0003c00000 */
        /* <DEDUP_REMOVED lines=35> */
.L_x_586:
[----:B0-----:R-:W0:Y:S01]  /*0470*/  LDC.64 R2, c[0x0][0x10b0] ;  /* 0x00042c00ff027b82 */ /* 0x001e220000000a00 */
[C---:B------:R-:W-:Y:S02]  /*0480*/  ISETP.GE.U32.AND P0, PT, R4.reuse, UR36, PT ;  /* 0x0000002404007c0c */ /* 0x040fe4000bf06070 */
[----:B------:R-:W-:Y:S02]  /*0490*/  IADD3 R6, P2, PT, R4, UR24, RZ ;  /* 0x0000001804067c10 */ /* 0x000fe4000ff5e0ff */
[----:B------:R-:W-:Y:S02]  /*04a0*/  ISETP.GE.AND.EX P0, PT, R0, UR37, PT, P0 ;  /* 0x0000002500007c0c */ /* 0x000fe4000bf06300 */
[----:B------:R-:W-:Y:S01]  /*04b0*/  IADD3 R8, P1, PT, R4, UR38, RZ ;  /* 0x0000002604087c10 */ /* 0x000fe2000ff3e0ff */
[----:B------:R-:W-:Y:S01]  /*04c0*/  IMAD.X R5, RZ, RZ, R0, P2 ;  /* 0x000000ffff057224 */ /* 0x000fe200010e0600 */
[----:B------:R-:W-:Y:S02]  /*04d0*/  ISETP.GE.U32.AND P4, PT, R6, UR36, PT ;  /* 0x0000002406007c0c */ /* 0x000fe4000bf86070 */
[----:B------:R-:W-:-:S02]  /*04e0*/  PRMT R15, RZ, 0x7610, R15 ;  /* 0x00007610ff0f7816 */ /* 0x000fc4000000000f */
[----:B------:R-:W-:Y:S02]  /*04f0*/  IADD3.X R9, PT, PT, R0, UR39, RZ, P1, !PT ;  /* 0x0000002700097c10 */ /* 0x000fe40008ffe4ff */
[----:B------:R-:W-:Y:S02]  /*0500*/  IADD3 R6, P1, PT, R6, UR24, RZ ;  /* 0x0000001806067c10 */ /* 0x000fe4000ff3e0ff */
[----:B------:R-:W-:Y:S01]  /*0510*/  ISETP.GE.AND.EX P4, PT, R5, UR37, PT, P4 ;  /* 0x0000002505007c0c */ /* 0x000fe2000bf86340 */
[----:B------:R-:W2:Y:S04]  /*0520*/  @!P0 LDG.E.U8 R15, desc[UR20][R8.64] ;  /* 0x00000014080f8981 */ /* 0x000ea8000c1e1100 */
[----:B0-----:R-:W3:Y:S01]  /*0530*/  LDG.E.U8 R17, desc[UR20][R2.64] ;  /* 0x0000001402117981 */ /* 0x001ee2000c1e1100 */
[C---:B------:R-:W-:Y:S01]  /*0540*/  IADD3 R20, P5, PT, R6.reuse, UR24, RZ ;  /* 0x0000001806147c10 */ /* 0x040fe2000ffbe0ff */
[----:B------:R-:W-:Y:S01]  /*0550*/  IMAD.X R5, RZ, RZ, R5, P1 ;  /* 0x000000ffff057224 */ /* 0x000fe200008e0605 */
[----:B------:R-:W-:-:S02]  /*0560*/  ISETP.GE.U32.AND P1, PT, R6, UR36, PT ;  /* 0x0000002406007c0c */ /* 0x000fc4000bf26070 */
[----:B------:R-:W-:Y:S01]  /*0570*/  ISETP.GE.U32.AND P2, PT, R20, UR36, PT ;  /* 0x0000002414007c0c */ /* 0x000fe2000bf46070 */
[----:B------:R-:W-:Y:S01]  /*0580*/  IMAD.X R21, RZ, RZ, R5, P5 ;  /* 0x000000ffff157224 */ /* 0x000fe200028e0605 */
[----:B------:R-:W-:Y:S02]  /*0590*/  ISETP.GE.AND.EX P1, PT, R5, UR37, PT, P1 ;  /* 0x0000002505007c0c */ /* 0x000fe4000bf26310 */
[----:B------:R-:W-:Y:S02]  /*05a0*/  @!P4 IADD3 R18, P3, PT, R4, UR27, RZ ;  /* 0x0000001b0412cc10 */ /* 0x000fe4000ff7e0ff */
[----:B------:R-:W-:Y:S02]  /*05b0*/  ISETP.GE.AND.EX P2, PT, R21, UR37, PT, P2 ;  /* 0x0000002515007c0c */ /* 0x000fe4000bf46320 */
[----:B------:R-:W-:Y:S02]  /*05c0*/  PRMT R16, RZ, 0x7610, R16 ;  /* 0x00007610ff107816 */ /* 0x000fe40000000010 */
[----:B------:R-:W-:-:S02]  /*05d0*/  @!P4 IADD3.X R19, PT, PT, R0, UR28, RZ, P3, !PT ;  /* 0x0000001c0013cc10 */ /* 0x000fc40009ffe4ff */
[----:B------:R-:W-:-:S03]  /*05e0*/  PRMT R7, RZ, 0x7610, R7 ;  /* 0x00007610ff077816 */ /* 0x000fc60000000007 */
[C---:B------:R-:W-:Y:S01]  /*05f0*/  @!P1 IADD3 R10, P3, PT, R4.reuse, UR29, RZ ;  /* 0x0000001d040a9c10 */ /* 0x040fe2000ff7e0ff */
[----:B------:R2:W4:Y:S03]  /*0600*/  @!P4 LDG.E.U8 R16, desc[UR20][R18.64] ;  /* 0x000000141210c981 */ /* 0x000526000c1e1100 */
[----:B------:R-:W-:Y:S02]  /*0610*/  @!P2 IADD3 R12, P5, PT, R4, UR30, RZ ;  /* 0x0000001e040cac10 */ /* 0x000fe4000ffbe0ff */
[C---:B------:R-:W-:Y:S02]  /*0620*/  @!P1 IADD3.X R11, PT, PT, R0.reuse, UR14, RZ, P3, !PT ;  /* 0x0000000e000b9c10 */ /* 0x040fe40009ffe4ff */
[----:B------:R-:W-:Y:S02]  /*0630*/  PRMT R14, RZ, 0x7610, R14 ;  /* 0x00007610ff0e7816 */ /* 0x000fe4000000000e */
[----:B------:R-:W-:Y:S01]  /*0640*/  @!P2 IADD3.X R13, PT, PT, R0, UR12, RZ, P5, !PT ;  /* 0x0000000c000dac10 */ /* 0x000fe2000affe4ff */
[----:B------:R0:W5:Y:S04]  /*0650*/  @!P1 LDG.E.U8 R7, desc[UR20][R10.64] ;  /* 0x000000140a079981 */ /* 0x000168000c1e1100 */
[----:B------:R0:W5:Y:S01]  /*0660*/  @!P2 LDG.E.U8 R14, desc[UR20][R12.64] ;  /* 0x000000140c0ea981 */ /* 0x000162000c1e1100 */
[----:B-1----:R-:W-:Y:S01]  /*0670*/  UPRMT UR7, UR40, 0x8880, URZ ;  /* 0x0000888028077896 */ /* 0x002fe200080000ff */
[----:B------:R-:W-:-:S05]  /*0680*/  IADD3 R20, P1, PT, R20, UR24, RZ ;  /* 0x0000001814147c10 */ /* 0x000fca000ff3e0ff */
[----:B------:R-:W-:Y:S01]  /*0690*/  IMAD.X R21, RZ, RZ, R21, P1 ;  /* 0x000000ffff157224 */ /* 0x000fe200008e0615 */
[C---:B------:R-:W-:Y:S02]  /*06a0*/  ISETP.GE.U32.AND P1, PT, R20.reuse, UR36, PT ;  /* 0x0000002414007c0c */ /* 0x040fe4000bf26070 */
[----:B------:R-:W-:Y:S02]  /*06b0*/  IADD3 R20, P5, PT, R20, UR24, RZ ;  /* 0x0000001814147c10 */ /* 0x000fe4000ffbe0ff */
[----:B------:R-:W-:-:S04]  /*06c0*/  ISETP.GE.U32.AND P3, PT, R6, UR36, PT ;  /* 0x0000002406007c0c */ /* 0x000fc8000bf66070 */
[----:B------:R-:W-:Y:S02]  /*06d0*/  ISETP.GE.AND.EX P3, PT, R5, UR37, PT, P3 ;  /* 0x0000002505007c0c */ /* 0x000fe4000bf66330 */
[----:B------:R-:W-:Y:S01]  /*06e0*/  ISETP.GE.U32.AND P6, PT, R20, UR36, PT ;  /* 0x0000002414007c0c */ /* 0x000fe2000bfc6070 */
[----:B---3--:R-:W-:Y:S01]  /*06f0*/  IMAD R17, R17, UR7, RZ ;  /* 0x0000000711117c24 */ /* 0x008fe2000f8e02ff */
[----:B--2---:R-:W-:-:S04]  /*0700*/  PRMT R18, R15, 0x9910, RZ ;  /* 0x000099100f127816 */ /* 0x004fc800000000ff */
[----:B------:R-:W-:-:S05]  /*0710*/  PRMT R17, R17, 0x9910, RZ ;  /* 0x0000991011117816 */ /* 0x000fca00000000ff */
[----:B------:R-:W-:-:S04]  /*0720*/  IMAD.MOV.U32 R15, RZ, RZ, R17 ;  /* 0x000000ffff0f7224 */ /* 0x000fc800078e0011 */
[----:B------:R-:W-:Y:S02]  /*0730*/  IMAD R17, R15, R18, RZ ;  /* 0x000000120f117224 */ /* 0x000fe400078e02ff */
[----:B------:R-:W-:-:S03]  /*0740*/  IMAD.X R18, RZ, RZ, R21, P5 ;  /* 0x000000ffff127224 */ /* 0x000fc600028e0615 */
[----:B------:R1:W-:Y:S01]  /*0750*/  @!P0 STG.E.U8 desc[UR20][R8.64], R17 ;  /* 0x0000001108008986 */ /* 0x0003e2000c101114 */
[----:B------:R-:W-:Y:S02]  /*0760*/  IADD3 R19, P0, PT, R20, UR24, RZ ;  /* 0x0000001814137c10 */ /* 0x000fe4000ff1e0ff */
[----:B0-----:R-:W-:-:S03]  /*0770*/  @!P4 IADD3 R10, P5, PT, R4, UR27, RZ ;  /* 0x0000001b040acc10 */ /* 0x001fc6000ffbe0ff */
[----:B------:R-:W-:Y:S01]  /*0780*/  IMAD.X R22, RZ, RZ, R18, P0 ;  /* 0x000000ffff167224 */ /* 0x000fe200000e0612 */
[----:B------:R-:W-:Y:S02]  /*0790*/  IADD3 R13, P0, PT, R19, UR24, RZ ;  /* 0x00000018130d7c10 */ /* 0x000fe4000ff1e0ff */
[----:B----4-:R-:W-:Y:S02]  /*07a0*/  PRMT R12, R16, 0x9910, RZ ;  /* 0x00009910100c7816 */ /* 0x010fe400000000ff */
[----:B------:R-:W-:Y:S01]  /*07b0*/  @!P4 IADD3.X R11, PT, PT, R0, UR28, RZ, P5, !PT ;  /* 0x0000001c000bcc10 */ /* 0x000fe2000affe4ff */
[----:B-1----:R-:W-:Y:S01]  /*07c0*/  IMAD.X R8, RZ, RZ, R22, P0 ;  /* 0x000000ffff087224 */ /* 0x002fe200000e0616 */
[----:B------:R-:W-:Y:S01]  /*07d0*/  ISETP.GE.U32.AND P5, PT, R13, UR36, PT ;  /* 0x000000240d007c0c */ /* 0x000fe2000bfa6070 */
[----:B------:R-:W-:Y:S01]  /*07e0*/  IMAD R17, R15, R12, RZ ;  /* 0x0000000c0f117224 */ /* 0x000fe200078e02ff */
[----:B------:R-:W-:Y:S02]  /*07f0*/  ISETP.GE.AND.EX P0, PT, R21, UR37, PT, P1 ;  /* 0x0000002515007c0c */ /* 0x000fe4000bf06310 */
[----:B------:R-:W-:-:S02]  /*0800*/  ISETP.GE.AND.EX P1, PT, R18, UR37, PT, P6 ;  /* 0x0000002512007c0c */ /* 0x000fc4000bf26360 */
[----:B------:R-:W-:Y:S02]  /*0810*/  ISETP.GE.AND.EX P5, PT, R8, UR37, PT, P5 ;  /* 0x0000002508007c0c */ /* 0x000fe4000bfa6350 */
[----:B-----5:R-:W-:Y:S02]  /*0820*/  PRMT R7, R7, 0x9910, RZ ;  /* 0x0000991007077816 */ /* 0x020fe400000000ff */
[----:B------:R-:W-:Y:S01]  /*0830*/  @!P3 IADD3 R8, P6, PT, R4, UR29, RZ ;  /* 0x0000001d0408bc10 */ /* 0x000fe2000ffde0ff */
[----:B------:R0:W-:Y:S01]  /*0840*/  @!P4 STG.E.U8 desc[UR20][R10.64], R17 ;  /* 0x000000110a00c986 */ /* 0x0001e2000c101114 */
[----:B------:R-:W-:Y:S02]  /*0850*/  ISETP.GE.U32.AND P4, PT, R19, UR36, PT ;  /* 0x0000002413007c0c */ /* 0x000fe4000bf86070 */
[----:B------:R-:W-:Y:S01]  /*0860*/  PRMT R16, R14, 0x9910, RZ ;  /* 0x000099100e107816 */ /* 0x000fe200000000ff */
[----:B------:R-:W-:Y:S01]  /*0870*/  IMAD.MOV.U32 R14, RZ, RZ, R7 ;  /* 0x000000ffff0e7224 */ /* 0x000fe200078e0007 */
[----:B------:R-:W-:-:S02]  /*0880*/  @!P3 IADD3.X R9, PT, PT, R0, UR14, RZ, P6, !PT ;  /* 0x0000000e0009bc10 */ /* 0x000fc4000b7fe4ff */
[----:B------:R-:W-:Y:S01]  /*0890*/  @!P2 IADD3 R12, P6, PT, R4, UR30, RZ ;  /* 0x0000001e040cac10 */ /* 0x000fe2000ffde0ff */
[C---:B------:R-:W-:Y:S01]  /*08a0*/  IMAD R23, R15.reuse, R14, RZ ;  /* 0x0000000e0f177224 */ /* 0x040fe200078e02ff */
[----:B------:R-:W-:Y:S01]  /*08b0*/  ISETP.GE.AND.EX P4, PT, R22, UR37, PT, P4 ;  /* 0x0000002516007c0c */ /* 0x000fe2000bf86340 */
[----:B------:R-:W-:Y:S01]  /*08c0*/  IMAD R25, R15, R16, RZ ;  /* 0x000000100f197224 */ /* 0x000fe200078e02ff */
[----:B------:R-:W-:Y:S02]  /*08d0*/  @!P2 IADD3.X R13, PT, PT, R0, UR12, RZ, P6, !PT ;  /* 0x0000000c000dac10 */ /* 0x000fe4000b7fe4ff */
[----:B------:R1:W-:Y:S04]  /*08e0*/  @!P3 STG.E.U8 desc[UR20][R8.64], R23 ;  /* 0x000000170800b986 */ /* 0x0003e8000c101114 */
[----:B------:R2:W-:Y:S01]  /*08f0*/  @!P2 STG.E.U8 desc[UR20][R12.64], R25 ;  /* 0x000000190c00a986 */ /* 0x0005e2000c101114 */
[----:B0-----:R-:W-:-:S02]  /*0900*/  @!P0 IADD3 R10, P2, PT, R4, UR34, RZ ;  /* 0x00000022040a8c10 */ /* 0x001fc4000ff5e0ff */
[----:B------:R-:W-:Y:S01]  /*0910*/  PRMT R20, RZ, 0x7610, R20 ;  /* 0x00007610ff147816 */ /* 0x000fe20000000014 */
[----:B------:R0:W3:Y:S01]  /*0920*/  LDG.E.U8 R3, desc[UR20][R2.64] ;  /* 0x0000001402037981 */ /* 0x0000e2000c1e1100 */
[----:B------:R-:W-:Y:S02]  /*0930*/  @!P0 IADD3.X R11, PT, PT, R0, UR35, RZ, P2, !PT ;  /* 0x00000023000b8c10 */ /* 0x000fe400097fe4ff */
[C---:B------:R-:W-:Y:S02]  /*0940*/  @!P4 IADD3 R16, P2, PT, R4.reuse, UR31, RZ ;  /* 0x0000001f0410cc10 */ /* 0x040fe4000ff5e0ff */
[C---:B------:R-:W-:Y:S01]  /*0950*/  @!P1 IADD3 R14, P3, PT, R4.reuse, UR33, RZ ;  /* 0x00000021040e9c10 */ /* 0x040fe2000ff7e0ff */
[----:B------:R-:W4:Y:S01]  /*0960*/  @!P0 LDG.E.U8 R20, desc[UR20][R10.64] ;  /* 0x000000140a148981 */ /* 0x000f22000c1e1100 */
[----:B-1----:R-:W-:Y:S02]  /*0970*/  PRMT R8, RZ, 0x7610, R8 ;  /* 0x00007610ff087816 */ /* 0x002fe40000000008 */
[----:B------:R-:W-:-:S02]  /*0980*/  @!P5 IADD3 R18, P6, PT, R4, UR32, RZ ;  /* 0x000000200412dc10 */ /* 0x000fc4000ffde0ff */
[----:B------:R-:W-:Y:S02]  /*0990*/  PRMT R21, RZ, 0x7610, R21 ;  /* 0x00007610ff157816 */ /* 0x000fe40000000015 */
[C---:B------:R-:W-:Y:S02]  /*09a0*/  @!P4 IADD3.X R17, PT, PT, R0.reuse, UR11, RZ, P2, !PT ;  /* 0x0000000b0011cc10 */ /* 0x040fe400097fe4ff */
[C---:B------:R-:W-:Y:S02]  /*09b0*/  @!P1 IADD3.X R15, PT, PT, R0.reuse, UR18, RZ, P3, !PT ;  /* 0x00000012000f9c10 */ /* 0x040fe40009ffe4ff */
[----:B------:R-:W-:Y:S01]  /*09c0*/  PRMT R7, RZ, 0x7610, R7 ;  /* 0x00007610ff077816 */ /* 0x000fe20000000007 */
[----:B------:R-:W2:Y:S01]  /*09d0*/  @!P4 LDG.E.U8 R8, desc[UR20][R16.64] ;  /* 0x000000141008c981 */ /* 0x000ea2000c1e1100 */
[----:B------:R-:W-:-:S03]  /*09e0*/  @!P5 IADD3.X R19, PT, PT, R0, UR17, RZ, P6, !PT ;  /* 0x000000110013dc10 */ /* 0x000fc6000b7fe4ff */
[----:B------:R-:W5:Y:S04]  /*09f0*/  @!P1 LDG.E.U8 R21, desc[UR20][R14.64] ;  /* 0x000000140e159981 */ /* 0x000f68000c1e1100 */
[----:B------:R-:W5:Y:S01]  /*0a00*/  @!P5 LDG.E.U8 R7, desc[UR20][R18.64] ;  /* 0x000000141207d981 */ /* 0x000f62000c1e1100 */
[----:B------:R-:W-:-:S05]  /*0a10*/  IMAD.U32 R9, RZ, RZ, UR24 ;  /* 0x00000018ff097e24 */ /* 0x000fca000f8e00ff */
[----:B0-----:R-:W-:-:S04]  /*0a20*/  IADD3 R2, P5, P6, R9, UR24, R6 ;  /* 0x0000001809027c10 */ /* 0x001fc8000febe006 */
[----:B------:R-:W-:Y:S02]  /*0a30*/  IADD3 R2, P2, P3, R9, UR24, R2 ;  /* 0x0000001809027c10 */ /* 0x000fe4000fb5e002 */
[----:B------:R-:W-:Y:S02]  /*0a40*/  IADD3.X R6, PT, PT, RZ, RZ, R5, P5, P6 ;  /* 0x000000ffff067210 */ /* 0x000fe40002fec405 */
[----:B------:R-:W-:Y:S02]  /*0a50*/  IADD3 R2, P5, PT, R2, UR24, RZ ;  /* 0x0000001802027c10 */ /* 0x000fe4000ffbe0ff */
[----:B------:R-:W-:Y:S02]  /*0a60*/  IADD3.X R6, PT, PT, RZ, RZ, R6, P2, P3 ;  /* 0x000000ffff067210 */ /* 0x000fe400017e6406 */
[----:B------:R-:W-:-:S03]  /*0a70*/  ISETP.GE.U32.AND P2, PT, R2, UR36, PT ;  /* 0x0000002402007c0c */ /* 0x000fc6000bf46070 */
[----:B------:R-:W-:-:S05]  /*0a80*/  IMAD.X R6, RZ, RZ, R6, P5 ;  /* 0x000000ffff067224 */ /* 0x000fca00028e0606 */
[----:B------:R-:W-:Y:S02]  /*0a90*/  ISETP.GE.AND.EX P2, PT, R6, UR37, PT, P2 ;  /* 0x0000002506007c0c */ /* 0x000fe4000bf46320 */
[----:B------:R-:W-:Y:S01]  /*0aa0*/  @!P0 IADD3 R2, P3, PT, R4, UR34, RZ ;  /* 0x0000002204028c10 */ /* 0x000fe2000ff7e0ff */
[----:B------:R-:W-:-:S04]  /*0ab0*/  UIADD3 UR10, UP0, UPT, UR10, -0x2, URZ ;  /* 0xfffffffe0a0a7890 */ /* 0x000fc8000ff1e0ff */
[----:B------:R-:W-:Y:S02]  /*0ac0*/  UIADD3.X UR4, UPT, UPT, UR4, -0x1, URZ, UP0, !UPT ;  /* 0xffffffff04047890 */ /* 0x000fe400087fe4ff */
[----:B------:R-:W-:-:S04]  /*0ad0*/  UISETP.NE.U32.AND UP0, UPT, UR10, URZ, UPT ;  /* 0x000000ff0a00728c */ /* 0x000fc8000bf05070 */
[----:B------:R-:W-:Y:S02]  /*0ae0*/  UISETP.NE.AND.EX UP0, UPT, UR4, URZ, UPT, UP0 ;  /* 0x000000ff0400728c */ /* 0x000fe4000bf05300 */
[----:B------:R-:W-:-:S04]  /*0af0*/  UIADD3 UR5, UP1, UPT, UR25, UR5, URZ ;  /* 0x0000000519057290 */ /* 0x000fc8000ff3e0ff */
[----:B------:R-:W-:Y:S01]  /*0b00*/  UIADD3.X UR6, UPT, UPT, UR26, UR6, URZ, UP1, !UPT ;  /* 0x000000061a067290 */ /* 0x000fe20008ffe4ff */
[----:B---3--:R-:W-:Y:S01]  /*0b10*/  IMAD R5, R3, UR7, RZ ;  /* 0x0000000703057c24 */ /* 0x008fe2000f8e02ff */
[----:B----4-:R-:W-:-:S04]  /*0b20*/  PRMT R20, R20, 0x9910, RZ ;  /* 0x0000991014147816 */ /* 0x010fc800000000ff */
[----:B------:R-:W-:Y:S02]  /*0b30*/  PRMT R5, R5, 0x9910, RZ ;  /* 0x0000991005057816 */ /* 0x000fe400000000ff */
[----:B------:R-:W-:Y:S02]  /*0b40*/  @!P0 IADD3.X R3, PT, PT, R0, UR35, RZ, P3, !PT ;  /* 0x0000002300038c10 */ /* 0x000fe40009ffe4ff */
[----:B------:R-:W-:Y:S02]  /*0b50*/  @!P1 IADD3 R6, P3, PT, R4, UR33, RZ ;  /* 0x0000002104069c10 */ /* 0x000fe4000ff7e0ff */
[----:B--2---:R-:W-:Y:S01]  /*0b60*/  PRMT R12, R8, 0x9910, RZ ;  /* 0x00009910080c7816 */ /* 0x004fe200000000ff */
[----:B------:R-:W-:Y:S01]  /*0b70*/  IMAD.MOV.U32 R8, RZ, RZ, R20 ;  /* 0x000000ffff087224 */ /* 0x000fe200078e0014 */
[----:B-----5:R-:W-:-:S03]  /*0b80*/  PRMT R10, R21, 0x9910, RZ ;  /* 0x00009910150a7816 */ /* 0x020fc600000000ff */
[----:B------:R-:W-:Y:S01]  /*0b90*/  IMAD R13, R5, R8, RZ ;  /* 0x00000008050d7224 */ /* 0x000fe200078e02ff */
[C---:B------:R-:W-:Y:S02]  /*0ba0*/  @!P4 IADD3 R8, P5, PT, R4.reuse, UR31, RZ ;  /* 0x0000001f0408cc10 */ /* 0x040fe4000ffbe0ff */
[----:B------:R-:W-:Y:S01]  /*0bb0*/  PRMT R14, R7, 0x9910, RZ ;  /* 0x00009910070e7816 */ /* 0x000fe200000000ff */
[C---:B------:R-:W-:Y:S01]  /*0bc0*/  IMAD R15, R5.reuse, R10, RZ ;  /* 0x0000000a050f7224 */ /* 0x040fe200078e02ff */
[----:B------:R-:W-:Y:S02]  /*0bd0*/  @!P2 IADD3 R10, P6, PT, R4, UR32, RZ ;  /* 0x00000020040aac10 */ /* 0x000fe4000ffde0ff */
[C---:B------:R-:W-:Y:S01]  /*0be0*/  @!P1 IADD3.X R7, PT, PT, R0.reuse, UR18, RZ, P3, !PT ;  /* 0x0000001200079c10 */ /* 0x040fe20009ffe4ff */
[C---:B------:R-:W-:Y:S01]  /*0bf0*/  IMAD R17, R5.reuse, R14, RZ ;  /* 0x0000000e05117224 */ /* 0x040fe200078e02ff */
[C---:B------:R-:W-:Y:S01]  /*0c00*/  @!P4 IADD3.X R9, PT, PT, R0.reuse, UR11, RZ, P5, !PT ;  /* 0x0000000b0009cc10 */ /* 0x040fe2000affe4ff */
[----:B------:R-:W-:Y:S01]  /*0c10*/  IMAD R5, R5, R12, RZ ;  /* 0x0000000c05057224 */ /* 0x000fe200078e02ff */
[----:B------:R-:W-:Y:S01]  /*0c20*/  @!P2 IADD3.X R11, PT, PT, R0, UR17, RZ, P6, !PT ;  /* 0x00000011000bac10 */ /* 0x000fe2000b7fe4ff */
[----:B------:R0:W-:Y:S04]  /*0c30*/  @!P0 STG.E.U8 desc[UR20][R2.64], R13 ;  /* 0x0000000d02008986 */ /* 0x0001e8000c101114 */
[----:B------:R0:W-:Y:S04]  /*0c40*/  @!P1 STG.E.U8 desc[UR20][R6.64], R15 ;  /* 0x0000000f06009986 */ /* 0x0001e8000c101114 */
[----:B------:R0:W-:Y:S04]  /*0c50*/  @!P4 STG.E.U8 desc[UR20][R8.64], R5 ;  /* 0x000000050800c986 */ /* 0x0001e8000c101114 */
[----:B------:R0:W-:Y:S01]  /*0c60*/  @!P2 STG.E.U8 desc[UR20][R10.64], R17 ;  /* 0x000000110a00a986 */ /* 0x0001e2000c101114 */
[----:B------:R-:W-:-:S04]  /*0c70*/  IADD3 R4, P0, PT, R4, UR25, RZ ;  /* 0x0000001904047c10 */ /* 0x000fc8000ff1e0ff */
[----:B------:R-:W-:Y:S01]  /*0c80*/  IADD3.X R0, PT, PT, R0, UR26, RZ, P0, !PT ;  /* 0x0000001a00007c10 */ /* 0x000fe200087fe4ff */
[----:B------:R-:W-:Y:S08]  /*0c90*/  BRA.U UP0, `(.L_x_586) ;  /* 0xfffffff500f47547 */ /* 0x000ff0000b83ffff */
.L_x_585:
[----:B------:R-:W-:-:S04]  /*0ca0*/  ULOP3.LUT UR4, UR16, 0x1, URZ, 0xc0, !UPT ;  /* 0x0000000110047892 */ /* 0x000fc8000f8ec0ff */
[----:B------:R-:W-:-:S06]  /*0cb0*/  UISETP.NE.U32.AND UP0, UPT, UR4, 0x1, UPT ;  /* 0x000000010400788c */ /* 0x000fcc000bf05070 */
[----:B------:R-:W-:-:S13]  /*0cc0*/  PLOP3.LUT P0, PT, PT, PT, UP0, 0x80, 0x8 ;  /* 0x000000000008781c */ /* 0x000fda0003f0f008 */
[----:B------:R-:W-:Y:S05]  /*0cd0*/  @!P0 EXIT ;  /* 0x000000000000894d */ /* 0x000fea0003800000 */
[----:B0-----:R-:W0:Y:S01]  /*0ce0*/  S2R R8, SR_TID.X ;  /* 0x0000000000087919 */ /* 0x001e220000002100 */
[----:B------:R-:W1:Y:S01]  /*0cf0*/  LDCU UR4, c[0x0][0x360] ;  /* 0x00006c00ff0477ac */ /* 0x000e620008000800 */
[----:B------:R-:W2:Y:S01]  /*0d00*/  LDC.64 R10, c[0x0][0x10b0] ;  /* 0x00042c00ff0a7b82 */ /* 0x000ea20000000a00 */
[----:B------:R-:W-:Y:S02]  /*0d10*/  PRMT R12, RZ, 0x7610, R12 ;  /* 0x00007610ff0c7816 */ /* 0x000fe4000000000c */
[----:B------:R-:W-:Y:S01]  /*0d20*/  PRMT R13, RZ, 0x7610, R13 ;  /* 0x00007610ff0d7816 */ /* 0x000fe2000000000d */
[----:B--2---:R2:W3:Y:S01]  /*0d30*/  LDG.E.U8 R11, desc[UR20][R10.64] ;  /* 0x000000140a0b7981 */ /* 0x0044e2000c1e1100 */
[----:B0-----:R-:W-:-:S04]  /*0d40*/  IADD3 R8, P1, PT, R8, UR5, RZ ;  /* 0x0000000508087c10 */ /* 0x001fc8000ff3e0ff */
[C---:B-1----:R-:W-:Y:S01]  /*0d50*/  IADD3 R0, P3, PT, R8.reuse, UR4, RZ ;  /* 0x0000000408007c10 */ /* 0x042fe2000ff7e0ff */
[----:B------:R-:W-:Y:S01]  /*0d60*/  IMAD.X R4, RZ, RZ, UR6, P1 ;  /* 0x00000006ff047e24 */ /* 0x000fe200088e06ff */
[----:B------:R-:W-:Y:S02]  /*0d70*/  ISETP.GE.U32.AND P0, PT, R8, UR36, PT ;  /* 0x0000002408007c0c */ /* 0x000fe4000bf06070 */
[C---:B------:R-:W-:Y:S01]  /*0d80*/  ISETP.GE.U32.AND P1, PT, R0.reuse, UR36, PT ;  /* 0x0000002400007c0c */ /* 0x040fe2000bf26070 */
[----:B------:R-:W-:Y:S01]  /*0d90*/  IMAD.X R2, RZ, RZ, R4, P3 ;  /* 0x000000ffff027224 */ /* 0x000fe200018e0604 */
[----:B------:R-:W-:Y:S02]  /*0da0*/  IADD3 R3, P3, PT, R0, UR4, RZ ;  /* 0x0000000400037c10 */ /* 0x000fe4000ff7e0ff */
[----:B------:R-:W-:Y:S02]  /*0db0*/  IADD3 R8, P2, PT, R8, UR38, RZ ;  /* 0x0000002608087c10 */ /* 0x000fe4000ff5e0ff */
[----:B------:R-:W-:Y:S01]  /*0dc0*/  ISETP.GE.AND.EX P1, PT, R2, UR37, PT, P1 ;  /* 0x0000002502007c0c */ /* 0x000fe2000bf26310 */
[----:B------:R-:W-:Y:S01]  /*0dd0*/  IMAD.X R2, RZ, RZ, R2, P3 ;  /* 0x000000ffff027224 */ /* 0x000fe200018e0602 */
[----:B------:R-:W-:-:S02]  /*0de0*/  ISETP.GE.AND.EX P0, PT, R4, UR37, PT, P0 ;  /* 0x0000002504007c0c */ /* 0x000fc4000bf06300 */
[----:B------:R-:W-:Y:S02]  /*0df0*/  IADD3.X R9, PT, PT, R4, UR39, RZ, P2, !PT ;  /* 0x0000002704097c10 */ /* 0x000fe400097fe4ff */
[C---:B------:R-:W-:Y:S02]  /*0e00*/  ISETP.GE.U32.AND P2, PT, R3.reuse, UR36, PT ;  /* 0x0000002403007c0c */ /* 0x040fe4000bf46070 */
[----:B------:R-:W-:Y:S02]  /*0e10*/  IADD3 R3, P4, PT, R3, UR4, RZ ;  /* 0x0000000403037c10 */ /* 0x000fe4000ff9e0ff */
[----:B------:R-:W-:Y:S02]  /*0e20*/  IADD3 R6, P5, PT, R8, UR4, RZ ;  /* 0x0000000408067c10 */ /* 0x000fe4000ffbe0ff */
[----:B------:R-:W-:Y:S01]  /*0e30*/  ISETP.GE.AND.EX P2, PT, R2, UR37, PT, P2 ;  /* 0x0000002502007c0c */ /* 0x000fe2000bf46320 */
[----:B------:R-:W-:Y:S01]  /*0e40*/  IMAD.X R2, RZ, RZ, R2, P4 ;  /* 0x000000ffff027224 */ /* 0x000fe200020e0602 */
[----:B------:R-:W-:Y:S01]  /*0e50*/  PRMT R0, RZ, 0x7610, R0 ;  /* 0x00007610ff007816 */ /* 0x000fe20000000000 */
[----:B------:R-:W-:Y:S01]  /*0e60*/  IMAD.X R7, RZ, RZ, R9, P5 ;  /* 0x000000ffff077224 */ /* 0x000fe200028e0609 */
[----:B------:R-:W-:-:S02]  /*0e70*/  IADD3 R4, P4, PT, R6, UR4, RZ ;  /* 0x0000000406047c10 */ /* 0x000fc4000ff9e0ff */
[----:B------:R-:W-:Y:S02]  /*0e80*/  ISETP.GE.U32.AND P3, PT, R3, UR36, PT ;  /* 0x0000002403007c0c */ /* 0x000fe4000bf66070 */
[----:B------:R-:W4:Y:S01]  /*0e90*/  @!P0 LDG.E.U8 R0, desc[UR20][R8.64] ;  /* 0x0000001408008981 */ /* 0x000f22000c1e1100 */
[----:B------:R-:W-:Y:S01]  /*0ea0*/  IMAD.X R5, RZ, RZ, R7, P4 ;  /* 0x000000ffff057224 */ /* 0x000fe200020e0607 */
[----:B------:R-:W-:Y:S02]  /*0eb0*/  ISETP.GE.AND.EX P3, PT, R2, UR37, PT, P3 ;  /* 0x0000002502007c0c */ /* 0x000fe4000bf66330 */
[----:B------:R-:W-:Y:S01]  /*0ec0*/  IADD3 R2, P4, PT, R4, UR4, RZ ;  /* 0x0000000404027c10 */ /* 0x000fe2000ff9e0ff */
[----:B------:R-:W5:Y:S01]  /*0ed0*/  @!P1 LDG.E.U8 R12, desc[UR20][R6.64] ;  /* 0x00000014060c9981 */ /* 0x000f62000c1e1100 */
[----:B--2---:R-:W-:Y:S01]  /*0ee0*/  PRMT R10, RZ, 0x7610, R10 ;  /* 0x00007610ff0a7816 */ /* 0x004fe2000000000a */
[----:B------:R-:W0:Y:S02]  /*0ef0*/  LDCU.U8 UR4, c[0x0][0x10b8] ;  /* 0x00021700ff0477ac */ /* 0x000e240008000000 */
[----:B------:R-:W2:Y:S01]  /*0f00*/  @!P2 LDG.E.U8 R13, desc[UR20][R4.64] ;  /* 0x00000014040da981 */ /* 0x000ea2000c1e1100 */
[----:B------:R-:W-:-:S05]  /*0f10*/  IMAD.X R3, RZ, RZ, R5, P4 ;  /* 0x000000ffff037224 */ /* 0x000fca00020e0605 */
[----:B------:R-:W2:Y:S01]  /*0f20*/  @!P3 LDG.E.U8 R10, desc[UR20][R2.64] ;  /* 0x00000014020ab981 */ /* 0x000ea2000c1e1100 */
[----:B0-----:R-:W-:-:S06]  /*0f30*/  UPRMT UR4, UR4, 0x8880, URZ ;  /* 0x0000888004047896 */ /* 0x001fcc00080000ff */
[----:B---3--:R-:W-:-:S05]  /*0f40*/  IMAD R11, R11, UR4, RZ ;  /* 0x000000040b0b7c24 */ /* 0x008fca000f8e02ff */
[----:B------:R-:W-:Y:S02]  /*0f50*/  PRMT R11, R11, 0x9910, RZ ;  /* 0x000099100b0b7816 */ /* 0x000fe400000000ff */
[----:B----4-:R-:W-:-:S03]  /*0f60*/  PRMT R14, R0, 0x9910, RZ ;  /* 0x00009910000e7816 */ /* 0x010fc600000000ff */
[----:B------:R-:W-:Y:S01]  /*0f70*/  IMAD.MOV.U32 R0, RZ, RZ, R11 ;  /* 0x000000ffff007224 */ /* 0x000fe200078e000b */
[----:B-----5:R-:W-:Y:S01]  /*0f80*/  PRMT R15, R12, 0x9910, RZ ;  /* 0x000099100c0f7816 */ /* 0x020fe200000000ff */
[----:B------:R-:W-:Y:S01]  /*0f90*/  IMAD.MOV.U32 R11, RZ, RZ, R14 ;  /* 0x000000ffff0b7224 */ /* 0x000fe200078e000e */
[----:B--2---:R-:W-:-:S03]  /*0fa0*/  PRMT R12, R13, 0x9910, RZ ;  /* 0x000099100d0c7816 */ /* 0x004fc600000000ff */
[----:B------:R-:W-:Y:S02]  /*0fb0*/  IMAD R13, R0, R11, RZ ;  /* 0x0000000b000d7224 */ /* 0x000fe400078e02ff */
[----:B------:R-:W-:Y:S01]  /*0fc0*/  IMAD.MOV.U32 R11, RZ, RZ, R12 ;  /* 0x000000ffff0b7224 */ /* 0x000fe200078e000c */
[----:B------:R-:W-:Y:S01]  /*0fd0*/  PRMT R10, R10, 0x9910, RZ ;  /* 0x000099100a0a7816 */ /* 0x000fe200000000ff */
[C---:B------:R-:W-:Y:S02]  /*0fe0*/  IMAD R15, R0.reuse, R15, RZ ;  /* 0x0000000f000f7224 */ /* 0x040fe400078e02ff */
[----:B------:R-:W-:Y:S01]  /*0ff0*/  IMAD R17, R0, R11, RZ ;  /* 0x0000000b00117224 */ /* 0x000fe200078e02ff */
[----:B------:R0:W-:Y:S01]  /*1000*/  @!P0 STG.E.U8 desc[UR20][R8.64], R13 ;  /* 0x0000000d08008986 */ /* 0x0001e2000c101114 */
[----:B------:R-:W-:-:S03]  /*1010*/  IMAD.MOV.U32 R11, RZ, RZ, R10 ;  /* 0x000000ffff0b7224 */ /* 0x000fc600078e000a */
[----:B------:R0:W-:Y:S01]  /*1020*/  @!P1 STG.E.U8 desc[UR20][R6.64], R15 ;  /* 0x0000000f06009986 */ /* 0x0001e2000c101114 */
[----:B------:R-:W-:-:S03]  /*1030*/  IMAD R11, R0, R11, RZ ;  /* 0x0000000b000b7224 */ /* 0x000fc600078e02ff */
[----:B------:R0:W-:Y:S01]  /*1040*/  @!P2 STG.E.U8 desc[UR20][R4.64], R17 ;  /* 0x000000110400a986 */ /* 0x0001e2000c101114 */
[----:B------:R-:W-:Y:S05]  /*1050*/  @P3 EXIT ;  /* 0x000000000000394d */ /* 0x000fea0003800000 */
[----:B------:R-:W-:Y:S01]  /*1060*/  STG.E.U8 desc[UR20][R2.64], R11 ;  /* 0x0000000b02007986 */ /* 0x000fe2000c101114 */
[----:B------:R-:W-:Y:S05]  /*1070*/  EXIT ;  /* 0x000000000000794d */ /* 0x000fea0003800000 */
.L_x_584:
        /* <DEDUP_REMOVED lines=10> */
.L_x_587:
[C---:B------:R-:W-:Y:S01]  /*1120*/  LEA R4, P0, R7.reuse, UR38, 0x2 ;  /* 0x0000002607047c11 */ /* 0x040fe2000f8010ff */
[----:B0-----:R-:W3:Y:S03]  /*1130*/  LDG.E.U8 R8, desc[UR20][R2.64] ;  /* 0x0000001402087981 */ /* 0x001ee6000c1e1100 */
[----:B------:R-:W-:-:S05]  /*1140*/  LEA.HI.X R5, R7, UR39, R0, 0x2, P0 ;  /* 0x0000002707057c11 */ /* 0x000fca00080f1400 */
[----:B------:R-:W4:Y:S01]  /*1150*/  LDG.E R6, desc[UR20][R4.64] ;  /* 0x0000001404067981 */ /* 0x000f22000c1e1900 */
[----:B--2---:R-:W-:-:S05]  /*1160*/  IADD3 R7, P0, PT, R7, UR5, RZ ;  /* 0x0000000507077c10 */ /* 0x004fca000ff1e0ff */
[----:B------:R-:W-:Y:S01]  /*1170*/  IMAD.X R0, RZ, RZ, R0, P0 ;  /* 0x000000ffff007224 */ /* 0x000fe200000e0600 */
[----:B------:R-:W-:-:S04]  /*1180*/  LOP3.LUT P0, RZ, R7, 0xffffc000, RZ, 0xc0, !PT ;  /* 0xffffc00007ff7812 */ /* 0x000fc8000780c0ff */
[----:B------:R-:W-:Y:S01]  /*1190*/  LOP3.LUT P0, RZ, R0, 0x3fffffff, RZ, 0xc0, P0 ;  /* 0x3fffffff00ff7812 */ /* 0x000fe2000000c0ff */
[----:B---3--:R-:W-:-:S05]  /*11a0*/  IMAD R8, R8, UR4, RZ ;  /* 0x0000000408087c24 */ /* 0x008fca000f8e02ff */
[----:B------:R-:W-:Y:S02]  /*11b0*/  PRMT R9, R8, 0x9910, RZ ;  /* 0x0000991008097816 */ /* 0x000fe400000000ff */
[C---:B----4-:R-:W-:Y:S02]  /*11c0*/  PRMT R8, R6.reuse, 0x7771, RZ ;  /* 0x0000777106087816 */ /* 0x050fe400000000ff */
[C---:B------:R-:W-:Y:S02]  /*11d0*/  PRMT R10, R6.reuse, 0x7773, RZ ;  /* 0x00007773060a7816 */ /* 0x040fe400000000ff */
[C---:B------:R-:W-:Y:S01]  /*11e0*/  PRMT R12, R6.reuse, 0x7772, RZ ;  /* 0x00007772060c7816 */ /* 0x040fe200000000ff */
[C---:B------:R-:W-:Y:S01]  /*11f0*/  IMAD R8, R9.reuse, R8, RZ ;  /* 0x0000000809087224 */ /* 0x040fe200078e02ff */
[----:B------:R-:W-:Y:S01]  /*1200*/  LOP3.LUT R6, R6, 0xff, RZ, 0xc0, !PT ;  /* 0x000000ff06067812 */ /* 0x000fe200078ec0ff */
[----:B------:R-:W-:-:S03]  /*1210*/  IMAD R10, R9, R10, RZ ;  /* 0x0000000a090a7224 */ /* 0x000fc600078e02ff */
[----:B------:R-:W-:Y:S01]  /*1220*/  LOP3.LUT R8, R8, 0xffff, RZ, 0xc0, !PT ;  /* 0x0000ffff08087812 */ /* 0x000fe200078ec0ff */
[C---:B------:R-:W-:Y:S01]  /*1230*/  IMAD R6, R9.reuse, R6, RZ ;  /* 0x0000000609067224 */ /* 0x040fe200078e02ff */
[----:B------:R-:W-:Y:S01]  /*1240*/  LOP3.LUT R10, R10, 0xffff, RZ, 0xc0, !PT ;  /* 0x0000ffff0a0a7812 */ /* 0x000fe200078ec0ff */
[----:B------:R-:W-:-:S03]  /*1250*/  IMAD R9, R9, R12, RZ ;  /* 0x0000000c09097224 */ /* 0x000fc600078e02ff */
[----:B------:R-:W-:Y:S01]  /*1260*/  LOP3.LUT R11, R6, 0xffff, RZ, 0xc0, !PT ;  /* 0x0000ffff060b7812 */ /* 0x000fe200078ec0ff */
[----:B------:R-:W-:Y:S01]  /*1270*/  IMAD.SHL.U32 R6, R7, 0x4, RZ ;  /* 0x0000000407067824 */ /* 0x000fe200078e00ff */
[----:B------:R-:W-:Y:S02]  /*1280*/  LOP3.LUT R9, R9, 0xffff, RZ, 0xc0, !PT ;  /* 0x0000ffff09097812 */ /* 0x000fe400078ec0ff */
[----:B------:R-:W-:Y:S02]  /*1290*/  PRMT R8, R11, 0x3340, R8 ;  /* 0x000033400b087816 */ /* 0x000fe40000000008 */
[----:B------:R-:W-:Y:S02]  /*12a0*/  PRMT R9, R9, 0x3340, R10 ;  /* 0x0000334009097816 */ /* 0x000fe4000000000a */
[----:B------:R-:W-:Y:S02]  /*12b0*/  ISETP.LT.U32.AND P1, PT, R6, UR10, PT ;  /* 0x0000000a06007c0c */ /* 0x000fe4000bf21070 */
[----:B------:R-:W-:-:S02]  /*12c0*/  PRMT R9, R8, 0x5410, R9 ;  /* 0x0000541008097816 */ /* 0x000fc40000000009 */
[----:B------:R-:W-:-:S03]  /*12d0*/  SHF.L.U64.HI R6, R7, 0x2, R0 ;  /* 0x0000000207067819 */ /* 0x000fc60000010200 */
[----:B------:R1:W-:Y:S01]  /*12e0*/  STG.E desc[UR20][R4.64], R9 ;  /* 0x0000000904007986 */ /* 0x0003e2000c101914 */
[----:B------:R-:W-:-:S13]  /*12f0*/  ISETP.LT.AND.EX P1, PT, R6, UR11, PT, P1 ;  /* 0x0000000b06007c0c */ /* 0x000fda000bf21310 */
[----:B-1----:R-:W-:Y:S05]  /*1300*/  @!P0 BRA P1, `(.L_x_587) ;  /* 0xfffffffc00848947 */ /* 0x002fea000083ffff */
[----:B------:R-:W-:Y:S05]  /*1310*/  EXIT ;  /* 0x000000000000794d */ /* 0x000fea0003800000 */
        .weak           $__internal_48_$__cuda_sm20_div_u16
        .type           $__internal_48_$__cuda_sm20_div_u16,@function
        .size           $__internal_48_$__cuda_sm20_div_u16,(.L_x_808 - $__internal_48_$__cuda_sm20_div_u16)
$__internal_48_$__cuda_sm20_div_u16:
        /* <DEDUP_REMOVED lines=19> */
[----:B------:R-:W-:Y:S05]  /*1450*/  RET.REL.NODEC R2 `(_ZN2at6native63_GLOBAL__N__862fb238_30_ForeachBinaryOpScalarTensor_cu_64fe0ca525multi_tensor_apply_kernelINS1_18TensorListMetadataILi1EEENS1_27BinaryOpScalarTensorFunctorIaLi1ELi1ELi0EEEJSt10multipliesIaEPaaEEEvT_T0_DpT1_) ;  /* 0xffffffe802e87950 */ /* 0x000fea0003c3ffff */
.L_x_588:
        /* <DEDUP_REMOVED lines=10> */
.L_x_808:


//--------------------- .text._ZN2at6native63_GLOBAL__N__862fb238_30_ForeachBinaryOpScalarTensor_cu_64fe0ca525multi_tensor_apply_kernelINS1_18TensorListMetadataILi1EEENS1_27BinaryOpScalarTensorFunctorIhLi1ELi1ELi0EEEJSt10multipliesIhEPhhEEEvT_T0_DpT1_ --------------------------
	.section	.text._ZN2at6native63_GLOBAL__N__862fb238_30_ForeachBinaryOpScalarTensor_cu_64fe0ca525multi_tensor_apply_kernelINS1_18TensorListMetadataILi1EEENS1_27BinaryOpScalarTensorFunctorIhLi1ELi1ELi0EEEJSt10multipliesIhEPhhEEEvT_T0_DpT1_,"ax",@progbits
	.align	128
.text._ZN2at6native63_GLOBAL__N__862fb238_30_ForeachBinaryOpScalarTensor_cu_64fe0ca525multi_tensor_apply_kernelINS1_18TensorListMetadataILi1EEENS1_27BinaryOpScalarTensorFunctorIhLi1ELi1ELi0EEEJSt10multipliesIhEPhhEEEvT_T0_DpT1_:
        .type           _ZN2at6native63_GLOBAL__N__862fb238_30_ForeachBinaryOpScalarTensor_cu_64fe0ca525multi_tensor_apply_kernelINS1_18TensorListMetadataILi1EEENS1_27BinaryOpScalarTensorFunctorIhLi1ELi1ELi0EEEJSt10multipliesIhEPhhEEEvT_T0_DpT1_,@function
        .size           _ZN2at6native63_GLOBAL__N__862fb238_30_ForeachBinaryOpScalarTensor_cu_64fe0ca525multi_tensor_apply_kernelINS1_18TensorListMetadataILi1EEENS1_27BinaryOpScalarTensorFunctorIhLi1ELi1ELi0EEEJSt10multipliesIhEPhhEEEvT_T0_DpT1_,(.L_x_810 - _ZN2at6native63_GLOBAL__N__862fb238_30_ForeachBinaryOpScalarTensor_cu_64fe0ca525multi_tensor_apply_kernelINS1_18TensorListMetadataILi1EEENS1_27BinaryOpScalarTensorFunctorIhLi1ELi1ELi0EEEJSt10multipliesIhEPhhEEEvT_T0_DpT1_)
        .other          _ZN2at6native63_GLOBAL__N__862fb238_30_ForeachBinaryOpScalarTensor_cu_64fe0ca525multi_tensor_apply_kernelINS1_18TensorListMetadataILi1EEENS1_27BinaryOpScalarTensorFunctorIhLi1ELi1ELi0EEEJSt10multipliesIhEPhhEEEvT_T0_DpT1_,@"STO_CUDA_ENTRY STV_DEFAULT"
_ZN2at6native63_GLOBAL__N__862fb238_30_ForeachBinaryOpScalarTensor_cu_64fe0ca525multi_tensor_apply_kernelINS1_18TensorListMetadataILi1EEENS1_27BinaryOpScalarTensorFunctorIhLi1ELi1ELi0EEEJSt10multipliesIhEPhhEEEvT_T0_DpT1_:
        /* <DEDUP_REMOVED lines=35> */
[----:B------:R-:W-:Y:S05]  /*0230*/  CALL.REL.NOINC `($__internal_49_$__cuda_sm20_div_u16) ;  /* 0x0000001000387944 */ /* 0x000fea0003c00000 */
        /* <DEDUP_REMOVED lines=35> */
.L_x_591:
        /* <DEDUP_REMOVED lines=131> */
.L_x_590:
        /* <DEDUP_REMOVED lines=62> */
.L_x_589:
        /* <DEDUP_REMOVED lines=10> */
.L_x_592:
        /* <DEDUP_REMOVED lines=32> */
        .weak           $__internal_49_$__cuda_sm20_div_u16
        .type           $__internal_49_$__cuda_sm20_div_u16,@function
        .size           $__internal_49_$__cuda_sm20_div_u16,(.L_x_810 - $__internal_49_$__cuda_sm20_div_u16)
$__internal_49_$__cuda_sm20_div_u16:
        /* <DEDUP_REMOVED lines=19> */
[----:B------:R-:W-:Y:S05]  /*1450*/  RET.REL.NODEC R2 `(_ZN2at6native63_GLOBAL__N__862fb238_30_ForeachBinaryOpScalarTensor_cu_64fe0ca525multi_tensor_apply_kernelINS1_18TensorListMetadataILi1EEENS1_27BinaryOpScalarTensorFunctorIhLi1ELi1ELi0EEEJSt10multipliesIhEPhhEEEvT_T0_DpT1_) ;  /* 0xffffffe802e87950 */ /* 0x000fea0003c3ffff */
.L_x_593:
        /* <DEDUP_REMOVED lines=10> */
.L_x_810:


//--------------------- .text._ZN2at6native63_GLOBAL__N__862fb238_30_ForeachBinaryOpScalarTensor_cu_64fe0ca525multi_tensor_apply_kernelINS1_18TensorListMetadataILi2EEENS1_27BinaryOpScalarTensorFunctorIN3c108BFloat16ELi2ELi1ELi1EEEJSt4plusIfEPS7_fEEEvT_T0_DpT1_ --------------------------
	.section	.text._ZN2at6native63_GLOBAL__N__862fb238_30_ForeachBinaryOpScalarTensor_cu_64fe0ca525multi_tensor_apply_kernelINS1_18TensorListMetadataILi2EEENS1_27BinaryOpScalarTensorFunctorIN3c108BFloat16ELi2ELi1ELi1EEEJSt4plusIfEPS7_fEEEvT_T0_DpT1_,"ax",@progbits
	.align	128
.text._ZN2at6native63_GLOBAL__N__862fb238_30_ForeachBinaryOpScalarTensor_cu_64fe0ca525multi_tensor_apply_kernelINS1_18TensorListMetadataILi2EEENS1_27BinaryOpScalarTensorFunctorIN3c108BFloat16ELi2ELi1ELi1EEEJSt4plusIfEPS7_fEEEvT_T0_DpT1_:
        .type           _ZN2at6native63_GLOBAL__N__862fb238_30_ForeachBinaryOpScalarTensor_cu_64fe0ca525multi_tensor_apply_kernelINS1_18TensorListMetadataILi2EEENS1_27BinaryOpScalarTensorFunctorIN3c108BFloat16ELi2ELi1ELi1EEEJSt4plusIfEPS7_fEEEvT_T0_DpT1_,@function
        .size           _ZN2at6native63_GLOBAL__N__862fb238_30_ForeachBinaryOpScalarTensor_cu_64fe0ca525multi_tensor_apply_kernelINS1_18TensorListMetadataILi2EEENS1_27BinaryOpScalarTensorFunctorIN3c108BFloat16ELi2ELi1ELi1EEEJSt4plusIfEPS7_fEEEvT_T0_DpT1_,(.L_x_812 - _ZN2at6native63_GLOBAL__N__862fb238_30_ForeachBinaryOpScalarTensor_cu_64fe0ca525multi_tensor_apply_kernelINS1_18TensorListMetadataILi2EEENS1_27BinaryOpScalarTensorFunctorIN3c108BFloat16ELi2ELi1ELi1EEEJSt4plusIfEPS7_fEEEvT_T0_DpT1_)
        .other          _ZN2at6native63_GLOBAL__N__862fb238_30_ForeachBinaryOpScalarTensor_cu_64fe0ca525multi_tensor_apply_kernelINS1_18TensorListMetadataILi2EEENS1_27BinaryOpScalarTensorFunctorIN3c108BFloat16ELi2ELi1ELi1EEEJSt4plusIfEPS7_fEEEvT_T0_DpT1_,@"STO_CUDA_ENTRY STV_DEFAULT"
_ZN2at6native63_GLOBAL__N__862fb238_30_ForeachBinaryOpScalarTensor_cu_64fe0ca525multi_tensor_apply_kernelINS1_18TensorListMetadataILi2EEENS1_27BinaryOpScalarTensorFunctorIN3c108BFloat16ELi2ELi1ELi1EEEJSt4plusIfEPS7_fEEEvT_T0_DpT1_:
        /* <DEDUP_REMOVED lines=40> */
[----:B------:R-:W-:Y:S05]  /*0280*/  CALL.REL.NOINC `($__internal_50_$__cuda_sm20_div_u16) ;  /* 0x0000000c00ec7944 */ /* 0x000fea0003c00000 */
        /* <DEDUP_REMOVED lines=15> */
.L_x_596:
[----:B0-----:R-:W-:Y:S01]  /*0380*/  IADD3 R10, P1, PT, R9, UR6, RZ ;  /* 0x00000006090a7c10 */ /* 0x001fe2000ff3e0ff */
[----:B------:R-:W0:Y:S01]  /*0390*/  LDC.64 R14, c[0x0][0xfd0] ;  /* 0x0003f400ff0e7b82 */ /* 0x000e220000000a00 */
[----:B------:R-:W-:Y:S02]  /*03a0*/  PRMT R6, RZ, 0x7610, R6 ;  /* 0x00007610ff067816 */ /* 0x000fe40000000006 */
        /* <DEDUP_REMOVED lines=10> */
[----:B------:R-:W-:-:S02]  /*0450*/  IADD3 R16, P5, PT, R7, UR16, RZ ;  /* 0x0000001007107c10 */ /* 0x000fc4000ffbe0ff */
[----:B------:R-:W-:-:S03]  /*0460*/  ISETP.GE.AND.EX P4, PT, R18, UR18, PT, P4 ;  /* 0x0000001212007c0c */ /* 0x000fc6000bf86340 */
[----:B------:R-:W-:Y:S01]  /*0470*/  IMAD.X R19, RZ, RZ, R18, P5 ;  /* 0x000000ffff137224 */ /* 0x000fe200028e0612 */
[----:B0-----:R0:W2:Y:S01]  /*0480*/  LDG.E.U16 R20, desc[UR14][R14.64] ;  /* 0x0000000e0e147981 */ /* 0x0010a2000c1e1500 */
[----:B------:R-:W-:Y:S02]  /*0490*/  @!P2 LEA R22, P1, R10, UR8, 0x1 ;  /* 0x000000080a16ac11 */ /* 0x000fe4000f8208ff */
[----:B------:R-:W-:Y:S02]  /*04a0*/  @!P3 LEA R4, P5, R12, UR8, 0x1 ;  /* 0x000000080c04bc11 */ /* 0x000fe4000f8a08ff */
[----:B------:R-:W-:Y:S02]  /*04b0*/  @!P2 LEA.HI.X R23, R10, UR9, R13, 0x1, P1 ;  /* 0x000000090a17ac11 */ /* 0x000fe400088f0c0d */
[----:B------:R-:W-:Y:S02]  /*04c0*/  @!P3 LEA.HI.X R5, R12, UR9, R11, 0x1, P5 ;  /* 0x000000090c05bc11 */ /* 0x000fe4000a8f0c0b */
[----:B------:R-:W-:Y:S01]  /*04d0*/  @!P4 LEA R2, P5, R7, UR8, 0x1 ;  /* 0x000000080702cc11 */ /* 0x000fe2000f8a08ff */
[----:B------:R-:W3:Y:S01]  /*04e0*/  @!P2 LDG.E.U16 R6, desc[UR14][R22.64] ;  /* 0x0000000e1606a981 */ /* 0x000ee2000c1e1500 */
[----:B------:R-:W-:-:S02]  /*04f0*/  ISETP.GE.U32.AND P1, PT, R16, UR17, PT ;  /* 0x0000001110007c0c */ /* 0x000fc4000bf26070 */
[----:B------:R-:W-:Y:S02]  /*0500*/  PRMT R21, RZ, 0x7610, R21 ;  /* 0x00007610ff157816 */ /* 0x000fe40000000015 */
[--C-:B------:R-:W-:Y:S02]  /*0510*/  @!P4 LEA.HI.X R3, R7, UR9, R18.reuse, 0x1, P5 ;  /* 0x000000090703cc11 */ /* 0x100fe4000a8f0c12 */
[----:B------:R-:W-:Y:S02]  /*0520*/  ISETP.GE.AND.EX P1, PT, R19, UR18, PT, P1 ;  /* 0x0000001213007c0c */ /* 0x000fe4000bf26310 */
[----:B------:R-:W-:Y:S01]  /*0530*/  PRMT R18, RZ, 0x7610, R18 ;  /* 0x00007610ff127816 */ /* 0x000fe20000000012 */
[----:B------:R4:W5:Y:S05]  /*0540*/  @!P3 LDG.E.U16 R21, desc[UR14][R4.64] ;  /* 0x0000000e0415b981 */ /* 0x00096a000c1e1500 */
[----:B------:R1:W5:Y:S01]  /*0550*/  @!P4 LDG.E.U16 R18, desc[UR14][R2.64] ;  /* 0x0000000e0212c981 */ /* 0x000362000c1e1500 */
[----:B------:R-:W-:-:S04]  /*0560*/  PRMT R17, RZ, 0x7610, R17 ;  /* 0x00007610ff117816 */ /* 0x000fc80000000011 */
[----:B0-----:R-:W-:-:S04]  /*0570*/  @!P1 LEA R14, P5, R16, UR8, 0x1 ;  /* 0x00000008100e9c11 */ /* 0x001fc8000f8a08ff */
[----:B------:R-:W-:-:S05]  /*0580*/  @!P1 LEA.HI.X R15, R16, UR9, R19, 0x1, P5 ;  /* 0x00000009100f9c11 */ /* 0x000fca000a8f0c13 */
[----:B------:R0:W5:Y:S01]  /*0590*/  @!P1 LDG.E.U16 R17, desc[UR14][R14.64] ;  /* 0x0000000e0e119981 */ /* 0x000162000c1e1500 */
[----:B------:R-:W-:Y:S02]  /*05a0*/  IADD3 RZ, P6, PT, R12, UR16, RZ ;  /* 0x000000100cff7c10 */ /* 0x000fe4000ffde0ff */
[C---:B----4-:R-:W-:Y:S01]  /*05b0*/  @!P2 LEA R4, P5, R10.reuse, UR10, 0x1 ;  /* 0x0000000a0a04ac11 */ /* 0x050fe2000f8a08ff */
[----:B------:R-:W-:Y:S02]  /*05c0*/  USHF.L.U32 UR12, UR16, 0x2, URZ ;  /* 0x00000002100c7899 */ /* 0x000fe400080006ff */
[----:B------:R-:W-:Y:S01]  /*05d0*/  IMAD.X R22, RZ, RZ, R11, P6 ;  /* 0x000000ffff167224 */ /* 0x000fe200030e060b */
[----:B------:R-:W-:Y:S02]  /*05e0*/  @!P2 LEA.HI.X R5, R10, UR11, R13, 0x1, P5 ;  /* 0x0000000b0a05ac11 */ /* 0x000fe4000a8f0c0d */
[----:B-1----:R-:W-:-:S04]  /*05f0*/  @!P1 LEA R2, P6, R16, UR10, 0x1 ;  /* 0x0000000a10029c11 */ /* 0x002fc8000f8c08ff */
[----:B------:R-:W-:Y:S02]  /*0600*/  @!P1 LEA.HI.X R3, R16, UR11, R19, 0x1, P6 ;  /* 0x0000000b10039c11 */ /* 0x000fe4000b0f0c13 */
[----:B------:R-:W-:Y:S02]  /*0610*/  PRMT R26, RZ, 0x7610, R26 ;  /* 0x00007610ff1a7816 */ /* 0x000fe4000000001a */
[----:B------:R-:W-:Y:S02]  /*0620*/  PRMT R25, RZ, 0x7610, R25 ;  /* 0x00007610ff197816 */ /* 0x000fe40000000019 */
[----:B------:R-:W-:Y:S01]  /*0630*/  PRMT R24, RZ, 0x7610, R24 ;  /* 0x00007610ff187816 */ /* 0x000fe20000000018 */
[----:B--2---:R-:W-:Y:S02]  /*0640*/  IMAD.U32 R20, R20, 0x10000, RZ ;  /* 0x0001000014147824 */ /* 0x004fe400078e00ff */
[----:B---3--:R-:W-:Y:S01]  /*0650*/  IMAD.U32 R23, R6, 0x10000, RZ ;  /* 0x0001000006177824 */ /* 0x008fe200078e00ff */
[----:B------:R-:W-:-:S03]  /*0660*/  @!P4 LEA R6, P5, R7, UR10, 0x1 ;  /* 0x0000000a0706cc11 */ /* 0x000fc6000f8a08ff */
[----:B------:R-:W-:Y:S01]  /*0670*/  FFMA.FTZ R23, R20, UR13, R23 ;  /* 0x0000000d14177c23 */ /* 0x000fe20008010017 */
[----:B------:R-:W-:Y:S02]  /*0680*/  @!P4 LEA.HI.X R7, R7, UR11, R22, 0x1, P5 ;  /* 0x0000000b0707cc11 */ /* 0x000fe4000a8f0c16 */
[----:B0-----:R-:W-:Y:S02]  /*0690*/  IADD3 R15, P5, PT, R10, UR12, RZ ;  /* 0x0000000c0a0f7c10 */ /* 0x001fe4000ffbe0ff */
[----:B------:R-:W-:Y:S01]  /*06a0*/  F2FP.BF16.F32.PACK_AB R23, RZ, R23 ;  /* 0x00000017ff17723e */ /* 0x000fe200000010ff */
[----:B-----5:R-:W-:Y:S02]  /*06b0*/  IMAD.U32 R21, R21, 0x10000, RZ ;  /* 0x0001000015157824 */ /* 0x020fe400078e00ff */
[----:B------:R-:W-:Y:S02]  /*06c0*/  IMAD.X R10, RZ, RZ, R13, P5 ;  /* 0x000000ffff0a7224 */ /* 0x000fe400028e060d */
[----:B------:R-:W-:-:S02]  /*06d0*/  IMAD.U32 R19, R18, 0x10000, RZ ;  /* 0x0001000012137824 */ /* 0x000fc400078e00ff */
[----:B------:R-:W-:Y:S01]  /*06e0*/  FFMA.FTZ R21, R20, UR13, R21 ;  /* 0x0000000d14157c23 */ /* 0x000fe20008010015 */
[----:B------:R-:W-:Y:S01]  /*06f0*/  @!P3 LEA R18, P5, R12, UR10, 0x1 ;  /* 0x0000000a0c12bc11 */ /* 0x000fe2000f8a08ff */
[----:B------:R-:W-:Y:S01]  /*0700*/  @!P2 STG.E.U16 desc[UR14][R4.64], R23 ;  /* 0x000000170400a986 */ /* 0x000fe2000c10150e */
[----:B------:R-:W-:Y:S01]  /*0710*/  FFMA.FTZ R13, R20, UR13, R19 ;  /* 0x0000000d140d7c23 */ /* 0x000fe20008010013 */
[----:B------:R-:W-:Y:S02]  /*0720*/  ISETP.GE.U32.AND P2, PT, R15, UR17, PT ;  /* 0x000000110f007c0c */ /* 0x000fe4000bf46070 */
[----:B------:R-:W-:Y:S02]  /*0730*/  F2FP.BF16.F32.PACK_AB R21, RZ, R21 ;  /* 0x00000015ff15723e */ /* 0x000fe400000010ff */
[----:B------:R-:W-:Y:S02]  /*0740*/  @!P3 LEA.HI.X R19, R12, UR11, R11, 0x1, P5 ;  /* 0x0000000b0c13bc11 */ /* 0x000fe4000a8f0c0b */
[----:B------:R-:W-:-:S02]  /*0750*/  ISETP.GE.AND.EX P2, PT, R10, UR18, PT, P2 ;  /* 0x000000120a007c0c */ /* 0x000fc4000bf46320 */
[----:B------:R-:W-:Y:S02]  /*0760*/  F2FP.BF16.F32.PACK_AB R13, RZ, R13 ;  /* 0x0000000dff0d723e */ /* 0x000fe400000010ff */
[----:B------:R-:W-:Y:S01]  /*0770*/  IADD3 R12, P5, PT, R12, UR12, RZ ;  /* 0x0000000c0c0c7c10 */ /* 0x000fe2000ffbe0ff */
[----:B------:R0:W-:Y:S01]  /*0780*/  @!P3 STG.E.U16 desc[UR14][R18.64], R21 ;  /* 0x000000151200b986 */ /* 0x0001e2000c10150e */
[----:B------:R-:W-:Y:S02]  /*0790*/  IMAD.U32 R17, R17, 0x10000, RZ ;  /* 0x0001000011117824 */ /* 0x000fe400078e00ff */
[----:B------:R-:W-:Y:S02]  /*07a0*/  ISETP.GE.U32.AND P3, PT, R12, UR17, PT ;  /* 0x000000110c007c0c */ /* 0x000fe4000bf66070 */
[----:B------:R-:W-:Y:S01]  /*07b0*/  FFMA.FTZ R17, R20, UR13, R17 ;  /* 0x0000000d14117c23 */ /* 0x000fe20008010011 */
[----:B0-----:R-:W-:Y:S01]  /*07c0*/  PRMT R19, R13, 0x7610, R19 ;  /* 0x000076100d137816 */ /* 0x001fe20000000013 */
[----:B------:R-:W-:Y:S01]  /*07d0*/  IMAD.X R13, RZ, RZ, R11, P5 ;  /* 0x000000ffff0d7224 */ /* 0x000fe200028e060b */
[----:B------:R-:W-:-:S02]  /*07e0*/  IADD3 R11, P5, PT, R12, UR16, RZ ;  /* 0x000000100c0b7c10 */ /* 0x000fc4000ffbe0ff */
[----:B------:R-:W-:-:S03]  /*07f0*/  @!P2 LEA R14, P6, R15, UR8, 0x1 ;  /* 0x000000080f0eac11 */ /* 0x000fc6000f8c08ff */
[----:B------:R-:W-:Y:S01]  /*0800*/  IMAD.X R16, RZ, RZ, R13, P5 ;  /* 0x000000ffff107224 */ /* 0x000fe200028e060d */
[----:B------:R-:W-:Y:S01]  /*0810*/  IADD3 R18, P5, PT, R11, UR16, RZ ;  /* 0x000000100b127c10 */ /* 0x000fe2000ffbe0ff */
[----:B------:R0:W-:Y:S01]  /*0820*/  @!P4 STG.E.U16 desc[UR14][R6.64], R19 ;  /* 0x000000130600c986 */ /* 0x0001e2000c10150e */
[----:B------:R-:W1:Y:S01]  /*0830*/  LDC.64 R4, c[0x0][0xfd0] ;  /* 0x0003f400ff047b82 */ /* 0x000e620000000a00 */
[----:B------:R-:W-:Y:S02]  /*0840*/  ISETP.GE.AND.EX P3, PT, R13, UR18, PT, P3 ;  /* 0x000000120d007c0c */ /* 0x000fe4000bf66330 */
[----:B------:R-:W-:Y:S02]  /*0850*/  ISETP.GE.U32.AND P4, PT, R11, UR17, PT ;  /* 0x000000110b007c0c */ /* 0x000fe4000bf86070 */
[----:B------:R-:W-:Y:S02]  /*0860*/  @!P2 LEA.HI.X R15, R15, UR9, R10, 0x1, P6 ;  /* 0x000000090f0fac11 */ /* 0x000fe4000b0f0c0a */
[----:B------:R-:W-:-:S02]  /*0870*/  ISETP.GE.U32.AND P6, PT, R18, UR17, PT ;  /* 0x0000001112007c0c */ /* 0x000fc4000bfc6070 */
[----:B0-----:R-:W-:Y:S01]  /*0880*/  F2FP.BF16.F32.PACK_AB R7, RZ, R17 ;  /* 0x00000011ff07723e */ /* 0x001fe200000010ff */
[----:B------:R-:W-:Y:S01]  /*0890*/  IMAD.X R17, RZ, RZ, R16, P5 ;  /* 0x000000ffff117224 */ /* 0x000fe200028e0610 */
[----:B------:R-:W-:-:S04]  /*08a0*/  ISETP.GE.AND.EX P4, PT, R16, UR18, PT, P4 ;  /* 0x0000001210007c0c */ /* 0x000fc8000bf86340 */
[----:B------:R-:W-:Y:S01]  /*08b0*/  ISETP.GE.AND.EX P5, PT, R17, UR18, PT, P6 ;  /* 0x0000001211007c0c */ /* 0x000fe2000bfa6360 */
[----:B------:R0:W-:Y:S01]  /*08c0*/  @!P1 STG.E.U16 desc[UR14][R2.64], R7 ;  /* 0x0000000702009986 */ /* 0x0001e2000c10150e */
[C---:B------:R-:W-:Y:S02]  /*08d0*/  @!P3 LEA R6, P1, R12.reuse, UR8, 0x1 ;  /* 0x000000080c06bc11 */ /* 0x040fe4000f8208ff */
[----:B------:R-:W-:Y:S01]  /*08e0*/  PRMT R19, RZ, 0x7610, R19 ;  /* 0x00007610ff137816 */ /* 0x000fe20000000013 */
[----:B-1----:R-:W2:Y:S04]  /*08f0*/  LDG.E.U16 R5, desc[UR14][R4.64] ;  /* 0x0000000e04057981 */ /* 0x002ea8000c1e1500 */
[----:B------:R-:W-:Y:S01]  /*0900*/  @!P4 LEA R22, P6, R11, UR8, 0x1 ;  /* 0x000000080b16cc11 */ /* 0x000fe2000f8c08ff */
[----:B------:R1:W3:Y:S01]  /*0910*/  @!P2 LDG.E.U16 R19, desc[UR14][R14.64] ;  /* 0x0000000e0e13a981 */ /* 0x0002e2000c1e1500 */
[----:B0-----:R-:W-:-:S02]  /*0920*/  @!P3 LEA.HI.X R7, R12, UR9, R13, 0x1, P1 ;  /* 0x000000090c07bc11 */ /* 0x001fc400088f0c0d */
[C---:B------:R-:W-:Y:S02]  /*0930*/  @!P5 LEA R20, P1, R18.reuse, UR8, 0x1 ;  /* 0x000000081214dc11 */ /* 0x040fe4000f8208ff */
[----:B------:R-:W-:Y:S01]  /*0940*/  @!P4 LEA.HI.X R23, R11, UR9, R16, 0x1, P6 ;  /* 0x000000090b17cc11 */ /* 0x000fe2000b0f0c10 */
[----:B------:R0:W4:Y:S01]  /*0950*/  @!P3 LDG.E.U16 R26, desc[UR14][R6.64] ;  /* 0x0000000e061ab981 */ /* 0x000122000c1e1500 */
[----:B------:R-:W-:-:S03]  /*0960*/  @!P5 LEA.HI.X R21, R18, UR9, R17, 0x1, P1 ;  /* 0x000000091215dc11 */ /* 0x000fc600088f0c11 */
[----:B------:R-:W5:Y:S04]  /*0970*/  @!P4 LDG.E.U16 R25, desc[UR14][R22.64] ;  /* 0x0000000e1619c981 */ /* 0x000f68000c1e1500 */
[----:B------:R-:W5:Y:S01]  /*0980*/  @!P5 LDG.E.U16 R24, desc[UR14][R20.64] ;  /* 0x0000000e1418d981 */ /* 0x000f62000c1e1500 */
[----:B------:R-:W-:-:S04]  /*0990*/  VIADD R2, R9, UR6 ;  /* 0x0000000609027c36 */ /* 0x000fc80008000000 */
[----:B-1----:R-:W-:Y:S01]  /*09a0*/  VIADD R15, R2, UR12 ;  /* 0x0000000c020f7c36 */ /* 0x002fe20008000000 */
[----:B------:R-:W-:-:S04]  /*09b0*/  @!P3 LEA R2, P6, R12, UR10, 0x1 ;  /* 0x0000000a0c02bc11 */ /* 0x000fc8000f8c08ff */
[----:B------:R-:W-:Y:S02]  /*09c0*/  @!P2 LEA R4, P1, R15, UR10, 0x1 ;  /* 0x0000000a0f04ac11 */ /* 0x000fe4000f8208ff */
[----:B------:R-:W-:Y:S02]  /*09d0*/  @!P3 LEA.HI.X R3, R12, UR11, R13, 0x1, P6 ;  /* 0x0000000b0c03bc11 */ /* 0x000fe4000b0f0c0d */
[C---:B0-----:R-:W-:Y:S01]  /*09e0*/  @!P4 LEA R6, P6, R11.reuse, UR10, 0x1 ;  /* 0x0000000a0b06cc11 */ /* 0x041fe2000f8c08ff */
[----:B------:R-:W-:Y:S01]  /*09f0*/  VIADD R12, R8, 0x1 ;  /* 0x00000001080c7836 */ /* 0x000fe20000000000 */
[----:B------:R-:W-:Y:S02]  /*0a00*/  UIADD3 UR4, UP0, UPT, UR4, 0x2, URZ ;  /* 0x0000000204047890 */ /* 0x000fe4000ff1e0ff */
[----:B------:R-:W-:Y:S02]  /*0a10*/  @!P4 LEA.HI.X R7, R11, UR11, R16, 0x1, P6 ;  /* 0x0000000b0b07cc11 */ /* 0x000fe4000b0f0c10 */
[----:B------:R-:W-:Y:S01]  /*0a20*/  LOP3.LUT R12, R12, 0x1fffe, RZ, 0xc0, !PT ;  /* 0x0001fffe0c0c7812 */ /* 0x000fe200078ec0ff */
[----:B------:R-:W-:-:S02]  /*0a30*/  UIADD3.X UR5, UPT, UPT, URZ, UR5, URZ, UP0, !UPT ;  /* 0x00000005ff057290 */ /* 0x000fc400087fe4ff */
[----:B------:R-:W-:-:S04]  /*0a40*/  ULEA UR6, UP0, UR12, UR6, 0x1 ;  /* 0x000000060c067291 */ /* 0x000fc8000f8008ff */
[----:B------:R-:W-:Y:S01]  /*0a50*/  ULEA.HI.X UR7, UR12, UR7, URZ, 0x1, UP0 ;  /* 0x000000070c077291 */ /* 0x000fe200080f0cff */
[----:B--2---:R-:W-:Y:S01]  /*0a60*/  IMAD.U32 R14, R5, 0x10000, RZ ;  /* 0x00010000050e7824 */ /* 0x004fe200078e00ff */
[----:B------:R-:W-:Y:S01]  /*0a70*/  @!P2 LEA.HI.X R5, R15, UR11, R10, 0x1, P1 ;  /* 0x0000000b0f05ac11 */ /* 0x000fe200088f0c0a */
[----:B---3--:R-:W-:-:S04]  /*0a80*/  IMAD.U32 R19, R19, 0x10000, RZ ;  /* 0x0001000013137824 */ /* 0x008fc800078e00ff */
[----:B------:R-:W-:Y:S01]  /*0a90*/  FFMA.FTZ R19, R14, UR13, R19 ;  /* 0x0000000d0e137c23 */ /* 0x000fe20008010013 */
[----:B----4-:R-:W-:Y:S02]  /*0aa0*/  IMAD.U32 R13, R26, 0x10000, RZ ;  /* 0x000100001a0d7824 */ /* 0x010fe400078e00ff */
[----:B-----5:R-:W-:Y:S02]  /*0ab0*/  IMAD.U32 R25, R25, 0x10000, RZ ;  /* 0x0001000019197824 */ /* 0x020fe400078e00ff */
[----:B------:R-:W-:Y:S01]  /*0ac0*/  FFMA.FTZ R13, R14, UR13, R13 ;  /* 0x0000000d0e0d7c23 */ /* 0x000fe2000801000d */
[----:B------:R-:W-:Y:S02]  /*0ad0*/  IMAD.U32 R15, R24, 0x10000, RZ ;  /* 0x00010000180f7824 */ /* 0x000fe400078e00ff */
[----:B------:R-:W-:Y:S01]  /*0ae0*/  FFMA.FTZ R25, R14, UR13, R25 ;  /* 0x0000000d0e197c23 */ /* 0x000fe20008010019 */
[----:B------:R-:W-:Y:S01]  /*0af0*/  @!P5 LEA R10, P1, R18, UR10, 0x1 ;  /* 0x0000000a120adc11 */ /* 0x000fe2000f8208ff */
[----:B------:R-:W-:Y:S01]  /*0b00*/  FFMA.FTZ R15, R14, UR13, R15 ;  /* 0x0000000d0e0f7c23 */ /* 0x000fe2000801000f */
[----:B------:R-:W-:-:S02]  /*0b10*/  F2FP.BF16.F32.PACK_AB R19, RZ, R19 ;  /* 0x00000013ff13723e */ /* 0x000fc400000010ff */
[----:B------:R-:W-:Y:S02]  /*0b20*/  F2FP.BF16.F32.PACK_AB R13, RZ, R13 ;  /* 0x0000000dff0d723e */ /* 0x000fe400000010ff */
[----:B------:R-:W-:Y:S02]  /*0b30*/  F2FP.BF16.F32.PACK_AB R25, RZ, R25 ;  /* 0x00000019ff19723e */ /* 0x000fe400000010ff */
[----:B------:R-:W-:Y:S02]  /*0b40*/  @!P5 LEA.HI.X R11, R18, UR11, R17, 0x1, P1 ;  /* 0x0000000b120bdc11 */ /* 0x000fe400088f0c11 */
[----:B------:R-:W-:Y:S01]  /*0b50*/  F2FP.BF16.F32.PACK_AB R15, RZ, R15 ;  /* 0x0000000fff0f723e */ /* 0x000fe200000010ff */
[----:B------:R2:W-:Y:S01]  /*0b60*/  @!P2 STG.E.U16 desc[UR14][R4.64], R19 ;  /* 0x000000130400a986 */ /* 0x0005e2000c10150e */
[----:B------:R-:W-:-:S03]  /*0b70*/  ISETP.NE.U32.AND P1, PT, R12, UR4, PT ;  /* 0x000000040c007c0c */ /* 0x000fc6000bf25070 */
[----:B------:R2:W-:Y:S04]  /*0b80*/  @!P3 STG.E.U16 desc[UR14][R2.64], R13 ;  /* 0x0000000d0200b986 */ /* 0x0005e8000c10150e */
[----:B------:R2:W-:Y:S04]  /*0b90*/  @!P4 STG.E.U16 desc[UR14][R6.64], R25 ;  /* 0x000000190600c986 */ /* 0x0005e8000c10150e */
[----:B------:R2:W-:Y:S01]  /*0ba0*/  @!P5 STG.E.U16 desc[UR14][R10.64], R15 ;  /* 0x0000000f0a00d986 */ /* 0x0005e2000c10150e */
[----:B------:R-:W-:-:S13]  /*0bb0*/  ISETP.NE.AND.EX P1, PT, RZ, UR5, PT, P1 ;  /* 0x00000005ff007c0c */ /* 0x000fda000bf25310 */
[----:B--2---:R-:W-:Y:S05]  /*0bc0*/  @P1 BRA `(.L_x_596) ;  /* 0xfffffff400ec1947 */ /* 0x004fea000383ffff */
.L_x_595:
[----:B------:R-:W-:Y:S05]  /*0bd0*/  @!P0 EXIT ;  /* 0x000000000000894d */ /* 0x000fea0003800000 */
[----:B0-----:R-:W-:Y:S01]  /*0be0*/  IADD3 R22, P1, PT, R9, UR6, RZ ;  /* 0x0000000609167c10 */ /* 0x001fe2000ff3e0ff */
[----:B------:R-:W0:Y:S01]  /*0bf0*/  LDC.64 R14, c[0x0][0xfd0] ;  /* 0x0003f400ff0e7b82 */ /* 0x000e220000000a00 */
[----:B------:R-:W-:Y:S01]  /*0c00*/  PRMT R19, RZ, 0x7610, R19 ;  /* 0x00007610ff137816 */ /* 0x000fe20000000013 */
[----:B------:R-:W1:Y:S01]  /*0c10*/  LDCU UR4, c[0x0][0xfd8] ;  /* 0x0001fb00ff0477ac */ /* 0x000e620008000800 */
        /* <DEDUP_REMOVED lines=8> */
[C---:B------:R-:W-:Y:S02]  /*0ca0*/  ISETP.GE.U32.AND P2, PT, R12.reuse, UR17, PT ;  /* 0x000000110c007c0c */ /* 0x040fe4000bf46070 */
[----:B------:R-:W-:Y:S02]  /*0cb0*/  ISETP.GE.AND.EX P1, PT, R13, UR18, PT, P1 ;  /* 0x000000120d007c0c */ /* 0x000fe4000bf26310 */
[----:B------:R-:W-:-:S02]  /*0cc0*/  IADD3 R4, P5, PT, R12, UR16, RZ ;  /* 0x000000100c047c10 */ /* 0x000fc4000ffbe0ff */
[----:B------:R-:W-:Y:S02]  /*0cd0*/  ISETP.GE.AND.EX P2, PT, R11, UR18, PT, P2 ;  /* 0x000000120b007c0c */ /* 0x000fe4000bf46320 */
[----:B------:R-:W-:Y:S01]  /*0ce0*/  ISETP.GE.U32.AND P3, PT, R4, UR17, PT ;  /* 0x0000001104007c0c */ /* 0x000fe2000bf66070 */
[----:B------:R-:W-:Y:S01]  /*0cf0*/  IMAD.X R5, RZ, RZ, R11, P5 ;  /* 0x000000ffff057224 */ /* 0x000fe200028e060b */
[C---:B------:R-:W-:Y:S01]  /*0d00*/  @!P0 LEA R8, P4, R22.reuse, UR8, 0x1 ;  /* 0x0000000816088c11 */ /* 0x040fe2000f8808ff */
[----:B0-----:R-:W2:Y:S03]  /*0d10*/  LDG.E.U16 R14, desc[UR14][R14.64] ;  /* 0x0000000e0e0e7981 */ /* 0x001ea6000c1e1500 */
[----:B------:R-:W-:Y:S02]  /*0d20*/  ISETP.GE.AND.EX P3, PT, R5, UR18, PT, P3 ;  /* 0x0000001205007c0c */ /* 0x000fe4000bf66330 */
[----:B------:R-:W-:-:S02]  /*0d30*/  @!P0 LEA.HI.X R9, R22, UR9, R23, 0x1, P4 ;  /* 0x0000000916098c11 */ /* 0x000fc4000a0f0c17 */
[----:B------:R-:W-:Y:S02]  /*0d40*/  @!P1 LEA R6, P4, R10, UR8, 0x1 ;  /* 0x000000080a069c11 */ /* 0x000fe4000f8808ff */
[----:B------:R-:W-:Y:S01]  /*0d50*/  @!P2 LEA R2, P5, R12, UR8, 0x1 ;  /* 0x000000080c02ac11 */ /* 0x000fe2000f8a08ff */
[----:B------:R0:W3:Y:S01]  /*0d60*/  @!P0 LDG.E.U16 R19, desc[UR14][R8.64] ;  /* 0x0000000e08138981 */ /* 0x0000e2000c1e1500 */
[----:B------:R-:W-:Y:S02]  /*0d70*/  PRMT R20, RZ, 0x7610, R20 ;  /* 0x00007610ff147816 */ /* 0x000fe40000000014 */
[----:B------:R-:W-:Y:S02]  /*0d80*/  @!P1 LEA.HI.X R7, R10, UR9, R13, 0x1, P4 ;  /* 0x000000090a079c11 */ /* 0x000fe4000a0f0c0d */
[----:B------:R-:W-:Y:S02]  /*0d90*/  PRMT R21, RZ, 0x7610, R21 ;  /* 0x00007610ff157816 */ /* 0x000fe40000000015 */
[----:B------:R-:W-:Y:S01]  /*0da0*/  @!P2 LEA.HI.X R3, R12, UR9, R11, 0x1, P5 ;  /* 0x000000090c03ac11 */ /* 0x000fe2000a8f0c0b */
[----:B------:R4:W5:Y:S01]  /*0db0*/  @!P1 LDG.E.U16 R20, desc[UR14][R6.64] ;  /* 0x0000000e06149981 */ /* 0x000962000c1e1500 */
[----:B------:R-:W-:-:S03]  /*0dc0*/  @!P3 LEA R16, P4, R4, UR8, 0x1 ;  /* 0x000000080410bc11 */ /* 0x000fc6000f8808ff */
[----:B------:R1:W5:Y:S01]  /*0dd0*/  @!P2 LDG.E.U16 R21, desc[UR14][R2.64] ;  /* 0x0000000e0215a981 */ /* 0x000362000c1e1500 */
[----:B------:R-:W-:-:S05]  /*0de0*/  @!P3 LEA.HI.X R17, R4, UR9, R5, 0x1, P4 ;  /* 0x000000090411bc11 */ /* 0x000fca000a0f0c05 */
[----:B------:R-:W5:Y:S01]  /*0df0*/  @!P3 LDG.E.U16 R0, desc[UR14][R16.64] ;  /* 0x0000000e1000b981 */ /* 0x000f62000c1e1500 */
[----:B0-----:R-:W-:-:S04]  /*0e00*/  @!P0 LEA R8, P4, R22, UR10, 0x1 ;  /* 0x0000000a16088c11 */ /* 0x001fc8000f8808ff */
[----:B------:R-:W-:Y:S02]  /*0e10*/  @!P0 LEA.HI.X R9, R22, UR11, R23, 0x1, P4 ;  /* 0x0000000b16098c11 */ /* 0x000fe4000a0f0c17 */
[----:B----4-:R-:W-:Y:S02]  /*0e20*/  @!P1 LEA R6, P4, R10, UR10, 0x1 ;  /* 0x0000000a0a069c11 */ /* 0x010fe4000f8808ff */
[----:B-1----:R-:W-:Y:S02]  /*0e30*/  @!P2 LEA R2, P5, R12, UR10, 0x1 ;  /* 0x0000000a0c02ac11 */ /* 0x002fe4000f8a08ff */
[----:B------:R-:W-:Y:S02]  /*0e40*/  @!P1 LEA.HI.X R7, R10, UR11, R13, 0x1, P4 ;  /* 0x0000000b0a079c11 */ /* 0x000fe4000a0f0c0d */
[----:B------:R-:W-:Y:S01]  /*0e50*/  @!P2 LEA.HI.X R3, R12, UR11, R11, 0x1, P5 ;  /* 0x0000000b0c03ac11 */ /* 0x000fe2000a8f0c0b */
[----:B--2---:R-:W-:Y:S02]  /*0e60*/  IMAD.U32 R18, R14, 0x10000, RZ ;  /* 0x000100000e127824 */ /* 0x004fe400078e00ff */
[----:B---3--:R-:W-:-:S04]  /*0e70*/  IMAD.U32 R19, R19, 0x10000, RZ ;  /* 0x0001000013137824 */ /* 0x008fc800078e00ff */
[----:B------:R-:W-:Y:S01]  /*0e80*/  FFMA.FTZ R19, R18, UR4, R19 ;  /* 0x0000000412137c23 */ /* 0x000fe20008010013 */
[----:B-----5:R-:W-:Y:S02]  /*0e90*/  IMAD.U32 R15, R20, 0x10000, RZ ;  /* 0x00010000140f7824 */ /* 0x020fe400078e00ff */
[----:B------:R-:W-:Y:S02]  /*0ea0*/  IMAD.U32 R21, R21, 0x10000, RZ ;  /* 0x0001000015157824 */ /* 0x000fe400078e00ff */
[C---:B------:R-:W-:Y:S02]  /*0eb0*/  FFMA.FTZ R15, R18.reuse, UR4, R15 ;  /* 0x00000004120f7c23 */ /* 0x040fe4000801000f */
[----:B------:R-:W-:Y:S01]  /*0ec0*/  FFMA.FTZ R21, R18, UR4, R21 ;  /* 0x0000000412157c23 */ /* 0x000fe20008010015 */
[----:B------:R-:W-:Y:S02]  /*0ed0*/  F2FP.BF16.F32.PACK_AB R19, RZ, R19 ;  /* 0x00000013ff13723e */ /* 0x000fe400000010ff */
[----:B------:R-:W-:Y:S01]  /*0ee0*/  F2FP.BF16.F32.PACK_AB R15, RZ, R15 ;  /* 0x0000000fff0f723e */ /* 0x000fe200000010ff */
[----:B------:R-:W-:Y:S01]  /*0ef0*/  IMAD.U32 R11, R0, 0x10000, RZ ;  /* 0x00010000000b7824 */ /* 0x000fe200078e00ff */
[----:B------:R-:W-:Y:S01]  /*0f00*/  F2FP.BF16.F32.PACK_AB R21, RZ, R21 ;  /* 0x00000015ff15723e */ /* 0x000fe200000010ff */
[----:B------:R0:W-:Y:S02]  /*0f10*/  @!P0 STG.E.U16 desc[UR14][R8.64], R19 ;  /* 0x0000001308008986 */ /* 0x0001e4000c10150e */
[----:B------:R-:W-:-:S02]  /*0f20*/  FFMA.FTZ R11, R18, UR4, R11 ;  /* 0x00000004120b7c23 */ /* 0x000fc4000801000b */
[----:B------:R0:W-:Y:S04]  /*0f30*/  @!P1 STG.E.U16 desc[UR14][R6.64], R15 ;  /* 0x0000000f06009986 */ /* 0x0001e8000c10150e */
[----:B------:R0:W-:Y:S01]  /*0f40*/  @!P2 STG.E.U16 desc[UR14][R2.64], R21 ;  /* 0x000000150200a986 */ /* 0x0001e2000c10150e */
[----:B------:R-:W-:Y:S05]  /*0f50*/  @P3 EXIT ;  /* 0x000000000000394d */ /* 0x000fea0003800000 */
[C---:B0-----:R-:W-:Y:S02]  /*0f60*/  LEA R2, P0, R4.reuse, UR10, 0x1 ;  /* 0x0000000a04027c11 */ /* 0x041fe4000f8008ff */
[----:B------:R-:W-:Y:S02]  /*0f70*/  F2FP.BF16.F32.PACK_AB R11, RZ, R11 ;  /* 0x0000000bff0b723e */ /* 0x000fe400000010ff */
[----:B------:R-:W-:-:S05]  /*0f80*/  LEA.HI.X R3, R4, UR11, R5, 0x1, P0 ;  /* 0x0000000b04037c11 */ /* 0x000fca00080f0c05 */
[----:B------:R-:W-:Y:S01]  /*0f90*/  STG.E.U16 desc[UR14][R2.64], R11 ;  /* 0x0000000b02007986 */ /* 0x000fe2000c10150e */
[----:B------:R-:W-:Y:S05]  /*0fa0*/  EXIT ;  /* 0x000000000000794d */ /* 0x000fea0003800000 */
.L_x_594:
        /* <DEDUP_REMOVED lines=9> */
.L_x_597:
[C---:B------:R-:W-:Y:S01]  /*1040*/  IMAD.SHL.U32 R11, R12.reuse, 0x8, RZ ;  /* 0x000000080c0b7824 */ /* 0x040fe200078e00ff */
[----:B------:R-:W-:Y:S01]  /*1050*/  SHF.L.U64.HI R14, R12, 0x3, R13 ;  /* 0x000000030c0e7819 */ /* 0x000fe2000001020d */
[----:B0-----:R-:W3:Y:S03]  /*1060*/  LDG.E.U16 R0, desc[UR14][R2.64] ;  /* 0x0000000e02007981 */ /* 0x001ee6000c1e1500 */
[----:B------:R-:W-:-:S04]  /*1070*/  IADD3 R4, P0, PT, R11, UR8, RZ ;  /* 0x000000080b047c10 */ /* 0x000fc8000ff1e0ff */
[----:B------:R-:W-:-:S06]  /*1080*/  IADD3.X R5, PT, PT, R14, UR9, RZ, P0, !PT ;  /* 0x000000090e057c10 */ /* 0x000fcc00087fe4ff */
[----:B------:R-:W4:Y:S01]  /*1090*/  LDG.E.64 R4, desc[UR14][R4.64] ;  /* 0x0000000e04047981 */ /* 0x000f22000c1e1b00 */
[----:B---3--:R-:W-:Y:S01]  /*10a0*/  IMAD.U32 R7, R0, 0x10000, RZ ;  /* 0x0001000000077824 */ /* 0x008fe200078e00ff */
[C---:B----4-:R-:W-:Y:S02]  /*10b0*/  PRMT R0, R4.reuse, 0x7632, R0 ;  /* 0x0000763204007816 */ /* 0x050fe40000000000 */
[----:B------:R-:W-:Y:S01]  /*10c0*/  PRMT R6, R5, 0x7632, R6 ;  /* 0x0000763205067816 */ /* 0x000fe20000000006 */
[----:B------:R-:W-:Y:S01]  /*10d0*/  IMAD.U32 R8, R4, 0x10000, RZ ;  /* 0x0001000004087824 */ /* 0x000fe200078e00ff */
[----:B------:R-:W-:Y:S01]  /*10e0*/  IADD3 R4, P0, PT, R11, UR10, RZ ;  /* 0x0000000a0b047c10 */ /* 0x000fe2000ff1e0ff */
[----:B------:R-:W-:Y:S02]  /*10f0*/  IMAD.U32 R10, R5, 0x10000, RZ ;  /* 0x00010000050a7824 */ /* 0x000fe400078e00ff */
[----:B------:R-:W-:Y:S02]  /*1100*/  IMAD.U32 R0, R0, 0x10000, RZ ;  /* 0x0001000000007824 */ /* 0x000fe400078e00ff */
[----:B------:R-:W-:-:S02]  /*1110*/  IMAD.U32 R6, R6, 0x10000, RZ ;  /* 0x0001000006067824 */ /* 0x000fc400078e00ff */
[C---:B--2---:R-:W-:Y:S01]  /*1120*/  FFMA.FTZ R8, R7.reuse, UR5, R8 ;  /* 0x0000000507087c23 */ /* 0x044fe20008010008 */
[C---:B------:R-:W-:Y:S01]  /*1130*/  FFMA.FTZ R10, R7.reuse, UR5, R10 ;  /* 0x00000005070a7c23 */ /* 0x040fe2000801000a */
[C---:B------:R-:W-:Y:S01]  /*1140*/  FFMA.FTZ R9, R7.reuse, UR5, R0 ;  /* 0x0000000507097c23 */ /* 0x040fe20008010000 */
[----:B------:R-:W-:Y:S01]  /*1150*/  IADD3.X R5, PT, PT, R14, UR11, RZ, P0, !PT ;  /* 0x0000000b0e057c10 */ /* 0x000fe200087fe4ff */
[----:B------:R-:W-:Y:S01]  /*1160*/  FFMA.FTZ R7, R7, UR5, R6 ;  /* 0x0000000507077c23 */ /* 0x000fe20008010006 */
[----:B-1----:R-:W-:Y:S02]  /*1170*/  IADD3 R12, P0, PT, R12, UR4, RZ ;  /* 0x000000040c0c7c10 */ /* 0x002fe4000ff1e0ff */
[----:B------:R-:W-:Y:S02]  /*1180*/  F2FP.BF16.F32.PACK_AB R6, R9, R8 ;  /* 0x000000080906723e */ /* 0x000fe400000010ff */
[----:B------:R-:W-:Y:S01]  /*1190*/  F2FP.BF16.F32.PACK_AB R7, R7, R10 ;  /* 0x0000000a0707723e */ /* 0x000fe200000010ff */
[----:B------:R-:W-:-:S02]  /*11a0*/  IMAD.SHL.U32 R0, R12, 0x4, RZ ;  /* 0x000000040c007824 */ /* 0x000fc400078e00ff */
[----:B------:R-:W-:Y:S01]  /*11b0*/  IMAD.X R13, RZ, RZ, R13, P0 ;  /* 0x000000ffff0d7224 */ /* 0x000fe200000e060d */
[----:B------:R-:W-:Y:S01]  /*11c0*/  LOP3.LUT P0, RZ, R12, 0xffffc000, RZ, 0xc0, !PT ;  /* 0xffffc0000cff7812 */ /* 0x000fe2000780c0ff */
[----:B------:R3:W-:Y:S01]  /*11d0*/  STG.E.64 desc[UR14][R4.64], R6 ;  /* 0x0000000604007986 */ /* 0x0007e2000c101b0e */
[----:B------:R-:W-:Y:S02]  /*11e0*/  ISETP.LT.U32.AND P1, PT, R0, UR19, PT ;  /* 0x0000001300007c0c */ /* 0x000fe4000bf21070 */
[----:B------:R-:W-:Y:S02]  /*11f0*/  SHF.L.U64.HI R0, R12, 0x2, R13 ;  /* 0x000000020c007819 */ /* 0x000fe4000001020d */
[----:B------:R-:W-:Y:S02]  /*1200*/  LOP3.LUT P0, RZ, R13, 0x3fffffff, RZ, 0xc0, P0 ;  /* 0x3fffffff0dff7812 */ /* 0x000fe4000000c0ff */
[----:B------:R-:W-:-:S13]  /*1210*/  ISETP.LT.AND.EX P1, PT, R0, UR12, PT, P1 ;  /* 0x0000000c00007c0c */ /* 0x000fda000bf21310 */
[----:B---3--:R-:W-:Y:S05]  /*1220*/  @!P0 BRA P1, `(.L_x_597) ;  /* 0xfffffffc00848947 */ /* 0x008fea000083ffff */
[----:B------:R-:W-:Y:S05]  /*1230*/  EXIT ;  /* 0x000000000000794d */ /* 0x000fea0003800000 */
        .weak           $__internal_50_$__cuda_sm20_div_u16
        .type           $__internal_50_$__cuda_sm20_div_u16,@function
        .size           $__internal_50_$__cuda_sm20_div_u16,(.L_x_812 - $__internal_50_$__cuda_sm20_div_u16)
$__internal_50_$__cuda_sm20_div_u16:
        /* <DEDUP_REMOVED lines=18> */
[----:B------:R-:W-:Y:S06]  /*1360*/  RET.REL.NODEC R2 `(_ZN2at6native63_GLOBAL__N__862fb238_30_ForeachBinaryOpScalarTensor_cu_64fe0ca525multi_tensor_apply_kernelINS1_18TensorListMetadataILi2EEENS1_27BinaryOpScalarTensorFunctorIN3c108BFloat16ELi2ELi1ELi1EEEJSt4plusIfEPS7_fEEEvT_T0_DpT1_) ;  /* 0xffffffec02247950 */ /* 0x000fec0003c3ffff */
.L_x_598:
        /* <DEDUP_REMOVED lines=9> */
.L_x_812:


//--------------------- .text._ZN2at6native63_GLOBAL__N__862fb238_30_ForeachBinaryOpScalarTensor_cu_64fe0ca525multi_tensor_apply_kernelINS1_18TensorListMetadataILi2EEENS1_27BinaryOpScalarTensorFunctorIN3c104HalfELi2ELi1ELi1EEEJSt4plusIfEPS7_fEEEvT_T0_DpT1_ --------------------------
	.section	.text._ZN2at6native63_GLOBAL__N__862fb238_30_ForeachBinaryOpScalarTensor_cu_64fe0ca525multi_tensor_apply_kernelINS1_18TensorListMetadataILi2EEENS1_27BinaryOpScalarTensorFunctorIN3c104HalfELi2ELi1ELi1EEEJSt4plusIfEPS7_fEEEvT_T0_DpT1_,"ax",@progbits
	.align	128
.text._ZN2at6native63_GLOBAL__N__862fb238_30_ForeachBinaryOpScalarTensor_cu_64fe0ca525multi_tensor_apply_kernelINS1_18TensorListMetadataILi2EEENS1_27BinaryOpScalarTensorFunctorIN3c104HalfELi2ELi1ELi1EEEJSt4plusIfEPS7_fEEEvT_T0_DpT1_:
        .type           _ZN2at6native63_GLOBAL__N__862fb238_30_ForeachBinaryOpScalarTensor_cu_64fe0ca525multi_tensor_apply_kernelINS1_18TensorListMetadataILi2EEENS1_27BinaryOpScalarTensorFunctorIN3c104HalfELi2ELi1ELi1EEEJSt4plusIfEPS7_fEEEvT_T0_DpT1_,@function
        .size           _ZN2at6native63_GLOBAL__N__862fb238_30_ForeachBinaryOpScalarTensor_cu_64fe0ca525multi_tensor_apply_kernelINS1_18TensorListMetadataILi2EEENS1_27BinaryOpScalarTensorFunctorIN3c104HalfELi2ELi1ELi1EEEJSt4plusIfEPS7_fEEEvT_T0_DpT1_,(.L_x_814 - _ZN2at6native63_GLOBAL__N__862fb238_30_ForeachBinaryOpScalarTensor_cu_64fe0ca525multi_tensor_apply_kernelINS1_18TensorListMetadataILi2EEENS1_27BinaryOpScalarTensorFunctorIN3c104HalfELi2ELi1ELi1EEEJSt4plusIfEPS7_fEEEvT_T0_DpT1_)
        .other          _ZN2at6native63_GLOBAL__N__862fb238_30_ForeachBinaryOpScalarTensor_cu_64fe0ca525multi_tensor_apply_kernelINS1_18TensorListMetadataILi2EEENS1_27BinaryOpScalarTensorFunctorIN3c104HalfELi2ELi1ELi1EEEJSt4plusIfEPS7_fEEEvT_T0_DpT1_,@"STO_CUDA_ENTRY STV_DEFAULT"
_ZN2at6native63_GLOBAL__N__862fb238_30_ForeachBinaryOpScalarTensor_cu_64fe0ca525multi_tensor_apply_kernelINS1_18TensorListMetadataILi2EEENS1_27BinaryOpScalarTensorFunctorIN3c104HalfELi2ELi1ELi1EEEJSt4plusIfEPS7_fEEEvT_T0_DpT1_:
        /* <DEDUP_REMOVED lines=40> */
[----:B------:R-:W-:Y:S05]  /*0280*/  CALL.REL.NOINC `($__internal_51_$__cuda_sm20_div_u16) ;  /* 0x0000000c00e47944 */ /* 0x000fea0003c00000 */
        /* <DEDUP_REMOVED lines=15> */
.L_x_601:
        /* <DEDUP_REMOVED lines=44> */
[----:B--2---:R-:W-:Y:S02]  /*0640*/  HADD2.F32 R20, -RZ, R20.H0_H0 ;  /* 0x20000014ff147230 */ /* 0x004fe40000004100 */
[----:B---3--:R-:W-:Y:S01]  /*0650*/  HADD2.F32 R23, -RZ, R6.H0_H0 ;  /* 0x20000006ff177230 */ /* 0x008fe20000004100 */
[----:B------:R-:W-:-:S04]  /*0660*/  @!P4 LEA R6, P5, R7, UR10, 0x1 ;  /* 0x0000000a0706cc11 */ /* 0x000fc8000f8a08ff */
[----:B------:R-:W-:Y:S01]  /*0670*/  FFMA.FTZ R23, R20, UR13, R23 ;  /* 0x0000000d14177c23 */ /* 0x000fe20008010017 */
[----:B------:R-:W-:Y:S02]  /*0680*/  @!P4 LEA.HI.X R7, R7, UR11, R22, 0x1, P5 ;  /* 0x0000000b0707cc11 */ /* 0x000fe4000a8f0c16 */
[----:B0-----:R-:W-:Y:S01]  /*0690*/  IADD3 R15, P5, PT, R10, UR12, RZ ;  /* 0x0000000c0a0f7c10 */ /* 0x001fe2000ffbe0ff */
[----:B-----5:R-:W-:Y:S01]  /*06a0*/  HADD2.F32 R21, -RZ, R21.H0_H0 ;  /* 0x20000015ff157230 */ /* 0x020fe20000004100 */
[----:B------:R-:W-:Y:S01]  /*06b0*/  F2FP.F16.F32.PACK_AB R23, RZ, R23 ;  /* 0x00000017ff17723e */ /* 0x000fe200000000ff */
[----:B------:R-:W-:-:S03]  /*06c0*/  HADD2.F32 R19, -RZ, R18.H0_H0 ;  /* 0x20000012ff137230 */ /* 0x000fc60000004100 */
[----:B------:R-:W-:Y:S01]  /*06d0*/  FFMA.FTZ R21, R20, UR13, R21 ;  /* 0x0000000d14157c23 */ /* 0x000fe20008010015 */
[----:B------:R-:W-:Y:S01]  /*06e0*/  IMAD.X R10, RZ, RZ, R13, P5 ;  /* 0x000000ffff0a7224 */ /* 0x000fe200028e060d */
[----:B------:R-:W-:Y:S01]  /*06f0*/  @!P3 LEA R18, P5, R12, UR10, 0x1 ;  /* 0x0000000a0c12bc11 */ /* 0x000fe2000f8a08ff */
[----:B------:R-:W-:Y:S01]  /*0700*/  @!P2 STG.E.U16 desc[UR14][R4.64], R23 ;  /* 0x000000170400a986 */ /* 0x000fe2000c10150e */
[----:B------:R-:W-:Y:S01]  /*0710*/  FFMA.FTZ R13, R20, UR13, R19 ;  /* 0x0000000d140d7c23 */ /* 0x000fe20008010013 */
[----:B------:R-:W-:Y:S02]  /*0720*/  ISETP.GE.U32.AND P2, PT, R15, UR17, PT ;  /* 0x000000110f007c0c */ /* 0x000fe4000bf46070 */
[----:B------:R-:W-:Y:S02]  /*0730*/  F2FP.F16.F32.PACK_AB R21, RZ, R21 ;  /* 0x00000015ff15723e */ /* 0x000fe400000000ff */
[----:B------:R-:W-:Y:S02]  /*0740*/  @!P3 LEA.HI.X R19, R12, UR11, R11, 0x1, P5 ;  /* 0x0000000b0c13bc11 */ /* 0x000fe4000a8f0c0b */
[----:B------:R-:W-:-:S02]  /*0750*/  ISETP.GE.AND.EX P2, PT, R10, UR18, PT, P2 ;  /* 0x000000120a007c0c */ /* 0x000fc4000bf46320 */
[----:B------:R-:W-:Y:S02]  /*0760*/  F2FP.F16.F32.PACK_AB R13, RZ, R13 ;  /* 0x0000000dff0d723e */ /* 0x000fe400000000ff */
[----:B------:R-:W-:Y:S01]  /*0770*/  IADD3 R12, P5, PT, R12, UR12, RZ ;  /* 0x0000000c0c0c7c10 */ /* 0x000fe2000ffbe0ff */
[----:B------:R0:W-:Y:S01]  /*0780*/  @!P3 STG.E.U16 desc[UR14][R18.64], R21 ;  /* 0x000000151200b986 */ /* 0x0001e2000c10150e */
[----:B------:R-:W-:Y:S02]  /*0790*/  HADD2.F32 R17, -RZ, R17.H0_H0 ;  /* 0x20000011ff117230 */ /* 0x000fe40000004100 */
[C---:B------:R-:W-:Y:S02]  /*07a0*/  ISETP.GE.U32.AND P3, PT, R12.reuse, UR17, PT ;  /* 0x000000110c007c0c */ /* 0x040fe4000bf66070 */
[----:B0-----:R-:W-:Y:S01]  /*07b0*/  PRMT R19, R13, 0x7610, R19 ;  /* 0x000076100d137816 */ /* 0x001fe20000000013 */
[----:B------:R-:W-:Y:S01]  /*07c0*/  IMAD.X R13, RZ, RZ, R11, P5 ;  /* 0x000000ffff0d7224 */ /* 0x000fe200028e060b */
[----:B------:R-:W-:Y:S01]  /*07d0*/  IADD3 R11, P5, PT, R12, UR16, RZ ;  /* 0x000000100c0b7c10 */ /* 0x000fe2000ffbe0ff */
[----:B------:R-:W-:Y:S01]  /*07e0*/  FFMA.FTZ R17, R20, UR13, R17 ;  /* 0x0000000d14117c23 */ /* 0x000fe20008010011 */
        /* <DEDUP_REMOVED lines=9> */
[----:B0-----:R-:W-:Y:S01]  /*0880*/  F2FP.F16.F32.PACK_AB R7, RZ, R17 ;  /* 0x00000011ff07723e */ /* 0x001fe200000000ff */
        /* <DEDUP_REMOVED lines=29> */
[----:B--2---:R-:W-:Y:S01]  /*0a60*/  HADD2.F32 R14, -RZ, R5.H0_H0 ;  /* 0x20000005ff0e7230 */ /* 0x004fe20000004100 */
[----:B------:R-:W-:Y:S01]  /*0a70*/  @!P2 LEA.HI.X R5, R15, UR11, R10, 0x1, P1 ;  /* 0x0000000b0f05ac11 */ /* 0x000fe200088f0c0a */
[----:B---3--:R-:W-:Y:S02]  /*0a80*/  HADD2.F32 R19, -RZ, R19.H0_H0 ;  /* 0x20000013ff137230 */ /* 0x008fe40000004100 */
[----:B----4-:R-:W-:-:S03]  /*0a90*/  HADD2.F32 R13, -RZ, R26.H0_H0 ;  /* 0x2000001aff0d7230 */ /* 0x010fc60000004100 */
[C---:B------:R-:W-:Y:S01]  /*0aa0*/  FFMA.FTZ R19, R14.reuse, UR13, R19 ;  /* 0x0000000d0e137c23 */ /* 0x040fe20008010013 */
[----:B-----5:R-:W-:Y:S02]  /*0ab0*/  HADD2.F32 R25, -RZ, R25.H0_H0 ;  /* 0x20000019ff197230 */ /* 0x020fe40000004100 */
[C---:B------:R-:W-:Y:S01]  /*0ac0*/  FFMA.FTZ R13, R14.reuse, UR13, R13 ;  /* 0x0000000d0e0d7c23 */ /* 0x040fe2000801000d */
[----:B------:R-:W-:Y:S02]  /*0ad0*/  HADD2.F32 R15, -RZ, R24.H0_H0 ;  /* 0x20000018ff0f7230 */ /* 0x000fe40000004100 */
[----:B------:R-:W-:Y:S01]  /*0ae0*/  FFMA.FTZ R25, R14, UR13, R25 ;  /* 0x0000000d0e197c23 */ /* 0x000fe20008010019 */
[----:B------:R-:W-:Y:S02]  /*0af0*/  @!P5 LEA R10, P1, R18, UR10, 0x1 ;  /* 0x0000000a120adc11 */ /* 0x000fe4000f8208ff */
[----:B------:R-:W-:Y:S01]  /*0b00*/  FFMA.FTZ R15, R14, UR13, R15 ;  /* 0x0000000d0e0f7c23 */ /* 0x000fe2000801000f */
[----:B------:R-:W-:-:S02]  /*0b10*/  F2FP.F16.F32.PACK_AB R19, RZ, R19 ;  /* 0x00000013ff13723e */ /* 0x000fc400000000ff */
[----:B------:R-:W-:Y:S02]  /*0b20*/  F2FP.F16.F32.PACK_AB R13, RZ, R13 ;  /* 0x0000000dff0d723e */ /* 0x000fe400000000ff */
[----:B------:R-:W-:Y:S02]  /*0b30*/  F2FP.F16.F32.PACK_AB R25, RZ, R25 ;  /* 0x00000019ff19723e */ /* 0x000fe400000000ff */
[----:B------:R-:W-:Y:S02]  /*0b40*/  @!P5 LEA.HI.X R11, R18, UR11, R17, 0x1, P1 ;  /* 0x0000000b120bdc11 */ /* 0x000fe400088f0c11 */
[----:B------:R-:W-:Y:S01]  /*0b50*/  F2FP.F16.F32.PACK_AB R15, RZ, R15 ;  /* 0x0000000fff0f723e */ /* 0x000fe200000000ff */
[----:B------:R2:W-:Y:S01]  /*0b60*/  @!P2 STG.E.U16 desc[UR14][R4.64], R19 ;  /* 0x000000130400a986 */ /* 0x0005e2000c10150e */
[----:B------:R-:W-:-:S03]  /*0b70*/  ISETP.NE.U32.AND P1, PT, R12, UR4, PT ;  /* 0x000000040c007c0c */ /* 0x000fc6000bf25070 */
[----:B------:R2:W-:Y:S04]  /*0b80*/  @!P3 STG.E.U16 desc[UR14][R2.64], R13 ;  /* 0x0000000d0200b986 */ /* 0x0005e8000c10150e */
[----:B------:R2:W-:Y:S04]  /*0b90*/  @!P4 STG.E.U16 desc[UR14][R6.64], R25 ;  /* 0x000000190600c986 */ /* 0x0005e8000c10150e */
[----:B------:R2:W-:Y:S01]  /*0ba0*/  @!P5 STG.E.U16 desc[UR14][R10.64], R15 ;  /* 0x0000000f0a00d986 */ /* 0x0005e2000c10150e */
[----:B------:R-:W-:-:S13]  /*0bb0*/  ISETP.NE.AND.EX P1, PT, RZ, UR5, PT, P1 ;  /* 0x00000005ff007c0c */ /* 0x000fda000bf25310 */
[----:B--2---:R-:W-:Y:S05]  /*0bc0*/  @P1 BRA `(.L_x_601) ;  /* 0xfffffff400ec1947 */ /* 0x004fea000383ffff */
.L_x_600:
        /* <DEDUP_REMOVED lines=30> */
[----:B------:R-:W4:Y:S01]  /*0db0*/  @!P1 LDG.E.U16 R20, desc[UR14][R6.64] ;  /* 0x0000000e06149981 */ /* 0x000f22000c1e1500 */
[----:B------:R-:W-:-:S03]  /*0dc0*/  @!P3 LEA R16, P4, R4, UR8, 0x1 ;  /* 0x000000080410bc11 */ /* 0x000fc6000f8808ff */
[----:B------:R5:W4:Y:S01]  /*0dd0*/  @!P2 LDG.E.U16 R21, desc[UR14][R2.64] ;  /* 0x0000000e0215a981 */ /* 0x000b22000c1e1500 */
[----:B------:R-:W-:-:S05]  /*0de0*/  @!P3 LEA.HI.X R17, R4, UR9, R5, 0x1, P4 ;  /* 0x000000090411bc11 */ /* 0x000fca000a0f0c05 */
[----:B------:R-:W4:Y:S01]  /*0df0*/  @!P3 LDG.E.U16 R0, desc[UR14][R16.64] ;  /* 0x0000000e1000b981 */ /* 0x000f22000c1e1500 */
[----:B0-----:R-:W-:Y:S02]  /*0e00*/  @!P0 LEA R8, P4, R22, UR10, 0x1 ;  /* 0x0000000a16088c11 */ /* 0x001fe4000f8808ff */
[----:B-----5:R-:W-:Y:S02]  /*0e10*/  @!P2 LEA R2, P5, R12, UR10, 0x1 ;  /* 0x0000000a0c02ac11 */ /* 0x020fe4000f8a08ff */
[----:B------:R-:W-:Y:S02]  /*0e20*/  @!P0 LEA.HI.X R9, R22, UR11, R23, 0x1, P4 ;  /* 0x0000000b16098c11 */ /* 0x000fe4000a0f0c17 */
[----:B------:R-:W-:Y:S02]  /*0e30*/  @!P1 LEA R6, P4, R10, UR10, 0x1 ;  /* 0x0000000a0a069c11 */ /* 0x000fe4000f8808ff */
[----:B------:R-:W-:Y:S02]  /*0e40*/  @!P2 LEA.HI.X R3, R12, UR11, R11, 0x1, P5 ;  /* 0x0000000b0c03ac11 */ /* 0x000fe4000a8f0c0b */
[----:B------:R-:W-:Y:S01]  /*0e50*/  @!P1 LEA.HI.X R7, R10, UR11, R13, 0x1, P4 ;  /* 0x0000000b0a079c11 */ /* 0x000fe2000a0f0c0d */
[----:B--2---:R-:W-:-:S02]  /*0e60*/  HADD2.F32 R18, -RZ, R14.H0_H0 ;  /* 0x2000000eff127230 */ /* 0x004fc40000004100 */
[----:B---3--:R-:W-:Y:S02]  /*0e70*/  HADD2.F32 R19, -RZ, R19.H0_H0 ;  /* 0x20000013ff137230 */ /* 0x008fe40000004100 */
[----:B----4-:R-:W-:-:S03]  /*0e80*/  HADD2.F32 R15, -RZ, R20.H0_H0 ;  /* 0x20000014ff0f7230 */ /* 0x010fc60000004100 */
[C---:B-1----:R-:W-:Y:S01]  /*0e90*/  FFMA.FTZ R19, R18.reuse, UR4, R19 ;  /* 0x0000000412137c23 */ /* 0x042fe20008010013 */
[----:B------:R-:W-:Y:S02]  /*0ea0*/  HADD2.F32 R21, -RZ, R21.H0_H0 ;  /* 0x20000015ff157230 */ /* 0x000fe40000004100 */
[C---:B------:R-:W-:Y:S02]  /*0eb0*/  FFMA.FTZ R15, R18.reuse, UR4, R15 ;  /* 0x00000004120f7c23 */ /* 0x040fe4000801000f */
[----:B------:R-:W-:Y:S01]  /*0ec0*/  F2FP.F16.F32.PACK_AB R19, RZ, R19 ;  /* 0x00000013ff13723e */ /* 0x000fe200000000ff */
[C---:B------:R-:W-:Y:S02]  /*0ed0*/  FFMA.FTZ R21, R18.reuse, UR4, R21 ;  /* 0x0000000412157c23 */ /* 0x040fe40008010015 */
[----:B------:R-:W-:Y:S01]  /*0ee0*/  F2FP.F16.F32.PACK_AB R15, RZ, R15 ;  /* 0x0000000fff0f723e */ /* 0x000fe200000000ff */
[----:B------:R-:W-:Y:S02]  /*0ef0*/  HADD2.F32 R11, -RZ, R0.H0_H0 ;  /* 0x20000000ff0b7230 */ /* 0x000fe40000004100 */
[----:B------:R-:W-:Y:S01]  /*0f00*/  F2FP.F16.F32.PACK_AB R21, RZ, R21 ;  /* 0x00000015ff15723e */ /* 0x000fe200000000ff */
[----:B------:R0:W-:Y:S02]  /*0f10*/  @!P0 STG.E.U16 desc[UR14][R8.64], R19 ;  /* 0x0000001308008986 */ /* 0x0001e4000c10150e */
[----:B------:R-:W-:-:S02]  /*0f20*/  FFMA.FTZ R11, R18, UR4, R11 ;  /* 0x00000004120b7c23 */ /* 0x000fc4000801000b */
[----:B------:R0:W-:Y:S04]  /*0f30*/  @!P1 STG.E.U16 desc[UR14][R6.64], R15 ;  /* 0x0000000f06009986 */ /* 0x0001e8000c10150e */
[----:B------:R0:W-:Y:S01]  /*0f40*/  @!P2 STG.E.U16 desc[UR14][R2.64], R21 ;  /* 0x000000150200a986 */ /* 0x0001e2000c10150e */
[----:B------:R-:W-:Y:S05]  /*0f50*/  @P3 EXIT ;  /* 0x000000000000394d */ /* 0x000fea0003800000 */
[C---:B0-----:R-:W-:Y:S02]  /*0f60*/  LEA R2, P0, R4.reuse, UR10, 0x1 ;  /* 0x0000000a04027c11 */ /* 0x041fe4000f8008ff */
[----:B------:R-:W-:Y:S02]  /*0f70*/  F2FP.F16.F32.PACK_AB R11, RZ, R11 ;  /* 0x0000000bff0b723e */ /* 0x000fe400000000ff */
[----:B------:R-:W-:-:S05]  /*0f80*/  LEA.HI.X R3, R4, UR11, R5, 0x1, P0 ;  /* 0x0000000b04037c11 */ /* 0x000fca00080f0c05 */
[----:B------:R-:W-:Y:S01]  /*0f90*/  STG.E.U16 desc[UR14][R2.64], R11 ;  /* 0x0000000b02007986 */ /* 0x000fe2000c10150e */
[----:B------:R-:W-:Y:S05]  /*0fa0*/  EXIT ;  /* 0x000000000000794d */ /* 0x000fea0003800000 */
.L_x_599:
        /* <DEDUP_REMOVED lines=9> */
.L_x_602:
[C---:B------:R-:W-:Y:S01]  /*1040*/  IMAD.SHL.U32 R6, R10.reuse, 0x8, RZ ;  /* 0x000000080a067824 */ /* 0x040fe200078e00ff */
[----:B------:R-:W-:Y:S01]  /*1050*/  SHF.L.U64.HI R12, R10, 0x3, R15 ;  /* 0x000000030a0c7819 */ /* 0x000fe2000001020f */
[----:B0-----:R-:W3:Y:S03]  /*1060*/  LDG.E.U16 R0, desc[UR14][R2.64] ;  /* 0x0000000e02007981 */ /* 0x001ee6000c1e1500 */
[----:B------:R-:W-:-:S04]  /*1070*/  IADD3 R4, P0, PT, R6, UR8, RZ ;  /* 0x0000000806047c10 */ /* 0x000fc8000ff1e0ff */
[----:B------:R-:W-:-:S06]  /*1080*/  IADD3.X R5, PT, PT, R12, UR9, RZ, P0, !PT ;  /* 0x000000090c057c10 */ /* 0x000fcc00087fe4ff */
[----:B------:R-:W4:Y:S01]  /*1090*/  LDG.E.64 R4, desc[UR14][R4.64] ;  /* 0x0000000e04047981 */ /* 0x000f22000c1e1b00 */
[----:B------:R-:W-:Y:S01]  /*10a0*/  IADD3 R6, P0, PT, R6, UR10, RZ ;  /* 0x0000000a06067c10 */ /* 0x000fe2000ff1e0ff */
[----:B---3--:R-:W-:Y:S02]  /*10b0*/  HADD2.F32 R0, -RZ, R0.H0_H0 ;  /* 0x20000000ff007230 */ /* 0x008fe40000004100 */
[--C-:B----4-:R-:W-:Y:S02]  /*10c0*/  HADD2.F32 R7, -RZ, R4.reuse.H0_H0 ;  /* 0x20000004ff077230 */ /* 0x110fe40000004100 */
[----:B------:R-:W-:Y:S02]  /*10d0*/  HADD2.F32 R9, -RZ, R4.H1_H1 ;  /* 0x30000004ff097230 */ /* 0x000fe40000004100 */
[--C-:B------:R-:W-:Y:S02]  /*10e0*/  HADD2.F32 R11, -RZ, R5.reuse.H0_H0 ;  /* 0x20000005ff0b7230 */ /* 0x100fe40000004100 */
[----:B--2---:R-:W-:Y:S01]  /*10f0*/  FFMA.FTZ R7, R0, UR5, R7 ;  /* 0x0000000500077c23 */ /* 0x004fe20008010007 */
[----:B------:R-:W-:-:S02]  /*1100*/  HADD2.F32 R13, -RZ, R5.H1_H1 ;  /* 0x30000005ff0d7230 */ /* 0x000fc40000004100 */
[C---:B------:R-:W-:Y:S01]  /*1110*/  FFMA.FTZ R8, R0.reuse, UR5, R9 ;  /* 0x0000000500087c23 */ /* 0x040fe20008010009 */
[C---:B------:R-:W-:Y:S02]  /*1120*/  FFMA.FTZ R11, R0.reuse, UR5, R11 ;  /* 0x00000005000b7c23 */ /* 0x040fe4000801000b */
[----:B------:R-:W-:Y:S02]  /*1130*/  FFMA.FTZ R0, R0, UR5, R13 ;  /* 0x0000000500007c23 */ /* 0x000fe4000801000d */
[----:B------:R-:W-:Y:S02]  /*1140*/  F2FP.F16.F32.PACK_AB R8, R8, R7 ;  /* 0x000000070808723e */ /* 0x000fe400000000ff */
[----:B------:R-:W-:Y:S02]  /*1150*/  IADD3.X R7, PT, PT, R12, UR11, RZ, P0, !PT ;  /* 0x0000000b0c077c10 */ /* 0x000fe400087fe4ff */
[----:B-1----:R-:W-:Y:S02]  /*1160*/  IADD3 R10, P0, PT, R10, UR4, RZ ;  /* 0x000000040a0a7c10 */ /* 0x002fe4000ff1e0ff */
[----:B------:R-:W-:-:S03]  /*1170*/  F2FP.F16.F32.PACK_AB R9, R0, R11 ;  /* 0x0000000b0009723e */ /* 0x000fc600000000ff */
[C---:B------:R-:W-:Y:S02]  /*1180*/  IMAD.SHL.U32 R0, R10.reuse, 0x4, RZ ;  /* 0x000000040a007824 */ /* 0x040fe400078e00ff */
[----:B------:R-:W-:Y:S01]  /*1190*/  IMAD.X R15, RZ, RZ, R15, P0 ;  /* 0x000000ffff0f7224 */ /* 0x000fe200000e060f */
[----:B------:R3:W-:Y:S01]  /*11a0*/  STG.E.64 desc[UR14][R6.64], R8 ;  /* 0x0000000806007986 */ /* 0x0007e2000c101b0e */
[----:B------:R-:W-:Y:S02]  /*11b0*/  LOP3.LUT P0, RZ, R10, 0xffffc000, RZ, 0xc0, !PT ;  /* 0xffffc0000aff7812 */ /* 0x000fe4000780c0ff */
[----:B------:R-:W-:Y:S02]  /*11c0*/  ISETP.LT.U32.AND P1, PT, R0, UR19, PT ;  /* 0x0000001300007c0c */ /* 0x000fe4000bf21070 */
[----:B------:R-:W-:Y:S02]  /*11d0*/  SHF.L.U64.HI R0, R10, 0x2, R15 ;  /* 0x000000020a007819 */ /* 0x000fe4000001020f */
[----:B------:R-:W-:-:S02]  /*11e0*/  LOP3.LUT P0, RZ, R15, 0x3fffffff, RZ, 0xc0, P0 ;  /* 0x3fffffff0fff7812 */ /* 0x000fc4000000c0ff */
[----:B------:R-:W-:-:S13]  /*11f0*/  ISETP.LT.AND.EX P1, PT, R0, UR12, PT, P1 ;  /* 0x0000000c00007c0c */ /* 0x000fda000bf21310 */
[----:B---3--:R-:W-:Y:S05]  /*1200*/  @!P0 BRA P1, `(.L_x_602) ;  /* 0xfffffffc008c8947 */ /* 0x008fea000083ffff */
[----:B------:R-:W-:Y:S05]  /*1210*/  EXIT ;  /* 0x000000000000794d */ /* 0x000fea0003800000 */
        .weak           $__internal_51_$__cuda_sm20_div_u16
        .type           $__internal_51_$__cuda_sm20_div_u16,@function
        .size           $__internal_51_$__cuda_sm20_div_u16,(.L_x_814 - $__internal_51_$__cuda_sm20_div_u16)
$__internal_51_$__cuda_sm20_div_u16:
        /* <DEDUP_REMOVED lines=18> */
[----:B------:R-:W-:Y:S06]  /*1340*/  RET.REL.NODEC R2 `(_ZN2at6native63_GLOBAL__N__862fb238_30_ForeachBinaryOpScalarTensor_cu_64fe0ca525multi_tensor_apply_kernelINS1_18TensorListMetadataILi2EEENS1_27BinaryOpScalarTensorFunctorIN3c104HalfELi2ELi1ELi1EEEJSt4plusIfEPS7_fEEEvT_T0_DpT1_) ;  /* 0xffffffec022c7950 */ /* 0x000fec0003c3ffff */
.L_x_603:
        /* <DEDUP_REMOVED lines=11> */
.L_x_814:


//--------------------- .text._ZN2at6native63_GLOBAL__N__862fb238_30_ForeachBinaryOpScalarTensor_cu_64fe0ca525multi_tensor_apply_kernelINS1_18TensorListMetadataILi2EEENS1_27BinaryOpScalarTensorFunctorIbLi2ELi1ELi1EEEJSt4plusIbEPbbEEEvT_T0_DpT1_ --------------------------
	.section	.text._ZN2at6native63_GLOBAL__N__862fb238_30_ForeachBinaryOpScalarTensor_cu_64fe0ca525multi_tensor_apply_kernelINS1_18TensorListMetadataILi2EEENS1_27BinaryOpScalarTensorFunctorIbLi2ELi1ELi1EEEJSt4plusIbEPbbEEEvT_T0_DpT1_,"ax",@progbits
	.align	128
.text._ZN2at6native63_GLOBAL__N__862fb238_30_ForeachBinaryOpScalarTensor_cu_64fe0ca525multi_tensor_apply_kernelINS1_18TensorListMetadataILi2EEENS1_27BinaryOpScalarTensorFunctorIbLi2ELi1ELi1EEEJSt4plusIbEPbbEEEvT_T0_DpT1_:
        .type           _ZN2at6native63_GLOBAL__N__862fb238_30_ForeachBinaryOpScalarTensor_cu_64fe0ca525multi_tensor_apply_kernelINS1_18TensorListMetadataILi2EEENS1_27BinaryOpScalarTensorFunctorIbLi2ELi1ELi1EEEJSt4plusIbEPbbEEEvT_T0_DpT1_,@function
        .size           _ZN2at6native63_GLOBAL__N__862fb238_30_ForeachBinaryOpScalarTensor_cu_64fe0ca525multi_tensor_apply_kernelINS1_18TensorListMetadataILi2EEENS1_27BinaryOpScalarTensorFunctorIbLi2ELi1ELi1EEEJSt4plusIbEPbbEEEvT_T0_DpT1_,(.L_x_816 - _ZN2at6native63_GLOBAL__N__862fb238_30_ForeachBinaryOpScalarTensor_cu_64fe0ca525multi_tensor_apply_kernelINS1_18TensorListMetadataILi2EEENS1_27BinaryOpScalarTensorFunctorIbLi2ELi1ELi1EEEJSt4plusIbEPbbEEEvT_T0_DpT1_)
        .other          _ZN2at6native63_GLOBAL__N__862fb238_30_ForeachBinaryOpScalarTensor_cu_64fe0ca525multi_tensor_apply_kernelINS1_18TensorListMetadataILi2EEENS1_27BinaryOpScalarTensorFunctorIbLi2ELi1ELi1EEEJSt4plusIbEPbbEEEvT_T0_DpT1_,@"STO_CUDA_ENTRY STV_DEFAULT"
_ZN2at6native63_GLOBAL__N__862fb238_30_ForeachBinaryOpScalarTensor_cu_64fe0ca525multi_tensor_apply_kernelINS1_18TensorListMetadataILi2EEENS1_27BinaryOpScalarTensorFunctorIbLi2ELi1ELi1EEEJSt4plusIbEPbbEEEvT_T0_DpT1_:
        /* <DEDUP_REMOVED lines=39> */
[----:B------:R-:W-:Y:S05]  /*0270*/  CALL.REL.NOINC `($__internal_52_$__cuda_sm20_div_u16) ;  /* 0x0000001000947944 */ /* 0x000fea0003c00000 */
        /* <DEDUP_REMOVED lines=60> */
.L_x_606:
        /* <DEDUP_REMOVED lines=121> */
.L_x_605:
        /* <DEDUP_REMOVED lines=66> */
.L_x_604:
        /* <DEDUP_REMOVED lines=10> */
.L_x_607:
        /* <DEDUP_REMOVED lines=12> */
[----:B------:R-:W-:-:S02]  /*1350*/  ISETP.NE.OR P2, PT, R6, RZ, P0 ;  /* 0x000000ff0600720c */ /* 0x000fc40000745670 */
[----:B------:R-:W-:Y:S02]  /*1360*/  ISETP.NE.OR P1, PT, R0, RZ, P0 ;  /* 0x000000ff0000720c */ /* 0x000fe40000725670 */
[----:B------:R-:W-:Y:S02]  /*1370*/  ISETP.NE.OR P3, PT, R8, RZ, P0 ;  /* 0x000000ff0800720c */ /* 0x000fe40000765670 */
[----:B------:R-:W-:Y:S02]  /*1380*/  ISETP.NE.OR P0, PT, R7, RZ, P0 ;  /* 0x000000ff0700720c */ /* 0x000fe40000705670 */
        /* <DEDUP_REMOVED lines=20> */
        .weak           $__internal_52_$__cuda_sm20_div_u16
        .type           $__internal_52_$__cuda_sm20_div_u16,@function
        .size           $__internal_52_$__cuda_sm20_div_u16,(.L_x_816 - $__internal_52_$__cuda_sm20_div_u16)
$__internal_52_$__cuda_sm20_div_u16:
        /* <DEDUP_REMOVED lines=19> */
[----:B------:R-:W-:Y:S05]  /*1600*/  RET.REL.NODEC R2 `(_ZN2at6native63_GLOBAL__N__862fb238_30_ForeachBinaryOpScalarTensor_cu_64fe0ca525multi_tensor_apply_kernelINS1_18TensorListMetadataILi2EEENS1_27BinaryOpScalarTensorFunctorIbLi2ELi1ELi1EEEJSt4plusIbEPbbEEEvT_T0_DpT1_) ;  /* 0xffffffe8027c7950 */ /* 0x000fea0003c3ffff */
.L_x_608:
        /* <DEDUP_REMOVED lines=15> */
.L_x_816:


//--------------------- .text._ZN2at6native63_GLOBAL__N__862fb238_30_ForeachBinaryOpScalarTensor_cu_64fe0ca525multi_tensor_apply_kernelINS1_18TensorListMetadataILi2EEENS1_27BinaryOpScalarTensorFunctorIN3c107complexIfEELi2ELi1ELi1EEEJSt4plusIS8_EPS8_S8_EEEvT_T0_DpT1_ --------------------------
	.section	.text._ZN2at6native63_GLOBAL__N__862fb238_30_ForeachBinaryOpScalarTensor_cu_64fe0ca525multi_tensor_apply_kernelINS1_18TensorListMetadataILi2EEENS1_27BinaryOpScalarTensorFunctorIN3c107complexIfEELi2ELi1ELi1EEEJSt4plusIS8_EPS8_S8_EEEvT_T0_DpT1_,"ax",@progbits
	.align	128
.text._ZN2at6native63_GLOBAL__N__862fb238_30_ForeachBinaryOpScalarTensor_cu_64fe0ca525multi_tensor_apply_kernelINS1_18TensorListMetadataILi2EEENS1_27BinaryOpScalarTensorFunctorIN3c107complexIfEELi2ELi1ELi1EEEJSt4plusIS8_EPS8_S8_EEEvT_T0_DpT1_:
        .type           _ZN2at6native63_GLOBAL__N__862fb238_30_ForeachBinaryOpScalarTensor_cu_64fe0ca525multi_tensor_apply_kernelINS1_18TensorListMetadataILi2EEENS1_27BinaryOpScalarTensorFunctorIN3c107complexIfEELi2ELi1ELi1EEEJSt4plusIS8_EPS8_S8_EEEvT_T0_DpT1_,@function
        .size           _ZN2at6native63_GLOBAL__N__862fb238_30_ForeachBinaryOpScalarTensor_cu_64fe0ca525multi_tensor_apply_kernelINS1_18TensorListMetadataILi2EEENS1_27BinaryOpScalarTensorFunctorIN3c107complexIfEELi2ELi1ELi1EEEJSt4plusIS8_EPS8_S8_EEEvT_T0_DpT1_,(.L_x_818 - _ZN2at6native63_GLOBAL__N__862fb238_30_ForeachBinaryOpScalarTensor_cu_64fe0ca525multi_tensor_apply_kernelINS1_18TensorListMetadataILi2EEENS1_27BinaryOpScalarTensorFunctorIN3c107complexIfEELi2ELi1ELi1EEEJSt4plusIS8_EPS8_S8_EEEvT_T0_DpT1_)
        .other          _ZN2at6native63_GLOBAL__N__862fb238_30_ForeachBinaryOpScalarTensor_cu_64fe0ca525multi_tensor_apply_kernelINS1_18TensorListMetadataILi2EEENS1_27BinaryOpScalarTensorFunctorIN3c107complexIfEELi2ELi1ELi1EEEJSt4plusIS8_EPS8_S8_EEEvT_T0_DpT1_,@"STO_CUDA_ENTRY STV_DEFAULT"
_ZN2at6native63_GLOBAL__N__862fb238_30_ForeachBinaryOpScalarTensor_cu_64fe0ca525multi_tensor_apply_kernelINS1_18TensorListMetadataILi2EEENS1_27BinaryOpScalarTensorFunctorIN3c107complexIfEELi2ELi1ELi1EEEJSt4plusIS8_EPS8_S8_EEEvT_T0_DpT1_:
        /* <DEDUP_REMOVED lines=32> */
.L_x_610:
[----:B0-----:R-:W-:Y:S02]  /*0200*/  IADD3 R25, P1, PT, R0, UR4, RZ ;  /* 0x0000000400197c10 */ /* 0x001fe4000ff3e0ff */
[----:B------:R-:W-:Y:S02]  /*0210*/  CS2R R18, SRZ ;  /* 0x0000000000127805 */ /* 0x000fe4000001ff00 */
[C---:B-1----:R-:W-:Y:S01]  /*0220*/  IADD3 R5, P2, PT, R25.reuse, UR8, RZ ;  /* 0x0000000819057c10 */ /* 0x042fe2000ff5e0ff */
[----:B------:R-:W-:Y:S01]  /*0230*/  IMAD.X R24, RZ, RZ, UR5, P1 ;  /* 0x00000005ff187e24 */ /* 0x000fe200088e06ff */
[-C--:B------:R-:W-:Y:S02]  /*0240*/  ISETP.GE.U32.AND P0, PT, R25, R2.reuse, PT ;  /* 0x000000021900720c */ /* 0x080fe40003f06070 */
[C---:B------:R-:W-:Y:S01]  /*0250*/  IADD3 R23, P3, PT, R5.reuse, UR8, RZ ;  /* 0x0000000805177c10 */ /* 0x040fe2000ff7e0ff */
[----:B------:R-:W-:Y:S01]  /*0260*/  IMAD.X R6, RZ, RZ, R24, P2 ;  /* 0x000000ffff067224 */ /* 0x000fe200010e0618 */
[----:B------:R-:W-:-:S02]  /*0270*/  ISETP.GE.U32.AND P1, PT, R5, R2, PT ;  /* 0x000000020500720c */ /* 0x000fc40003f26070 */
[----:B------:R-:W-:Y:S01]  /*0280*/  IADD3 R7, P4, PT, R23, UR8, RZ ;  /* 0x0000000817077c10 */ /* 0x000fe2000ff9e0ff */
[----:B------:R-:W-:Y:S01]  /*0290*/  IMAD.X R4, RZ, RZ, R6, P3 ;  /* 0x000000ffff047224 */ /* 0x000fe200018e0606 */
[-C--:B------:R-:W-:Y:S02]  /*02a0*/  ISETP.GE.U32.AND.EX P0, PT, R24, R3.reuse, PT, P0 ;  /* 0x000000031800720c */ /* 0x080fe40003f06100 */
[-C--:B------:R-:W-:Y:S01]  /*02b0*/  ISETP.GE.U32.AND.EX P1, PT, R6, R3.reuse, PT, P1 ;  /* 0x000000030600720c */ /* 0x080fe20003f26110 */
[----:B------:R-:W-:Y:S01]  /*02c0*/  IMAD.X R22, RZ, RZ, R4, P4 ;  /* 0x000000ffff167224 */ /* 0x000fe200020e0604 */
[-C--:B------:R-:W-:Y:S02]  /*02d0*/  ISETP.GE.U32.AND P3, PT, R7, R2.reuse, PT ;  /* 0x000000020700720c */ /* 0x080fe40003f66070 */
[----:B------:R-:W-:Y:S02]  /*02e0*/  ISETP.GE.U32.AND P2, PT, R23, R2, PT ;  /* 0x000000021700720c */ /* 0x000fe40003f46070 */
[----:B------:R-:W-:-:S02]  /*02f0*/  ISETP.GE.U32.AND.EX P3, PT, R22, R3, PT, P3 ;  /* 0x000000031600720c */ /* 0x000fc40003f66130 */
[----:B------:R-:W-:-:S03]  /*0300*/  ISETP.GE.U32.AND.EX P2, PT, R4, R3, PT, P2 ;  /* 0x000000030400720c */ /* 0x000fc60003f46120 */
[-C--:B------:R-:W-:Y:S02]  /*0310*/  @!P0 LEA R12, P5, R25, R10.reuse, 0x3 ;  /* 0x0000000a190c8211 */ /* 0x080fe400078a18ff */
[-C--:B------:R-:W-:Y:S02]  /*0320*/  @!P1 LEA R26, P4, R5, R10.reuse, 0x3 ;  /* 0x0000000a051a9211 */ /* 0x080fe400078818ff */
[-C--:B------:R-:W-:Y:S02]  /*0330*/  @!P0 LEA.HI.X R13, R25, R11.reuse, R24, 0x3, P5 ;  /* 0x0000000b190d8211 */ /* 0x080fe400028f1c18 */
[----:B------:R-:W-:Y:S02]  /*0340*/  @!P1 LEA.HI.X R27, R5, R11, R6, 0x3, P4 ;  /* 0x0000000b051b9211 */ /* 0x000fe400020f1c06 */
[-C--:B------:R-:W-:Y:S01]  /*0350*/  @!P3 LEA R28, P4, R7, R10.reuse, 0x3 ;  /* 0x0000000a071cb211 */ /* 0x080fe200078818ff */
[----:B------:R0:W3:Y:S01]  /*0360*/  @!P0 LDG.E.64 R18, desc[UR6][R12.64] ;  /* 0x000000060c128981 */ /* 0x0000e2000c1e1b00 */
[----:B------:R-:W-:-:S02]  /*0370*/  @!P2 LEA R20, P5, R23, R10, 0x3 ;  /* 0x0000000a1714a211 */ /* 0x000fc400078a18ff */
[----:B------:R-:W-:Y:S02]  /*0380*/  CS2R R14, SRZ ;  /* 0x00000000000e7805 */ /* 0x000fe4000001ff00 */
[-C--:B------:R-:W-:Y:S02]  /*0390*/  @!P3 LEA.HI.X R29, R7, R11.reuse, R22, 0x3, P4 ;  /* 0x0000000b071db211 */ /* 0x080fe400020f1c16 */
[----:B------:R-:W-:Y:S02]  /*03a0*/  CS2R R16, SRZ ;  /* 0x0000000000107805 */ /* 0x000fe4000001ff00 */
[----:B------:R-:W-:Y:S02]  /*03b0*/  @!P2 LEA.HI.X R21, R23, R11, R4, 0x3, P5 ;  /* 0x0000000b1715a211 */ /* 0x000fe400028f1c04 */
[----:B0-----:R-:W-:-:S03]  /*03c0*/  CS2R R12, SRZ ;  /* 0x00000000000c7805 */ /* 0x001fc6000001ff00 */
[----:B------:R-:W4:Y:S04]  /*03d0*/  @!P2 LDG.E.64 R14, desc[UR6][R20.64] ;  /* 0x00000006140ea981 */ /* 0x000f28000c1e1b00 */
[----:B------:R-:W5:Y:S04]  /*03e0*/  @!P1 LDG.E.64 R16, desc[UR6][R26.64] ;  /* 0x000000061a109981 */ /* 0x000f68000c1e1b00 */
[----:B------:R0:W4:Y:S02]  /*03f0*/  @!P3 LDG.E.64 R12, desc[UR6][R28.64] ;  /* 0x000000061c0cb981 */ /* 0x000124000c1e1b00 */
[----:B0-----:R-:W0:Y:S02]  /*0400*/  LDC.64 R28, c[0x0][0xfd0] ;  /* 0x0003f400ff1c7b82 */ /* 0x001e240000000a00 */
[----:B0-----:R-:W2:Y:S01]  /*0410*/  LDG.E.64 R20, desc[UR6][R28.64] ;  /* 0x000000061c147981 */ /* 0x001ea2000c1e1b00 */
[----:B------:R-:W-:-:S04]  /*0420*/  ULEA UR4, UP0, UR8, UR4, 0x2 ;  /* 0x0000000408047291 */ /* 0x000fc8000f8010ff */
[----:B------:R-:W-:Y:S01]  /*0430*/  UIADD3.X UR5, UPT, UPT, URZ, UR5, URZ, UP0, !UPT ;  /* 0x00000005ff057290 */ /* 0x000fe200087fe4ff */
[C---:B--2---:R-:W-:Y:S01]  /*0440*/  FMUL.FTZ R27, R21.reuse, UR11 ;  /* 0x0000000b151b7c20 */ /* 0x044fe20008410000 */
[----:B------:R-:W-:-:S03]  /*0450*/  FMUL.FTZ R21, R21, UR10 ;  /* 0x0000000a15157c20 */ /* 0x000fc60008410000 */
[C---:B------:R-:W-:Y:S01]  /*0460*/  FFMA.FTZ R27, R20.reuse, UR10, -R27 ;  /* 0x0000000a141b7c23 */ /* 0x040fe2000801081b */
[----:B------:R-:W-:Y:S01]  /*0470*/  FFMA.FTZ R26, R20, UR11, R21 ;  /* 0x0000000b141a7c23 */ /* 0x000fe20008010015 */
[----:B------:R-:W-:-:S04]  /*0480*/  @!P0 LEA R20, P4, R25, R8, 0x3 ;  /* 0x0000000819148211 */ /* 0x000fc800078818ff */
[----:B------:R-:W-:Y:S01]  /*0490*/  @!P0 LEA.HI.X R21, R25, R9, R24, 0x3, P4 ;  /* 0x0000000919158211 */ /* 0x000fe200020f1c18 */
[----:B---3--:R-:W-:Y:S01]  /*04a0*/  FADD.FTZ R24, R27, R18 ;  /* 0x000000121b187221 */ /* 0x008fe20000010000 */
[----:B------:R-:W-:Y:S01]  /*04b0*/  FADD.FTZ R25, R26, R19 ;  /* 0x000000131a197221 */ /* 0x000fe20000010000 */
[----:B------:R-:W-:-:S04]  /*04c0*/  @!P2 LEA R18, P4, R23, R8, 0x3 ;  /* 0x000000081712a211 */ /* 0x000fc800078818ff */
[----:B------:R0:W-:Y:S01]  /*04d0*/  @!P0 STG.E.64 desc[UR6][R20.64], R24 ;  /* 0x0000001814008986 */ /* 0x0001e2000c101b06 */
[-C--:B------:R-:W-:Y:S01]  /*04e0*/  @!P1 LEA R28, P0, R5, R8.reuse, 0x3 ;  /* 0x00000008051c9211 */ /* 0x080fe200078018ff */
[----:B-----5:R-:W-:Y:S01]  /*04f0*/  FADD.FTZ R16, R27, R16 ;  /* 0x000000101b107221 */ /* 0x020fe20000010000 */
[C---:B------:R-:W-:Y:S01]  /*0500*/  FADD.FTZ R17, R26.reuse, R17 ;  /* 0x000000111a117221 */ /* 0x040fe20000010000 */
[-C--:B------:R-:W-:Y:S01]  /*0510*/  @!P2 LEA.HI.X R19, R23, R9.reuse, R4, 0x3, P4 ;  /* 0x000000091713a211 */ /* 0x080fe200020f1c04 */
[----:B----4-:R-:W-:Y:S01]  /*0520*/  FADD.FTZ R14, R27, R14 ;  /* 0x0000000e1b0e7221 */ /* 0x010fe20000010000 */
[-C--:B------:R-:W-:Y:S01]  /*0530*/  @!P1 LEA.HI.X R29, R5, R9.reuse, R6, 0x3, P0 ;  /* 0x00000009051d9211 */ /* 0x080fe200000f1c06 */
[C---:B------:R-:W-:Y:S01]  /*0540*/  FADD.FTZ R15, R26.reuse, R15 ;  /* 0x0000000f1a0f7221 */ /* 0x040fe20000010000 */
[----:B------:R-:W-:Y:S01]  /*0550*/  FADD.FTZ R12, R27, R12 ;  /* 0x0000000c1b0c7221 */ /* 0x000fe20000010000 */
[----:B------:R-:W-:Y:S01]  /*0560*/  FADD.FTZ R13, R26, R13 ;  /* 0x0000000d1a0d7221 */ /* 0x000fe20000010000 */
[C---:B0-----:R-:W-:Y:S01]  /*0570*/  @!P3 LEA R20, P5, R7.reuse, R8, 0x3 ;  /* 0x000000080714b211 */ /* 0x041fe200078a18ff */
[----:B------:R3:W-:Y:S03]  /*0580*/  @!P1 STG.E.64 desc[UR6][R28.64], R16 ;  /* 0x000000101c009986 */ /* 0x0007e6000c101b06 */
[----:B------:R-:W-:Y:S01]  /*0590*/  @!P3 LEA.HI.X R21, R7, R9, R22, 0x3, P5 ;  /* 0x000000090715b211 */ /* 0x000fe200028f1c16 */
[----:B------:R3:W-:Y:S01]  /*05a0*/  @!P2 STG.E.64 desc[UR6][R18.64], R14 ;  /* 0x0000000e1200a986 */ /* 0x0007e2000c101b06 */
[----:B------:R-:W-:Y:S01]  /*05b0*/  IMAD.U32 R4, RZ, RZ, UR5 ;  /* 0x00000005ff047e24 */ /* 0x000fe2000f8e00ff */
[----:B------:R-:W-:-:S02]  /*05c0*/  ISETP.LE.U32.AND P0, PT, R2, UR4, PT ;  /* 0x0000000402007c0c */ /* 0x000fc4000bf03070 */
[----:B------:R3:W-:Y:S02]  /*05d0*/  @!P3 STG.E.64 desc[UR6][R20.64], R12 ;  /* 0x0000000c1400b986 */ /* 0x0007e4000c101b06 */
[----:B------:R-:W-:-:S13]  /*05e0*/  ISETP.GE.U32.AND.EX P0, PT, R4, R3, PT, P0 ;  /* 0x000000030400720c */ /* 0x000fda0003f06100 */
[----:B---3--:R-:W-:Y:S05]  /*05f0*/  @!P0 BRA `(.L_x_610) ;  /* 0xfffffffc00008947 */ /* 0x008fea000383ffff */
[----:B------:R-:W-:Y:S05]  /*0600*/  EXIT ;  /* 0x000000000000794d */ /* 0x000fea0003800000 */
.L_x_609:
        /* <DEDUP_REMOVED lines=9> */
.L_x_611:
[C---:B------:R-:W-:Y:S01]  /*06a0*/  IMAD.SHL.U32 R29, R21.reuse, 0x20, RZ ;  /* 0x00000020151d7824 */ /* 0x040fe200078e00ff */
[----:B---3--:R-:W-:Y:S01]  /*06b0*/  SHF.L.U64.HI R17, R21, 0x5, R0 ;  /* 0x0000000515117819 */ /* 0x008fe20000010200 */
[----:B0-----:R-:W2:Y:S03]  /*06c0*/  LDG.E.64 R22, desc[UR6][R2.64] ;  /* 0x0000000602167981 */ /* 0x001ea6000c1e1b00 */
[----:B------:R-:W-:-:S05]  /*06d0*/  IADD3 R24, P0, PT, R10, R29, RZ ;  /* 0x0000001d0a187210 */ /* 0x000fca0007f1e0ff */
[----:B------:R-:W-:-:S05]  /*06e0*/  IMAD.X R25, R11, 0x1, R17, P0 ;  /* 0x000000010b197824 */ /* 0x000fca00000e0611 */
[----:B------:R-:W3:Y:S01]  /*06f0*/  LDG.E.ENL2.256 R4, R12, desc[UR6][R24.64] ;  /* 0xfe000006180c797e */ /* 0x000ee20008121904 */
[----:B------:R-:W-:-:S05]  /*0700*/  IADD3 R16, P0, PT, R8, R29, RZ ;  /* 0x0000001d08107210 */ /* 0x000fca0007f1e0ff */
[----:B------:R-:W-:Y:S01]  /*0710*/  IMAD.X R17, R9, 0x1, R17, P0 ;  /* 0x0000000109117824 */ /* 0x000fe200000e0611 */
[----:B-1----:R-:W-:-:S05]  /*0720*/  IADD3 R21, P0, PT, R21, UR4, RZ ;  /* 0x0000000415157c10 */ /* 0x002fca000ff1e0ff */
[C---:B------:R-:W-:Y:S02]  /*0730*/  IMAD.SHL.U32 R20, R21.reuse, 0x4, RZ ;  /* 0x0000000415147824 */ /* 0x040fe400078e00ff */
[----:B------:R-:W-:Y:S01]  /*0740*/  IMAD.X R0, RZ, RZ, R0, P0 ;  /* 0x000000ffff007224 */ /* 0x000fe200000e0600 */
[----:B------:R-:W-:Y:S02]  /*0750*/  LOP3.LUT P0, RZ, R21, 0xffffc000, RZ, 0xc0, !PT ;  /* 0xffffc00015ff7812 */ /* 0x000fe4000780c0ff */
[----:B------:R-:W-:Y:S02]  /*0760*/  ISETP.LT.U32.AND P1, PT, R20, R19, PT ;  /* 0x000000131400720c */ /* 0x000fe40003f21070 */
[----:B------:R-:W-:Y:S01]  /*0770*/  LOP3.LUT P0, RZ, R0, 0x3fffffff, RZ, 0xc0, P0 ;  /* 0x3fffffff00ff7812 */ /* 0x000fe2000000c0ff */
[C---:B--2---:R-:W-:Y:S01]  /*0780*/  FMUL.FTZ R27, R23.reuse, UR9 ;  /* 0x00000009171b7c20 */ /* 0x044fe20008410000 */
[----:B------:R-:W-:-:S03]  /*0790*/  FMUL.FTZ R23, R23, UR8 ;  /* 0x0000000817177c20 */ /* 0x000fc60008410000 */
[C---:B------:R-:W-:Y:S01]  /*07a0*/  FFMA.FTZ R27, R22.reuse, UR8, -R27 ;  /* 0x00000008161b7c23 */ /* 0x040fe2000801081b */
[----:B------:R-:W-:Y:S01]  /*07b0*/  FFMA.FTZ R22, R22, UR9, R23 ;  /* 0x0000000916167c23 */ /* 0x000fe20008010017 */
[----:B------:R-:W-:Y:S02]  /*07c0*/  SHF.L.U64.HI R23, R21, 0x2, R0 ;  /* 0x0000000215177819 */ /* 0x000fe40000010200 */
[--C-:B---3--:R-:W-:Y:S01]  /*07d0*/  FADD.FTZ R12, R12, R27.reuse ;  /* 0x0000001b0c0c7221 */ /* 0x108fe20000010000 */
[--C-:B------:R-:W-:Y:S01]  /*07e0*/  FADD.FTZ R14, R14, R27.reuse ;  /* 0x0000001b0e0e7221 */ /* 0x100fe20000010000 */
[--C-:B------:R-:W-:Y:S01]  /*07f0*/  FADD.FTZ R4, R4, R27.reuse ;  /* 0x0000001b04047221 */ /* 0x100fe20000010000 */
[----:B------:R-:W-:Y:S01]  /*0800*/  FADD.FTZ R6, R6, R27 ;  /* 0x0000001b06067221 */ /* 0x000fe20000010000 */
[--C-:B------:R-:W-:Y:S01]  /*0810*/  FADD.FTZ R13, R13, R22.reuse ;  /* 0x000000160d0d7221 */ /* 0x100fe20000010000 */
[--C-:B------:R-:W-:Y:S01]  /*0820*/  FADD.FTZ R15, R15, R22.reuse ;  /* 0x000000160f0f7221 */ /* 0x100fe20000010000 */
[--C-:B------:R-:W-:Y:S01]  /*0830*/  FADD.FTZ R5, R5, R22.reuse ;  /* 0x0000001605057221 */ /* 0x100fe20000010000 */
[----:B------:R-:W-:-:S05]  /*0840*/  FADD.FTZ R7, R7, R22 ;  /* 0x0000001607077221 */ /* 0x000fca0000010000 */
[----:B------:R3:W-:Y:S01]  /*0850*/  STG.E.ENL2.256 desc[UR6][R16.64], R12, R4 ;  /* 0xf800000c1004797f */ /* 0x0007e2000f121806 */
[----:B------:R-:W-:-:S13]  /*0860*/  ISETP.LT.AND.EX P1, PT, R23, R18, PT, P1 ;  /* 0x000000121700720c */ /* 0x000fda0003f21310 */
[----:B------:R-:W-:Y:S05]  /*0870*/  @!P0 BRA P1, `(.L_x_611) ;  /* 0xfffffffc00888947 */ /* 0x000fea000083ffff */
[----:B------:R-:W-:Y:S05]  /*0880*/  EXIT ;  /* 0x000000000000794d */ /* 0x000fea0003800000 */
.L_x_612:
        /* <DEDUP_REMOVED lines=15> */
.L_x_818:


//--------------------- .text._ZN2at6native63_GLOBAL__N__862fb238_30_ForeachBinaryOpScalarTensor_cu_64fe0ca525multi_tensor_apply_kernelINS1_18TensorListMetadataILi2EEENS1_27BinaryOpScalarTensorFunctorIN3c107complexIdEELi2ELi1ELi1EEEJSt4plusIS8_EPS8_S8_EEEvT_T0_DpT1_ --------------------------
	.section	.text._ZN2at6native63_GLOBAL__N__862fb238_30_ForeachBinaryOpScalarTensor_cu_64fe0ca525multi_tensor_apply_kernelINS1_18TensorListMetadataILi2EEENS1_27BinaryOpScalarTensorFunctorIN3c107complexIdEELi2ELi1ELi1EEEJSt4plusIS8_EPS8_S8_EEEvT_T0_DpT1_,"ax",@progbits
	.align	128
.text._ZN2at6native63_GLOBAL__N__862fb238_30_ForeachBinaryOpScalarTensor_cu_64fe0ca525multi_tensor_apply_kernelINS1_18TensorListMetadataILi2EEENS1_27BinaryOpScalarTensorFunctorIN3c107complexIdEELi2ELi1ELi1EEEJSt4plusIS8_EPS8_S8_EEEvT_T0_DpT1_:
        .type           _ZN2at6native63_GLOBAL__N__862fb238_30_ForeachBinaryOpScalarTensor_cu_64fe0ca525multi_tensor_apply_kernelINS1_18TensorListMetadataILi2EEENS1_27BinaryOpScalarTensorFunctorIN3c107complexIdEELi2ELi1ELi1EEEJSt4plusIS8_EPS8_S8_EEEvT_T0_DpT1_,@function
        .size           _ZN2at6native63_GLOBAL__N__862fb238_30_ForeachBinaryOpScalarTensor_cu_64fe0ca525multi_tensor_apply_kernelINS1_18TensorListMetadataILi2EEENS1_27BinaryOpScalarTensorFunctorIN3c107complexIdEELi2ELi1ELi1EEEJSt4plusIS8_EPS8_S8_EEEvT_T0_DpT1_,(.L_x_819 - _ZN2at6native63_GLOBAL__N__862fb238_30_ForeachBinaryOpScalarTensor_cu_64fe0ca525multi_tensor_apply_kernelINS1_18TensorListMetadataILi2EEENS1_27BinaryOpScalarTensorFunctorIN3c107complexIdEELi2ELi1ELi1EEEJSt4plusIS8_EPS8_S8_EEEvT_T0_DpT1_)
        .other          _ZN2at6native63_GLOBAL__N__862fb238_30_ForeachBinaryOpScalarTensor_cu_64fe0ca525multi_tensor_apply_kernelINS1_18TensorListMetadataILi2EEENS1_27BinaryOpScalarTensorFunctorIN3c107complexIdEELi2ELi1ELi1EEEJSt4plusIS8_EPS8_S8_EEEvT_T0_DpT1_,@"STO_CUDA_ENTRY STV_DEFAULT"
_ZN2at6native63_GLOBAL__N__862fb238_30_ForeachBinaryOpScalarTensor_cu_64fe0ca525multi_tensor_apply_kernelINS1_18TensorListMetadataILi2EEENS1_27BinaryOpScalarTensorFunctorIN3c107complexIdEELi2ELi1ELi1EEEJSt4plusIS8_EPS8_S8_EEEvT_T0_DpT1_:
        /* <DEDUP_REMOVED lines=33> */
.L_x_614:
        /* <DEDUP_REMOVED lines=13> */
[----:B------:R-:W-:Y:S02]  /*02e0*/  ISETP.GE.U32.AND P2, PT, R25, UR12, PT ;  /* 0x0000000c19007c0c */ /* 0x000fe4000bf46070 */
[----:B------:R-:W-:Y:S01]  /*02f0*/  ISETP.GE.U32.AND P3, PT, R3, UR12, PT ;  /* 0x0000000c03007c0c */ /* 0x000fe2000bf66070 */
[----:B------:R-:W-:Y:S01]  /*0300*/  IMAD.X R24, RZ, RZ, R2, P5 ;  /* 0x000000ffff187224 */ /* 0x000fe200028e0602 */
[----:B------:R-:W-:-:S02]  /*0310*/  ISETP.GE.U32.AND.EX P2, PT, R2, UR13, PT, P2 ;  /* 0x0000000d02007c0c */ /* 0x000fc4000bf46120 */
[----:B------:R-:W-:Y:S02]  /*0320*/  ISETP.GE.U32.AND.EX P0, PT, R26, UR13, PT, P0 ;  /* 0x0000000d1a007c0c */ /* 0x000fe4000bf06100 */
[C---:B------:R-:W-:Y:S02]  /*0330*/  @!P1 LEA R18, P4, R29.reuse, UR6, 0x4 ;  /* 0x000000061d129c11 */ /* 0x040fe4000f8820ff */
[----:B------:R-:W-:Y:S02]  /*0340*/  ISETP.GE.U32.AND.EX P3, PT, R24, UR13, PT, P3 ;  /* 0x0000000d18007c0c */ /* 0x000fe4000bf66130 */
[----:B------:R-:W-:-:S05]  /*0350*/  @!P1 LEA.HI.X R19, R29, UR7, R28, 0x4, P4 ;  /* 0x000000071d139c11 */ /* 0x000fca000a0f241c */
[----:B------:R-:W3:Y:S01]  /*0360*/  @!P1 LDG.E.128 R4, desc[UR14][R18.64] ;  /* 0x0000000e12049981 */ /* 0x000ee2000c1e1d00 */
[----:B------:R-:W-:Y:S02]  /*0370*/  @!P2 LEA R30, P1, R25, UR6, 0x4 ;  /* 0x00000006191eac11 */ /* 0x000fe4000f8220ff */
[----:B------:R-:W-:Y:S02]  /*0380*/  @!P0 LEA R16, P4, R27, UR6, 0x4 ;  /* 0x000000061b108c11 */ /* 0x000fe4000f8820ff */
[----:B------:R-:W-:Y:S02]  /*0390*/  CS2R R10, SRZ ;  /* 0x00000000000a7805 */ /* 0x000fe4000001ff00 */
[----:B------:R-:W-:Y:S02]  /*03a0*/  @!P2 LEA.HI.X R31, R25, UR7, R2, 0x4, P1 ;  /* 0x00000007191fac11 */ /* 0x000fe400088f2402 */
[----:B------:R-:W-:Y:S02]  /*03b0*/  CS2R R8, SRZ ;  /* 0x0000000000087805 */ /* 0x000fe4000001ff00 */
[----:B------:R-:W-:-:S02]  /*03c0*/  @!P3 LEA R34, P1, R3, UR6, 0x4 ;  /* 0x000000060322bc11 */ /* 0x000fc4000f8220ff */
[----:B------:R-:W-:Y:S02]  /*03d0*/  @!P0 LEA.HI.X R17, R27, UR7, R26, 0x4, P4 ;  /* 0x000000071b118c11 */ /* 0x000fe4000a0f241a */
[----:B------:R-:W-:Y:S02]  /*03e0*/  CS2R R14, SRZ ;  /* 0x00000000000e7805 */ /* 0x000fe4000001ff00 */
[----:B------:R-:W-:Y:S02]  /*03f0*/  CS2R R12, SRZ ;  /* 0x00000000000c7805 */ /* 0x000fe4000001ff00 */
[----:B------:R-:W-:Y:S02]  /*0400*/  CS2R R22, SRZ ;  /* 0x0000000000167805 */ /* 0x000fe4000001ff00 */
[----:B------:R-:W-:Y:S02]  /*0410*/  CS2R R20, SRZ ;  /* 0x0000000000147805 */ /* 0x000fe4000001ff00 */
[----:B------:R-:W-:Y:S01]  /*0420*/  @!P3 LEA.HI.X R35, R3, UR7, R24, 0x4, P1 ;  /* 0x000000070323bc11 */ /* 0x000fe200088f2418 */
[----:B------:R-:W4:Y:S04]  /*0430*/  @!P0 LDG.E.128 R8, desc[UR14][R16.64] ;  /* 0x0000000e10088981 */ /* 0x000f28000c1e1d00 */
[----:B------:R1:W5:Y:S04]  /*0440*/  @!P2 LDG.E.128 R12, desc[UR14][R30.64] ;  /* 0x0000000e1e0ca981 */ /* 0x000368000c1e1d00 */
[----:B------:R-:W5:Y:S04]  /*0450*/  @!P3 LDG.E.128 R20, desc[UR14][R34.64] ;  /* 0x0000000e2214b981 */ /* 0x000f68000c1e1d00 */
[----:B0-----:R-:W2:Y:S01]  /*0460*/  LDG.E.128 R16, desc[UR14][R36.64] ;  /* 0x0000000e24107981 */ /* 0x001ea2000c1e1d00 */
        /* <DEDUP_REMOVED lines=11> */
[----:B-1----:R-:W-:-:S15]  /*0520*/  DMUL R30, R18, UR20 ;  /* 0x00000014121e7c28 */ /* 0x002fde0008000000 */
[----:B------:R-:W-:-:S15]  /*0530*/  NOP ;  /* 0x0000000000007918 */ /* 0x000fde0000000000 */
[----:B------:R-:W-:-:S15]  /*0540*/  NOP ;  /* 0x0000000000007918 */ /* 0x000fde0000000000 */
[----:B------:R-:W-:-:S15]  /*0550*/  NOP ;  /* 0x0000000000007918 */ /* 0x000fde0000000000 */
[----:B------:R-:W-:-:S04]  /*0560*/  NOP ;  /* 0x0000000000007918 */ /* 0x000fc80000000000 */
[----:B0-----:R-:W3:-:S15]  /*0570*/  DFMA R18, R16, UR20, -R32 ;  /* 0x0000001410127c2b */ /* 0x001ede0008000820 */
[----:B------:R-:W-:-:S15]  /*0580*/  NOP ;  /* 0x0000000000007918 */ /* 0x000fde0000000000 */
[----:B------:R-:W-:-:S15]  /*0590*/  NOP ;  /* 0x0000000000007918 */ /* 0x000fde0000000000 */
[----:B------:R-:W-:-:S15]  /*05a0*/  NOP ;  /* 0x0000000000007918 */ /* 0x000fde0000000000 */
[----:B------:R-:W-:-:S04]  /*05b0*/  NOP ;  /* 0x0000000000007918 */ /* 0x000fc80000000000 */
[----:B---3--:R-:W-:-:S15]  /*05c0*/  DADD R4, R18, R4 ;  /* 0x0000000012047229 */ /* 0x008fde0000000004 */
[----:B------:R-:W-:-:S15]  /*05d0*/  NOP ;  /* 0x0000000000007918 */ /* 0x000fde0000000000 */
[----:B------:R-:W-:-:S15]  /*05e0*/  NOP ;  /* 0x0000000000007918 */ /* 0x000fde0000000000 */
[----:B------:R-:W-:-:S15]  /*05f0*/  NOP ;  /* 0x0000000000007918 */ /* 0x000fde0000000000 */
[----:B------:R-:W-:-:S04]  /*0600*/  NOP ;  /* 0x0000000000007918 */ /* 0x000fc80000000000 */
[----:B----4-:R-:W-:-:S15]  /*0610*/  DADD R8, R18, R8 ;  /* 0x0000000012087229 */ /* 0x010fde0000000008 */
[----:B------:R-:W-:-:S15]  /*0620*/  NOP ;  /* 0x0000000000007918 */ /* 0x000fde0000000000 */
[----:B------:R-:W-:-:S15]  /*0630*/  NOP ;  /* 0x0000000000007918 */ /* 0x000fde0000000000 */
[----:B------:R-:W-:-:S15]  /*0640*/  NOP ;  /* 0x0000000000007918 */ /* 0x000fde0000000000 */
[----:B------:R-:W-:-:S04]  /*0650*/  NOP ;  /* 0x0000000000007918 */ /* 0x000fc80000000000 */
[----:B-----5:R-:W-:-:S15]  /*0660*/  DADD R12, R18, R12 ;  /* 0x00000000120c7229 */ /* 0x020fde000000000c */
[----:B------:R-:W-:-:S15]  /*0670*/  NOP ;  /* 0x0000000000007918 */ /* 0x000fde0000000000 */
[----:B------:R-:W-:-:S15]  /*0680*/  NOP ;  /* 0x0000000000007918 */ /* 0x000fde0000000000 */
[----:B------:R-:W-:-:S15]  /*0690*/  NOP ;  /* 0x0000000000007918 */ /* 0x000fde0000000000 */
[----:B------:R-:W-:-:S04]  /*06a0*/  NOP ;  /* 0x0000000000007918 */ /* 0x000fc80000000000 */
[----:B------:R0:W-:Y:S02]  /*06b0*/  DADD R20, R18, R20 ;  /* 0x0000000012147229 */ /* 0x0001e40000000014 */
[----:B0-----:R-:W-:-:S04]  /*06c0*/  @!P1 LEA R18, P4, R29, UR8, 0x4 ;  /* 0x000000081d129c11 */ /* 0x001fc8000f8820ff */
[----:B------:R-:W-:Y:S02]  /*06d0*/  @!P1 LEA.HI.X R19, R29, UR9, R28, 0x4, P4 ;  /* 0x000000091d139c11 */ /* 0x000fe4000a0f241c */
[----:B------:R-:W-:Y:S02]  /*06e0*/  @!P0 LEA R32, P4, R27, UR8, 0x4 ;  /* 0x000000081b208c11 */ /* 0x000fe4000f8820ff */
[----:B------:R-:W-:Y:S02]  /*06f0*/  @!P3 LEA R28, P6, R3, UR8, 0x4 ;  /* 0x00000008031cbc11 */ /* 0x000fe4000f8c20ff */
[----:B------:R-:W-:Y:S02]  /*0700*/  @!P0 LEA.HI.X R33, R27, UR9, R26, 0x4, P4 ;  /* 0x000000091b218c11 */ /* 0x000fe4000a0f241a */
[----:B------:R-:W-:-:S15]  /*0710*/  @!P3 LEA.HI.X R29, R3, UR9, R24, 0x4, P6 ;  /* 0x00000009031dbc11 */ /* 0x000fde000b0f2418 */
[----:B------:R-:W-:-:S15]  /*0720*/  NOP ;  /* 0x0000000000007918 */ /* 0x000fde0000000000 */
[----:B------:R-:W-:-:S15]  /*0730*/  NOP ;  /* 0x0000000000007918 */ /* 0x000fde0000000000 */
[----:B------:R-:W-:-:S05]  /*0740*/  NOP ;  /* 0x0000000000007918 */ /* 0x000fca0000000000 */
[----:B------:R0:W1:Y:S02]  /*0750*/  DFMA R16, R16, UR22, R30 ;  /* 0x0000001610107c2b */ /* 0x000064000800001e */
[----:B0-----:R-:W-:-:S04]  /*0760*/  @!P2 LEA R30, P5, R25, UR8, 0x4 ;  /* 0x00000008191eac11 */ /* 0x001fc8000f8a20ff */
[----:B------:R-:W-:-:S15]  /*0770*/  @!P2 LEA.HI.X R31, R25, UR9, R2, 0x4, P5 ;  /* 0x00000009191fac11 */ /* 0x000fde000a8f2402 */
[----:B------:R-:W-:-:S15]  /*0780*/  NOP ;  /* 0x0000000000007918 */ /* 0x000fde0000000000 */
[----:B------:R-:W-:-:S15]  /*0790*/  NOP ;  /* 0x0000000000007918 */ /* 0x000fde0000000000 */
[----:B------:R-:W-:-:S13]  /*07a0*/  NOP ;  /* 0x0000000000007918 */ /* 0x000fda0000000000 */
[----:B-1----:R-:W0:Y:S02]  /*07b0*/  DADD R6, R16, R6 ;  /* 0x0000000010067229 */ /* 0x002e240000000006 */
[----:B0-----:R3:W-:-:S15]  /*07c0*/  @!P1 STG.E.128 desc[UR14][R18.64], R4 ;  /* 0x0000000412009986 */ /* 0x0017de000c101d0e */
[----:B------:R-:W-:-:S15]  /*07d0*/  NOP ;  /* 0x0000000000007918 */ /* 0x000fde0000000000 */
[----:B------:R-:W-:-:S15]  /*07e0*/  NOP ;  /* 0x0000000000007918 */ /* 0x000fde0000000000 */
[----:B------:R-:W-:-:S15]  /*07f0*/  NOP ;  /* 0x0000000000007918 */ /* 0x000fde0000000000 */
[----:B------:R-:W-:-:S02]  /*0800*/  NOP ;  /* 0x0000000000007918 */ /* 0x000fc40000000000 */
[----:B------:R-:W0:Y:S02]  /*0810*/  DADD R10, R16, R10 ;  /* 0x00000000100a7229 */ /* 0x000e24000000000a */
        /* <DEDUP_REMOVED lines=12> */
[----:B0-----:R3:W-:Y:S01]  /*08e0*/  @!P3 STG.E.128 desc[UR14][R28.64], R20 ;  /* 0x000000141c00b986 */ /* 0x0017e2000c101d0e */
[----:B------:R-:W-:Y:S05]  /*08f0*/  BRA.U !UP0, `(.L_x_614) ;  /* 0xfffffff908447547 */ /* 0x000fea000b83ffff */
[----:B------:R-:W-:Y:S05]  /*0900*/  EXIT ;  /* 0x000000000000794d */ /* 0x000fea0003800000 */
.L_x_613:
        /* <DEDUP_REMOVED lines=9> */
.L_x_615:
[C---:B------:R-:W-:Y:S01]  /*09a0*/  IMAD.SHL.U32 R2, R0.reuse, 0x40, RZ ;  /* 0x0000004000027824 */ /* 0x040fe200078e00ff */
[----:B------:R-:W-:Y:S01]  /*09b0*/  SHF.L.U64.HI R24, R0, 0x6, R3 ;  /* 0x0000000600187819 */ /* 0x000fe20000010203 */
[----:B0--3--:R-:W2:Y:S03]  /*09c0*/  LDG.E.128 R4, desc[UR14][R26.64] ;  /* 0x0000000e1a047981 */ /* 0x009ea6000c1e1d00 */
[----:B------:R-:W-:-:S04]  /*09d0*/  IADD3 R28, P0, PT, R2, UR6, RZ ;  /* 0x00000006021c7c10 */ /* 0x000fc8000ff1e0ff */
[----:B------:R-:W-:-:S05]  /*09e0*/  IADD3.X R29, PT, PT, R24, UR7, RZ, P0, !PT ;  /* 0x00000007181d7c10 */ /* 0x000fca00087fe4ff */
[----:B------:R-:W3:Y:S04]  /*09f0*/  LDG.E.ENL2.256 R12, R8, desc[UR14][R28.64] ;  /* 0xfe00000e1c08797e */ /* 0x000ee8000812190c */
[----:B------:R-:W4:Y:S01]  /*0a00*/  LDG.E.ENL2.256 R20, R16, desc[UR14][R28.64+0x20] ;  /* 0xfe00010e1c10797e */ /* 0x000f220008121914 */
[----:B--2---:R-:W0:-:S15]  /*0a10*/  DMUL R30, R6, UR22 ;  /* 0x00000016061e7c28 */ /* 0x004e1e0008000000 */
        /* <DEDUP_REMOVED lines=19> */
[----:B------:R-:W-:-:S15]  /*0b50*/  DADD R12, R12, R6 ;  /* 0x000000000c0c7229 */ /* 0x000fde0000000006 */
        /* <DEDUP_REMOVED lines=9> */
[----:B------:R0:W-:Y:S02]  /*0bf0*/  DADD R20, R20, R6 ;  /* 0x0000000014147229 */ /* 0x0001e40000000006 */
[----:B0-----:R-:W-:-:S04]  /*0c00*/  IADD3 R6, P0, PT, R2, UR8, RZ ;  /* 0x0000000802067c10 */ /* 0x001fc8000ff1e0ff */
        /* <DEDUP_REMOVED lines=8> */
[----:B------:R-:W-:-:S15]  /*0c90*/  ISETP.LT.AND.EX P1, PT, R2, UR10, PT, P1 ;  /* 0x0000000a02007c0c */ /* 0x000fde000bf21310 */
[----:B------:R-:W-:-:S15]  /*0ca0*/  NOP ;  /* 0x0000000000007918 */ /* 0x000fde0000000000 */
[----:B------:R-:W-:-:S10]  /*0cb0*/  NOP ;  /* 0x0000000000007918 */ /* 0x000fd40000000000 */
[----:B------:R-:W0:-:S15]  /*0cc0*/  DFMA R4, R4, UR22, R32 ;  /* 0x0000001604047c2b */ /* 0x000e1e0008000020 */
[----:B------:R-:W-:-:S15]  /*0cd0*/  NOP ;  /* 0x0000000000007918 */ /* 0x000fde0000000000 */
[----:B------:R-:W-:-:S15]  /*0ce0*/  NOP ;  /* 0x0000000000007918 */ /* 0x000fde0000000000 */
[----:B------:R-:W-:-:S15]  /*0cf0*/  NOP ;  /* 0x0000000000007918 */ /* 0x000fde0000000000 */
[----:B------:R-:W-:-:S04]  /*0d00*/  NOP ;  /* 0x0000000000007918 */ /* 0x000fc80000000000 */
[----:B0-----:R-:W-:-:S15]  /*0d10*/  DADD R10, R10, R4 ;  /* 0x000000000a0a7229 */ /* 0x001fde0000000004 */
[----:B------:R-:W-:-:S15]  /*0d20*/  NOP ;  /* 0x0000000000007918 */ /* 0x000fde0000000000 */
[----:B------:R-:W-:-:S15]  /*0d30*/  NOP ;  /* 0x0000000000007918 */ /* 0x000fde0000000000 */
[----:B------:R-:W-:-:S15]  /*0d40*/  NOP ;  /* 0x0000000000007918 */ /* 0x000fde0000000000 */
[----:B------:R-:W-:-:S04]  /*0d50*/  NOP ;  /* 0x0000000000007918 */ /* 0x000fc80000000000 */
[----:B------:R-:W0:Y:S02]  /*0d60*/  DADD R14, R14, R4 ;  /* 0x000000000e0e7229 */ /* 0x000e240000000004 */
[----:B0-----:R3:W-:-:S15]  /*0d70*/  STG.E.ENL2.256 desc[UR14][R6.64], R8, R12 ;  /* 0xf8000008060c797f */ /* 0x0017de000f12180e */
[----:B------:R-:W-:-:S15]  /*0d80*/  NOP ;  /* 0x0000000000007918 */ /* 0x000fde0000000000 */
[----:B------:R-:W-:-:S15]  /*0d90*/  NOP ;  /* 0x0000000000007918 */ /* 0x000fde0000000000 */
[----:B------:R-:W-:-:S15]  /*0da0*/  NOP ;  /* 0x0000000000007918 */ /* 0x000fde0000000000 */
[----:B------:R-:W-:-:S02]  /*0db0*/  NOP ;  /* 0x0000000000007918 */ /* 0x000fc40000000000 */
[----:B------:R-:W-:-:S15]  /*0dc0*/  DADD R18, R18, R4 ;  /* 0x0000000012127229 */ /* 0x000fde0000000004 */
[----:B------:R-:W-:-:S15]  /*0dd0*/  NOP ;  /* 0x0000000000007918 */ /* 0x000fde0000000000 */
[----:B------:R-:W-:-:S15]  /*0de0*/  NOP ;  /* 0x0000000000007918 */ /* 0x000fde0000000000 */
[----:B------:R-:W-:-:S15]  /*0df0*/  NOP ;  /* 0x0000000000007918 */ /* 0x000fde0000000000 */
[----:B------:R-:W-:-:S04]  /*0e00*/  NOP ;  /* 0x0000000000007918 */ /* 0x000fc80000000000 */
[----:B------:R-:W0:Y:S02]  /*0e10*/  DADD R22, R22, R4 ;  /* 0x0000000016167229 */ /* 0x000e240000000004 */
[----:B0-----:R3:W-:Y:S01]  /*0e20*/  STG.E.ENL2.256 desc[UR14][R6.64+0x20], R16, R20 ;  /* 0xf80001100614797f */ /* 0x0017e2000f12180e */
[----:B------:R-:W-:Y:S05]  /*0e30*/  @!P0 BRA P1, `(.L_x_615) ;  /* 0xfffffff800d88947 */ /* 0x000fea000083ffff */
[----:B------:R-:W-:Y:S05]  /*0e40*/  EXIT ;  /* 0x000000000000794d */ /* 0x000fea0003800000 */
.L_x_616:
        /* <DEDUP_REMOVED lines=11> */
.L_x_819:


//--------------------- .text._ZN2at6native63_GLOBAL__N__862fb238_30_ForeachBinaryOpScalarTensor_cu_64fe0ca525multi_tensor_apply_kernelINS1_18TensorListMetadataILi2EEENS1_27BinaryOpScalarTensorFunctorIfLi2ELi1ELi1EEEJSt4plusIfEPffEEEvT_T0_DpT1_ --------------------------
	.section	.text._ZN2at6native63_GLOBAL__N__862fb238_30_ForeachBinaryOpScalarTensor_cu_64fe0ca525multi_tensor_apply_kernelINS1_18TensorListMetadataILi2EEENS1_27BinaryOpScalarTensorFunctorIfLi2ELi1ELi1EEEJSt4plusIfEPffEEEvT_T0_DpT1_,"ax",@progbits
	.align	128
.text._ZN2at6native63_GLOBAL__N__862fb238_30_ForeachBinaryOpScalarTensor_cu_64fe0ca525multi_tensor_apply_kernelINS1_18TensorListMetadataILi2EEENS1_27BinaryOpScalarTensorFunctorIfLi2ELi1ELi1EEEJSt4plusIfEPffEEEvT_T0_DpT1_:
        .type           _ZN2at6native63_GLOBAL__N__862fb238_30_ForeachBinaryOpScalarTensor_cu_64fe0ca525multi_tensor_apply_kernelINS1_18TensorListMetadataILi2EEENS1_27BinaryOpScalarTensorFunctorIfLi2ELi1ELi1EEEJSt4plusIfEPffEEEvT_T0_DpT1_,@function
        .size           _ZN2at6native63_GLOBAL__N__862fb238_30_ForeachBinaryOpScalarTensor_cu_64fe0ca525multi_tensor_apply_kernelINS1_18TensorListMetadataILi2EEENS1_27BinaryOpScalarTensorFunctorIfLi2ELi1ELi1EEEJSt4plusIfEPffEEEvT_T0_DpT1_,(.L_x_820 - _ZN2at6native63_GLOBAL__N__862fb238_30_ForeachBinaryOpScalarTensor_cu_64fe0ca525multi_tensor_apply_kernelINS1_18TensorListMetadataILi2EEENS1_27BinaryOpScalarTensorFunctorIfLi2ELi1ELi1EEEJSt4plusIfEPffEEEvT_T0_DpT1_)
        .other          _ZN2at6native63_GLOBAL__N__862fb238_30_ForeachBinaryOpScalarTensor_cu_64fe0ca525multi_tensor_apply_kernelINS1_18TensorListMetadataILi2EEENS1_27BinaryOpScalarTensorFunctorIfLi2ELi1ELi1EEEJSt4plusIfEPffEEEvT_T0_DpT1_,@"STO_CUDA_ENTRY STV_DEFAULT"
_ZN2at6native63_GLOBAL__N__862fb238_30_ForeachBinaryOpScalarTensor_cu_64fe0ca525multi_tensor_apply_kernelINS1_18TensorListMetadataILi2EEENS1_27BinaryOpScalarTensorFunctorIfLi2ELi1ELi1EEEJSt4plusIfEPffEEEvT_T0_DpT1_:
        /* <DEDUP_REMOVED lines=39> */
[----:B------:R-:W-:Y:S05]  /*0270*/  CALL.REL.NOINC `($__internal_53_$__cuda_sm20_div_u16) ;  /* 0x0000000c00407944 */ /* 0x000fea0003c00000 */
        /* <DEDUP_REMOVED lines=17> */
.L_x_619:
        /* <DEDUP_REMOVED lines=11> */
[----:B------:R-:W-:Y:S01]  /*0440*/  ISETP.GE.U32.AND P4, PT, R9, UR17, PT ;  /* 0x0000001109007c0c */ /* 0x000fe2000bf86070 */
[----:B------:R-:W-:-:S04]  /*0450*/  IMAD.X R16, RZ, RZ, R18, P5 ;  /* 0x000000ffff107224 */ /* 0x000fc800028e0612 */
[C---:B------:R-:W-:Y:S02]  /*0460*/  @!P2 LEA R12, P1, R11.reuse, UR8, 0x2 ;  /* 0x000000080b0cac11 */ /* 0x040fe4000f8210ff */
[----:B------:R-:W-:Y:S01]  /*0470*/  ISETP.GE.AND.EX P4, PT, R16, UR18, PT, P4 ;  /* 0x0000001210007c0c */ /* 0x000fe2000bf86340 */
[----:B0-----:R-:W1:Y:S01]  /*0480*/  LDG.E R4, desc[UR14][R2.64] ;  /* 0x0000000e02047981 */ /* 0x001e62000c1e1900 */
[----:B------:R-:W-:Y:S02]  /*0490*/  @!P2 LEA.HI.X R13, R11, UR9, R24, 0x2, P1 ;  /* 0x000000090b0dac11 */ /* 0x000fe400088f1418 */
[----:B------:R-:W-:Y:S02]  /*04a0*/  IADD3 R7, P5, PT, R9, UR16, RZ ;  /* 0x0000001009077c10 */ /* 0x000fe4000ffbe0ff */
[----:B------:R-:W-:Y:S01]  /*04b0*/  @!P3 LEA R20, P6, R19, UR8, 0x2 ;  /* 0x000000081314bc11 */ /* 0x000fe2000f8c10ff */
[----:B------:R0:W1:Y:S01]  /*04c0*/  @!P2 LDG.E R27, desc[UR14][R12.64] ;  /* 0x0000000e0c1ba981 */ /* 0x000062000c1e1900 */
[----:B------:R-:W-:Y:S01]  /*04d0*/  ISETP.GE.U32.AND P1, PT, R7, UR17, PT ;  /* 0x0000001107007c0c */ /* 0x000fe2000bf26070 */
[----:B------:R-:W-:Y:S01]  /*04e0*/  IMAD.X R26, RZ, RZ, R16, P5 ;  /* 0x000000ffff1a7224 */ /* 0x000fe200028e0610 */
[----:B------:R-:W-:Y:S01]  /*04f0*/  @!P3 LEA.HI.X R21, R19, UR9, R18, 0x2, P6 ;  /* 0x000000091315bc11 */ /* 0x000fe2000b0f1412 */
[----:B------:R-:W-:-:S02]  /*0500*/  IMAD.MOV.U32 R25, RZ, RZ, RZ ;  /* 0x000000ffff197224 */ /* 0x000fc400078e00ff */
[C---:B------:R-:W-:Y:S02]  /*0510*/  @!P4 LEA R22, P5, R9.reuse, UR8, 0x2 ;  /* 0x000000080916cc11 */ /* 0x040fe4000f8a10ff */
[----:B------:R-:W-:Y:S01]  /*0520*/  ISETP.GE.AND.EX P1, PT, R26, UR18, PT, P1 ;  /* 0x000000121a007c0c */ /* 0x000fe2000bf26310 */
[----:B------:R-:W-:Y:S01]  /*0530*/  IMAD.MOV.U32 R17, RZ, RZ, RZ ;  /* 0x000000ffff117224 */ /* 0x000fe200078e00ff */
[----:B------:R-:W2:Y:S01]  /*0540*/  @!P3 LDG.E R25, desc[UR14][R20.64] ;  /* 0x0000000e1419b981 */ /* 0x000ea2000c1e1900 */
[----:B------:R-:W-:-:S05]  /*0550*/  @!P4 LEA.HI.X R23, R9, UR9, R16, 0x2, P5 ;  /* 0x000000090917cc11 */ /* 0x000fca000a8f1410 */
[----:B------:R-:W3:Y:S01]  /*0560*/  @!P4 LDG.E R17, desc[UR14][R22.64] ;  /* 0x0000000e1611c981 */ /* 0x000ee2000c1e1900 */
[----:B------:R-:W-:-:S04]  /*0570*/  IMAD.MOV.U32 R5, RZ, RZ, RZ ;  /* 0x000000ffff057224 */ /* 0x000fc800078e00ff */
[----:B0-----:R-:W-:-:S04]  /*0580*/  @!P1 LEA R12, P5, R7, UR8, 0x2 ;  /* 0x00000008070c9c11 */ /* 0x001fc8000f8a10ff */
[----:B------:R-:W-:-:S05]  /*0590*/  @!P1 LEA.HI.X R13, R7, UR9, R26, 0x2, P5 ;  /* 0x00000009070d9c11 */ /* 0x000fca000a8f141a */
[----:B------:R0:W4:Y:S01]  /*05a0*/  @!P1 LDG.E R5, desc[UR14][R12.64] ;  /* 0x0000000e0c059981 */ /* 0x000122000c1e1900 */
[----:B------:R-:W-:Y:S02]  /*05b0*/  @!P2 LEA R14, P5, R11, UR10, 0x2 ;  /* 0x0000000a0b0eac11 */ /* 0x000fe4000f8a10ff */
[----:B------:R-:W-:Y:S02]  /*05c0*/  @!P4 LEA R8, P6, R9, UR10, 0x2 ;  /* 0x0000000a0908cc11 */ /* 0x000fe4000f8c10ff */
[----:B------:R-:W-:Y:S02]  /*05d0*/  @!P2 LEA.HI.X R15, R11, UR11, R24, 0x2, P5 ;  /* 0x0000000b0b0fac11 */ /* 0x000fe4000a8f1418 */
[----:B------:R-:W-:Y:S02]  /*05e0*/  @!P1 LEA R6, P5, R7, UR10, 0x2 ;  /* 0x0000000a07069c11 */ /* 0x000fe4000f8a10ff */
[----:B------:R-:W-:Y:S02]  /*05f0*/  @!P4 LEA.HI.X R9, R9, UR11, R16, 0x2, P6 ;  /* 0x0000000b0909cc11 */ /* 0x000fe4000b0f1410 */
[----:B------:R-:W-:-:S02]  /*0600*/  IADD3 R11, P6, PT, R11, UR13, RZ ;  /* 0x0000000d0b0b7c10 */ /* 0x000fc4000ffde0ff */
[----:B------:R-:W-:Y:S02]  /*0610*/  @!P1 LEA.HI.X R7, R7, UR11, R26, 0x2, P5 ;  /* 0x0000000b07079c11 */ /* 0x000fe4000a8f141a */
[----:B0-----:R-:W-:Y:S01]  /*0620*/  IADD3 R13, P5, PT, R19, UR13, RZ ;  /* 0x0000000d130d7c10 */ /* 0x001fe2000ffbe0ff */
[----:B------:R-:W-:Y:S02]  /*0630*/  IMAD.X R12, RZ, RZ, R24, P6 ;  /* 0x000000ffff0c7224 */ /* 0x000fe400030e0618 */
[----:B------:R-:W-:Y:S02]  /*0640*/  IMAD.MOV.U32 R24, RZ, RZ, RZ ;  /* 0x000000ffff187224 */ /* 0x000fe400078e00ff */
[----:B------:R-:W-:Y:S02]  /*0650*/  IMAD.MOV.U32 R26, RZ, RZ, RZ ;  /* 0x000000ffff1a7224 */ /* 0x000fe400078e00ff */
[----:B-1----:R-:W-:-:S05]  /*0660*/  FFMA.FTZ R27, R4, UR12, R27 ;  /* 0x0000000c041b7c23 */ /* 0x002fca000801001b */
[----:B------:R0:W-:Y:S01]  /*0670*/  @!P2 STG.E desc[UR14][R14.64], R27 ;  /* 0x0000001b0e00a986 */ /* 0x0001e2000c10190e */
[----:B------:R-:W-:-:S04]  /*0680*/  @!P3 LEA R20, P2, R19, UR10, 0x2 ;  /* 0x0000000a1314bc11 */ /* 0x000fc8000f8410ff */
[--C-:B------:R-:W-:Y:S01]  /*0690*/  @!P3 LEA.HI.X R21, R19, UR11, R18.reuse, 0x2, P2 ;  /* 0x0000000b1315bc11 */ /* 0x100fe200090f1412 */
[----:B--2---:R-:W-:Y:S01]  /*06a0*/  FFMA.FTZ R25, R4, UR12, R25 ;  /* 0x0000000c04197c23 */ /* 0x004fe20008010019 */
[----:B------:R-:W-:Y:S01]  /*06b0*/  ISETP.GE.U32.AND P2, PT, R11, UR17, PT ;  /* 0x000000110b007c0c */ /* 0x000fe2000bf46070 */
[----:B------:R-:W-:Y:S01]  /*06c0*/  IMAD.X R18, RZ, RZ, R18, P5 ;  /* 0x000000ffff127224 */ /* 0x000fe200028e0612 */
[C---:B0-----:R-:W-:Y:S02]  /*06d0*/  IADD3 R15, P5, PT, R13.reuse, UR16, RZ ;  /* 0x000000100d0f7c10 */ /* 0x041fe4000ffbe0ff */
[----:B------:R4:W-:Y:S01]  /*06e0*/  @!P3 STG.E desc[UR14][R20.64], R25 ;  /* 0x000000191400b986 */ /* 0x0009e2000c10190e */
[----:B------:R-:W-:Y:S01]  /*06f0*/  ISETP.GE.AND.EX P3, PT, R12, UR18, PT, P2 ;  /* 0x000000120c007c0c */ /* 0x000fe2000bf66320 */
[----:B---3--:R-:W-:Y:S01]  /*0700*/  FFMA.FTZ R19, R4, UR12, R17 ;  /* 0x0000000c04137c23 */ /* 0x008fe20008010011 */
[----:B------:R-:W-:Y:S01]  /*0710*/  ISETP.GE.U32.AND P2, PT, R13, UR17, PT ;  /* 0x000000110d007c0c */ /* 0x000fe2000bf46070 */
[----:B------:R-:W-:Y:S01]  /*0720*/  IMAD.X R14, RZ, RZ, R18, P5 ;  /* 0x000000ffff0e7224 */ /* 0x000fe200028e0612 */
[----:B------:R-:W-:-:S02]  /*0730*/  IADD3 R16, P6, PT, R15, UR16, RZ ;  /* 0x000000100f107c10 */ /* 0x000fc4000ffde0ff */
[----:B------:R-:W-:Y:S01]  /*0740*/  ISETP.GE.AND.EX P2, PT, R18, UR18, PT, P2 ;  /* 0x0000001212007c0c */ /* 0x000fe2000bf46320 */
[----:B------:R0:W-:Y:S01]  /*0750*/  @!P4 STG.E desc[UR14][R8.64], R19 ;  /* 0x000000130800c986 */ /* 0x0001e2000c10190e */
[----:B------:R-:W-:Y:S01]  /*0760*/  ISETP.GE.U32.AND P4, PT, R15, UR17, PT ;  /* 0x000000110f007c0c */ /* 0x000fe2000bf86070 */
[----:B------:R-:W-:Y:S01]  /*0770*/  IMAD.X R17, RZ, RZ, R14, P6 ;  /* 0x000000ffff117224 */ /* 0x000fe200030e060e */
[----:B------:R-:W-:Y:S02]  /*0780*/  ISETP.GE.U32.AND P5, PT, R16, UR17, PT ;  /* 0x0000001110007c0c */ /* 0x000fe4000bfa6070 */
[----:B------:R-:W-:Y:S01]  /*0790*/  ISETP.GE.AND.EX P4, PT, R14, UR18, PT, P4 ;  /* 0x000000120e007c0c */ /* 0x000fe2000bf86340 */
[----:B----4-:R-:W-:Y:S01]  /*07a0*/  FFMA.FTZ R25, R4, UR12, R5 ;  /* 0x0000000c04197c23 */ /* 0x010fe20008010005 */
[----:B------:R-:W-:Y:S02]  /*07b0*/  ISETP.GE.AND.EX P5, PT, R17, UR18, PT, P5 ;  /* 0x0000001211007c0c */ /* 0x000fe4000bfa6350 */
[----:B------:R-:W-:-:S02]  /*07c0*/  @!P3 LEA R20, P6, R11, UR8, 0x2 ;  /* 0x000000080b14bc11 */ /* 0x000fc4000f8c10ff */
[----:B------:R1:W-:Y:S01]  /*07d0*/  @!P1 STG.E desc[UR14][R6.64], R25 ;  /* 0x0000001906009986 */ /* 0x0003e2000c10190e */
[----:B------:R-:W-:Y:S02]  /*07e0*/  @!P2 LEA R4, P1, R13, UR8, 0x2 ;  /* 0x000000080d04ac11 */ /* 0x000fe4000f8210ff */
[----:B------:R-:W-:Y:S01]  /*07f0*/  @!P3 LEA.HI.X R21, R11, UR9, R12, 0x2, P6 ;  /* 0x000000090b15bc11 */ /* 0x000fe2000b0f140c */
[----:B0-----:R-:W-:Y:S01]  /*0800*/  IMAD.MOV.U32 R19, RZ, RZ, RZ ;  /* 0x000000ffff137224 */ /* 0x001fe200078e00ff */
[----:B------:R-:W-:Y:S01]  /*0810*/  @!P2 LEA.HI.X R5, R13, UR9, R18, 0x2, P1 ;  /* 0x000000090d05ac11 */ /* 0x000fe200088f1412 */
[----:B------:R-:W2:Y:S01]  /*0820*/  LDG.E R3, desc[UR14][R2.64] ;  /* 0x0000000e02037981 */ /* 0x000ea2000c1e1900 */
[C---:B------:R-:W-:Y:S02]  /*0830*/  @!P4 LEA R8, P1, R15.reuse, UR8, 0x2 ;  /* 0x000000080f08cc11 */ /* 0x040fe4000f8210ff */
[C---:B------:R-:W-:Y:S01]  /*0840*/  @!P5 LEA R22, P6, R16.reuse, UR8, 0x2 ;  /* 0x000000081016dc11 */ /* 0x040fe2000f8c10ff */
[----:B------:R0:W2:Y:S01]  /*0850*/  @!P3 LDG.E R24, desc[UR14][R20.64] ;  /* 0x0000000e1418b981 */ /* 0x0000a2000c1e1900 */
[----:B------:R-:W-:Y:S01]  /*0860*/  @!P4 LEA.HI.X R9, R15, UR9, R14, 0x2, P1 ;  /* 0x000000090f09cc11 */ /* 0x000fe200088f140e */
[----:B-1----:R-:W-:Y:S01]  /*0870*/  IMAD.MOV.U32 R25, RZ, RZ, RZ ;  /* 0x000000ffff197224 */ /* 0x002fe200078e00ff */
[----:B------:R-:W-:Y:S01]  /*0880*/  @!P5 LEA.HI.X R23, R16, UR9, R17, 0x2, P6 ;  /* 0x000000091017dc11 */ /* 0x000fe2000b0f1411 */
[----:B------:R1:W3:Y:S04]  /*0890*/  @!P2 LDG.E R19, desc[UR14][R4.64] ;  /* 0x0000000e0413a981 */ /* 0x0002e8000c1e1900 */
[----:B------:R-:W4:Y:S04]  /*08a0*/  @!P4 LDG.E R26, desc[UR14][R8.64] ;  /* 0x0000000e081ac981 */ /* 0x000f28000c1e1900 */
[----:B------:R-:W5:Y:S01]  /*08b0*/  @!P5 LDG.E R25, desc[UR14][R22.64] ;  /* 0x0000000e1619d981 */ /* 0x000f62000c1e1900 */
[----:B------:R-:W-:-:S02]  /*08c0*/  @!P3 LEA R6, P1, R11, UR10, 0x2 ;  /* 0x0000000a0b06bc11 */ /* 0x000fc4000f8210ff */
[----:B0-----:R-:W-:Y:S02]  /*08d0*/  @!P2 LEA R20, P6, R13, UR10, 0x2 ;  /* 0x0000000a0d14ac11 */ /* 0x001fe4000f8c10ff */
[----:B------:R-:W-:Y:S02]  /*08e0*/  @!P3 LEA.HI.X R7, R11, UR11, R12, 0x2, P1 ;  /* 0x0000000b0b07bc11 */ /* 0x000fe400088f140c */
[----:B------:R-:W-:Y:S02]  /*08f0*/  @!P2 LEA.HI.X R21, R13, UR11, R18, 0x2, P6 ;  /* 0x0000000b0d15ac11 */ /* 0x000fe4000b0f1412 */
[C---:B-1----:R-:W-:Y:S02]  /*0900*/  @!P4 LEA R4, P1, R15.reuse, UR10, 0x2 ;  /* 0x0000000a0f04cc11 */ /* 0x042fe4000f8210ff */
[----:B------:R-:W-:Y:S01]  /*0910*/  @!P5 LEA R12, P6, R16, UR10, 0x2 ;  /* 0x0000000a100cdc11 */ /* 0x000fe2000f8c10ff */
[----:B------:R-:W-:Y:S01]  /*0920*/  UIADD3 UR4, UP0, UPT, UR4, 0x2, URZ ;  /* 0x0000000204047890 */ /* 0x000fe2000ff1e0ff */
[----:B------:R-:W-:-:S02]  /*0930*/  @!P4 LEA.HI.X R5, R15, UR11, R14, 0x2, P1 ;  /* 0x0000000b0f05cc11 */ /* 0x000fc400088f140e */
[----:B------:R-:W-:Y:S01]  /*0940*/  @!P5 LEA.HI.X R13, R16, UR11, R17, 0x2, P6 ;  /* 0x0000000b100ddc11 */ /* 0x000fe2000b0f1411 */
[----:B------:R-:W-:Y:S02]  /*0950*/  UIADD3.X UR5, UPT, UPT, URZ, UR5, URZ, UP0, !UPT ;  /* 0x00000005ff057290 */ /* 0x000fe400087fe4ff */
[----:B------:R-:W-:-:S04]  /*0960*/  ISETP.NE.U32.AND P1, PT, R10, UR4, PT ;  /* 0x000000040a007c0c */ /* 0x000fc8000bf25070 */
[----:B------:R-:W-:Y:S01]  /*0970*/  ISETP.NE.AND.EX P1, PT, RZ, UR5, PT, P1 ;  /* 0x00000005ff007c0c */ /* 0x000fe2000bf25310 */
[----:B------:R-:W-:-:S04]  /*0980*/  ULEA UR6, UP0, UR13, UR6, 0x1 ;  /* 0x000000060d067291 */ /* 0x000fc8000f8008ff */
[----:B------:R-:W-:Y:S01]  /*0990*/  ULEA.HI.X UR7, UR13, UR7, URZ, 0x1, UP0 ;  /* 0x000000070d077291 */ /* 0x000fe200080f0cff */
[C---:B--2---:R-:W-:Y:S01]  /*09a0*/  FFMA.FTZ R11, R3.reuse, UR12, R24 ;  /* 0x0000000c030b7c23 */ /* 0x044fe20008010018 */
[----:B---3--:R-:W-:-:S04]  /*09b0*/  FFMA.FTZ R19, R3, UR12, R19 ;  /* 0x0000000c03137c23 */ /* 0x008fc80008010013 */
[----:B------:R2:W-:Y:S01]  /*09c0*/  @!P3 STG.E desc[UR14][R6.64], R11 ;  /* 0x0000000b0600b986 */ /* 0x0005e2000c10190e */
[----:B----4-:R-:W-:-:S03]  /*09d0*/  FFMA.FTZ R9, R3, UR12, R26 ;  /* 0x0000000c03097c23 */ /* 0x010fc6000801001a */
[----:B------:R2:W-:Y:S01]  /*09e0*/  @!P2 STG.E desc[UR14][R20.64], R19 ;  /* 0x000000131400a986 */ /* 0x0005e2000c10190e */
[----:B-----5:R-:W-:-:S03]  /*09f0*/  FFMA.FTZ R25, R3, UR12, R25 ;  /* 0x0000000c03197c23 */ /* 0x020fc60008010019 */
[----:B------:R2:W-:Y:S04]  /*0a00*/  @!P4 STG.E desc[UR14][R4.64], R9 ;  /* 0x000000090400c986 */ /* 0x0005e8000c10190e */
[----:B------:R2:W-:Y:S01]  /*0a10*/  @!P5 STG.E desc[UR14][R12.64], R25 ;  /* 0x000000190c00d986 */ /* 0x0005e2000c10190e */
[----:B------:R-:W-:Y:S05]  /*0a20*/  @P1 BRA `(.L_x_619) ;  /* 0xfffffff800581947 */ /* 0x000fea000383ffff */
.L_x_618:
[----:B------:R-:W-:Y:S05]  /*0a30*/  @!P0 EXIT ;  /* 0x000000000000894d */ /* 0x000fea0003800000 */
[----:B0-2---:R-:W-:Y:S01]  /*0a40*/  IADD3 R12, P1, PT, R0, UR6, RZ ;  /* 0x00000006000c7c10 */ /* 0x005fe2000ff3e0ff */
[----:B------:R-:W0:Y:S01]  /*0a50*/  LDC.64 R18, c[0x0][0xfd0] ;  /* 0x0003f400ff127b82 */ /* 0x000e220000000a00 */
[----:B------:R-:W-:Y:S01]  /*0a60*/  IMAD.MOV.U32 R17, RZ, RZ, RZ ;  /* 0x000000ffff117224 */ /* 0x000fe200078e00ff */
[----:B------:R-:W-:Y:S02]  /*0a70*/  CS2R R20, SRZ ;  /* 0x0000000000147805 */ /* 0x000fe4000001ff00 */
[C---:B------:R-:W-:Y:S01]  /*0a80*/  ISETP.GE.U32.AND P0, PT, R12.reuse, UR17, PT ;  /* 0x000000110c007c0c */ /* 0x040fe2000bf06070 */
[----:B------:R-:W-:Y:S01]  /*0a90*/  IMAD.X R23, RZ, RZ, UR7, P1 ;  /* 0x00000007ff177e24 */ /* 0x000fe200088e06ff */
[----:B------:R-:W-:Y:S01]  /*0aa0*/  IADD3 R15, P1, PT, R12, UR16, RZ ;  /* 0x000000100c0f7c10 */ /* 0x000fe2000ff3e0ff */
[----:B------:R-:W-:Y:S01]  /*0ab0*/  IMAD.MOV.U32 R22, RZ, RZ, RZ ;  /* 0x000000ffff167224 */ /* 0x000fe200078e00ff */
[----:B------:R-:W1:Y:S02]  /*0ac0*/  LDCU UR4, c[0x0][0xfd8] ;  /* 0x0001fb00ff0477ac */ /* 0x000e640008000800 */
[----:B------:R-:W-:Y:S01]  /*0ad0*/  IADD3 R4, P2, PT, R15, UR16, RZ ;  /* 0x000000100f047c10 */ /* 0x000fe2000ff5e0ff */
[----:B------:R-:W-:Y:S01]  /*0ae0*/  IMAD.X R16, RZ, RZ, R23, P1 ;  /* 0x000000ffff107224 */ /* 0x000fe200008e0617 */
[----:B------:R-:W-:-:S02]  /*0af0*/  ISETP.GE.AND.EX P0, PT, R23, UR18, PT, P0 ;  /* 0x0000001217007c0c */ /* 0x000fc4000bf06300 */
[----:B------:R-:W-:Y:S01]  /*0b00*/  ISETP.GE.U32.AND P1, PT, R15, UR17, PT ;  /* 0x000000110f007c0c */ /* 0x000fe2000bf26070 */
[----:B------:R-:W-:Y:S01]  /*0b10*/  IMAD.X R13, RZ, RZ, R16, P2 ;  /* 0x000000ffff0d7224 */ /* 0x000fe200010e0610 */
[C---:B------:R-:W-:Y:S02]  /*0b20*/  IADD3 R5, P4, PT, R4.reuse, UR16, RZ ;  /* 0x0000001004057c10 */ /* 0x040fe4000ff9e0ff */
[----:B------:R-:W-:Y:S02]  /*0b30*/  ISETP.GE.U32.AND P2, PT, R4, UR17, PT ;  /* 0x0000001104007c0c */ /* 0x000fe4000bf46070 */
[----:B------:R-:W-:Y:S01]  /*0b40*/  ISETP.GE.AND.EX P1, PT, R16, UR18, PT, P1 ;  /* 0x0000001210007c0c */ /* 0x000fe2000bf26310 */
[----:B------:R-:W-:Y:S01]  /*0b50*/  IMAD.X R0, RZ, RZ, R13, P4 ;  /* 0x000000ffff007224 */ /* 0x000fe200020e060d */
[----:B------:R-:W-:Y:S02]  /*0b60*/  ISETP.GE.AND.EX P2, PT, R13, UR18, PT, P2 ;  /* 0x000000120d007c0c */ /* 0x000fe4000bf46320 */
[----:B------:R-:W-:Y:S01]  /*0b70*/  ISETP.GE.U32.AND P3, PT, R5, UR17, PT ;  /* 0x0000001105007c0c */ /* 0x000fe2000bf66070 */
[----:B0-----:R-:W1:Y:S01]  /*0b80*/  LDG.E R18, desc[UR14][R18.64] ;  /* 0x0000000e12127981 */ /* 0x001e62000c1e1900 */
[----:B------:R-:W-:-:S02]  /*0b90*/  @!P0 LEA R10, P4, R12, UR8, 0x2 ;  /* 0x000000080c0a8c11 */ /* 0x000fc4000f8810ff */
[----:B------:R-:W-:Y:S02]  /*0ba0*/  ISETP.GE.AND.EX P3, PT, R0, UR18, PT, P3 ;  /* 0x0000001200007c0c */ /* 0x000fe4000bf66330 */
[----:B------:R-:W-:-:S03]  /*0bb0*/  @!P0 LEA.HI.X R11, R12, UR9, R23, 0x2, P4 ;  /* 0x000000090c0b8c11 */ /* 0x000fc6000a0f1417 */
[C---:B------:R-:W-:Y:S02]  /*0bc0*/  @!P1 LEA R2, P4, R15.reuse, UR8, 0x2 ;  /* 0x000000080f029c11 */ /* 0x040fe4000f8810ff */
[C---:B------:R-:W-:Y:S01]  /*0bd0*/  @!P2 LEA R6, P5, R4.reuse, UR8, 0x2 ;  /* 0x000000080406ac11 */ /* 0x040fe2000f8a10ff */
[----:B------:R0:W1:Y:S01]  /*0be0*/  @!P0 LDG.E R17, desc[UR14][R10.64] ;  /* 0x0000000e0a118981 */ /* 0x000062000c1e1900 */
[----:B------:R-:W-:Y:S02]  /*0bf0*/  @!P1 LEA.HI.X R3, R15, UR9, R16, 0x2, P4 ;  /* 0x000000090f039c11 */ /* 0x000fe4000a0f1410 */
[----:B------:R-:W-:Y:S02]  /*0c00*/  @!P2 LEA.HI.X R7, R4, UR9, R13, 0x2, P5 ;  /* 0x000000090407ac11 */ /* 0x000fe4000a8f140d */
[C---:B------:R-:W-:Y:S01]  /*0c10*/  @!P3 LEA R8, P4, R5.reuse, UR8, 0x2 ;  /* 0x000000080508bc11 */ /* 0x040fe2000f8810ff */
[----:B------:R-:W2:Y:S03]  /*0c20*/  @!P1 LDG.E R20, desc[UR14][R2.64] ;  /* 0x0000000e02149981 */ /* 0x000ea6000c1e1900 */
[----:B------:R-:W-:Y:S01]  /*0c30*/  @!P3 LEA.HI.X R9, R5, UR9, R0, 0x2, P4 ;  /* 0x000000090509bc11 */ /* 0x000fe2000a0f1400 */
[----:B------:R-:W3:Y:S04]  /*0c40*/  @!P2 LDG.E R21, desc[UR14][R6.64] ;  /* 0x0000000e0615a981 */ /* 0x000ee8000c1e1900 */
[----:B------:R-:W4:Y:S01]  /*0c50*/  @!P3 LDG.E R22, desc[UR14][R8.64] ;  /* 0x0000000e0816b981 */ /* 0x000f22000c1e1900 */
[----:B0-----:R-:W-:-:S04]  /*0c60*/  @!P0 LEA R10, P4, R12, UR10, 0x2 ;  /* 0x0000000a0c0a8c11 */ /* 0x001fc8000f8810ff */
[----:B------:R-:W-:Y:S02]  /*0c70*/  @!P0 LEA.HI.X R11, R12, UR11, R23, 0x2, P4 ;  /* 0x0000000b0c0b8c11 */ /* 0x000fe4000a0f1417 */
[C---:B------:R-:W-:Y:S02]  /*0c80*/  @!P1 LEA R14, P4, R15.reuse, UR10, 0x2 ;  /* 0x0000000a0f0e9c11 */ /* 0x040fe4000f8810ff */
[C---:B------:R-:W-:Y:S02]  /*0c90*/  @!P2 LEA R12, P5, R4.reuse, UR10, 0x2 ;  /* 0x0000000a040cac11 */ /* 0x040fe4000f8a10ff */
[----:B------:R-:W-:Y:S02]  /*0ca0*/  @!P1 LEA.HI.X R15, R15, UR11, R16, 0x2, P4 ;  /* 0x0000000b0f0f9c11 */ /* 0x000fe4000a0f1410 */
[----:B------:R-:W-:Y:S01]  /*0cb0*/  @!P2 LEA.HI.X R13, R4, UR11, R13, 0x2, P5 ;  /* 0x0000000b040dac11 */ /* 0x000fe2000a8f140d */
[C---:B-1----:R-:W-:Y:S01]  /*0cc0*/  FFMA.FTZ R17, R18.reuse, UR4, R17 ;  /* 0x0000000412117c23 */ /* 0x042fe20008010011 */
[----:B--2---:R-:W-:-:S04]  /*0cd0*/  FFMA.FTZ R3, R18, UR4, R20 ;  /* 0x0000000412037c23 */ /* 0x004fc80008010014 */
[----:B------:R0:W-:Y:S01]  /*0ce0*/  @!P0 STG.E desc[UR14][R10.64], R17 ;  /* 0x000000110a008986 */ /* 0x0001e2000c10190e */
[----:B---3--:R-:W-:-:S03]  /*0cf0*/  FFMA.FTZ R21, R18, UR4, R21 ;  /* 0x0000000412157c23 */ /* 0x008fc60008010015 */
[----:B------:R0:W-:Y:S01]  /*0d00*/  @!P1 STG.E desc[UR14][R14.64], R3 ;  /* 0x000000030e009986 */ /* 0x0001e2000c10190e */
[----:B----4-:R-:W-:-:S03]  /*0d10*/  FFMA.FTZ R7, R18, UR4, R22 ;  /* 0x0000000412077c23 */ /* 0x010fc60008010016 */
[----:B------:R0:W-:Y:S01]  /*0d20*/  @!P2 STG.E desc[UR14][R12.64], R21 ;  /* 0x000000150c00a986 */ /* 0x0001e2000c10190e */
[----:B------:R-:W-:Y:S05]  /*0d30*/  @P3 EXIT ;  /* 0x000000000000394d */ /* 0x000fea0003800000 */
[----:B------:R-:W-:-:S04]  /*0d40*/  LEA R2, P0, R5, UR10, 0x2 ;  /* 0x0000000a05027c11 */ /* 0x000fc8000f8010ff */
[----:B0-----:R-:W-:-:S05]  /*0d50*/  LEA.HI.X R3, R5, UR11, R0, 0x2, P0 ;  /* 0x0000000b05037c11 */ /* 0x001fca00080f1400 */
[----:B------:R-:W-:Y:S01]  /*0d60*/  STG.E desc[UR14][R2.64], R7 ;  /* 0x0000000702007986 */ /* 0x000fe2000c10190e */
[----:B------:R-:W-:Y:S05]  /*0d70*/  EXIT ;  /* 0x000000000000794d */ /* 0x000fea0003800000 */
.L_x_617:
        /* <DEDUP_REMOVED lines=9> */
.L_x_620:
[C---:B---3--:R-:W-:Y:S01]  /*0e10*/  IMAD.SHL.U32 R8, R10.reuse, 0x10, RZ ;  /* 0x000000100a087824 */ /* 0x048fe200078e00ff */
[----:B------:R-:W-:Y:S01]  /*0e20*/  SHF.L.U64.HI R0, R10, 0x4, R17 ;  /* 0x000000040a007819 */ /* 0x000fe20000010211 */
[----:B0-----:R-:W2:Y:S03]  /*0e30*/  LDG.E R11, desc[UR14][R2.64] ;  /* 0x0000000e020b7981 */ /* 0x001ea6000c1e1900 */
[----:B------:R-:W-:-:S04]  /*0e40*/  IADD3 R4, P0, PT, R8, UR8, RZ ;  /* 0x0000000808047c10 */ /* 0x000fc8000ff1e0ff */
[----:B------:R-:W-:-:S06]  /*0e50*/  IADD3.X R5, PT, PT, R0, UR9, RZ, P0, !PT ;  /* 0x0000000900057c10 */ /* 0x000fcc00087fe4ff */
[----:B------:R-:W2:Y:S01]  /*0e60*/  LDG.E.128 R4, desc[UR14][R4.64] ;  /* 0x0000000e04047981 */ /* 0x000ea2000c1e1d00 */
        /* <DEDUP_REMOVED lines=10> */
[C---:B--2---:R-:W-:Y:S01]  /*0f10*/  FFMA.FTZ R12, R11.reuse, UR5, R4 ;  /* 0x000000050b0c7c23 */ /* 0x044fe20008010004 */
[C---:B------:R-:W-:Y:S01]  /*0f20*/  FFMA.FTZ R13, R11.reuse, UR5, R5 ;  /* 0x000000050b0d7c23 */ /* 0x040fe20008010005 */
[C---:B------:R-:W-:Y:S01]  /*0f30*/  FFMA.FTZ R14, R11.reuse, UR5, R6 ;  /* 0x000000050b0e7c23 */ /* 0x040fe20008010006 */
[----:B------:R-:W-:-:S05]  /*0f40*/  FFMA.FTZ R15, R11, UR5, R7 ;  /* 0x000000050b0f7c23 */ /* 0x000fca0008010007 */
[----:B------:R3:W-:Y:S04]  /*0f50*/  STG.E.128 desc[UR14][R8.64], R12 ;  /* 0x0000000c08007986 */ /* 0x0007e8000c101d0e */
[----:B------:R-:W-:Y:S05]  /*0f60*/  @!P0 BRA P1, `(.L_x_620) ;  /* 0xfffffffc00a88947 */ /* 0x000fea000083ffff */
[----:B------:R-:W-:Y:S05]  /*0f70*/  EXIT ;  /* 0x000000000000794d */ /* 0x000fea0003800000 */
        .weak           $__internal_53_$__cuda_sm20_div_u16
        .type           $__internal_53_$__cuda_sm20_div_u16,@function
        .size           $__internal_53_$__cuda_sm20_div_u16,(.L_x_820 - $__internal_53_$__cuda_sm20_div_u16)
$__internal_53_$__cuda_sm20_div_u16:
        /* <DEDUP_REMOVED lines=18> */
[----:B------:R-:W-:Y:S06]  /*10a0*/  RET.REL.NODEC R2 `(_ZN2at6native63_GLOBAL__N__862fb238_30_ForeachBinaryOpScalarTensor_cu_64fe0ca525multi_tensor_apply_kernelINS1_18TensorListMetadataILi2EEENS1_27BinaryOpScalarTensorFunctorIfLi2ELi1ELi1EEEJSt4plusIfEPffEEEvT_T0_DpT1_) ;  /* 0xffffffec02d47950 */ /* 0x000fec0003c3ffff */
.L_x_621:
        /* <DEDUP_REMOVED lines=13> */
.L_x_820:


//--------------------- .text._ZN2at6native63_GLOBAL__N__862fb238_30_ForeachBinaryOpScalarTensor_cu_64fe0ca525multi_tensor_apply_kernelINS1_18TensorListMetadataILi2EEENS1_27BinaryOpScalarTensorFunctorIdLi2ELi1ELi1EEEJSt4plusIdEPddEEEvT_T0_DpT1_ --------------------------
	.section	.text._ZN2at6native63_GLOBAL__N__862fb238_30_ForeachBinaryOpScalarTensor_cu_64fe0ca525multi_tensor_apply_kernelINS1_18TensorListMetadataILi2EEENS1_27BinaryOpScalarTensorFunctorIdLi2ELi1ELi1EEEJSt4plusIdEPddEEEvT_T0_DpT1_,"ax",@progbits
	.align	128
.text._ZN2at6native63_GLOBAL__N__862fb238_30_ForeachBinaryOpScalarTensor_cu_64fe0ca525multi_tensor_apply_kernelINS1_18TensorListMetadataILi2EEENS1_27BinaryOpScalarTensorFunctorIdLi2ELi1ELi1EEEJSt4plusIdEPddEEEvT_T0_DpT1_:
        .type           _ZN2at6native63_GLOBAL__N__862fb238_30_ForeachBinaryOpScalarTensor_cu_64fe0ca525multi_tensor_apply_kernelINS1_18TensorListMetadataILi2EEENS1_27BinaryOpScalarTensorFunctorIdLi2ELi1ELi1EEEJSt4plusIdEPddEEEvT_T0_DpT1_,@function
        .size           _ZN2at6native63_GLOBAL__N__862fb238_30_ForeachBinaryOpScalarTensor_cu_64fe0ca525multi_tensor_apply_kernelINS1_18TensorListMetadataILi2EEENS1_27BinaryOpScalarTensorFunctorIdLi2ELi1ELi1EEEJSt4plusIdEPddEEEvT_T0_DpT1_,(.L_x_822 - _ZN2at6native63_GLOBAL__N__862fb238_30_ForeachBinaryOpScalarTensor_cu_64fe0ca525multi_tensor_apply_kernelINS1_18TensorListMetadataILi2EEENS1_27BinaryOpScalarTensorFunctorIdLi2ELi1ELi1EEEJSt4plusIdEPddEEEvT_T0_DpT1_)
        .other          _ZN2at6native63_GLOBAL__N__862fb238_30_ForeachBinaryOpScalarTensor_cu_64fe0ca525multi_tensor_apply_kernelINS1_18TensorListMetadataILi2EEENS1_27BinaryOpScalarTensorFunctorIdLi2ELi1ELi1EEEJSt4plusIdEPddEEEvT_T0_DpT1_,@"STO_CUDA_ENTRY STV_DEFAULT"
_ZN2at6native63_GLOBAL__N__862fb238_30_ForeachBinaryOpScalarTensor_cu_64fe0ca525multi_tensor_apply_kernelINS1_18TensorListMetadataILi2EEENS1_27BinaryOpScalarTensorFunctorIdLi2ELi1ELi1EEEJSt4plusIdEPddEEEvT_T0_DpT1_:
        /* <DEDUP_REMOVED lines=39> */
[----:B------:R-:W-:Y:S05]  /*0270*/  CALL.REL.NOINC `($__internal_54_$__cuda_sm20_div_u16) ;  /* 0x0000000c00f87944 */ /* 0x000fea0003c00000 */
        /* <DEDUP_REMOVED lines=14> */
.L_x_624:
[----:B0-----:R-:W-:Y:S01]  /*0360*/  IADD3 R3, P0, PT, R0, UR6, RZ ;  /* 0x0000000600037c10 */ /* 0x001fe2000ff1e0ff */
[----:B------:R-:W0:Y:S01]  /*0370*/  LDC.64 R6, c[0x0][0xfd0] ;  /* 0x0003f400ff067b82 */ /* 0x000e220000000a00 */
[----:B--2---:R-:W-:Y:S02]  /*0380*/  CS2R R14, SRZ ;  /* 0x00000000000e7805 */ /* 0x004fe4000001ff00 */
        /* <DEDUP_REMOVED lines=12> */
[----:B------:R-:W-:-:S04]  /*0450*/  @!P2 LEA R10, P0, R3, UR8, 0x3 ;  /* 0x00000008030aac11 */ /* 0x000fc8000f8018ff */
[----:B------:R-:W-:-:S03]  /*0460*/  @!P2 LEA.HI.X R11, R3, UR9, R24, 0x3, P0 ;  /* 0x00000009030bac11 */ /* 0x000fc600080f1c18 */
[----:B------:R-:W-:Y:S02]  /*0470*/  @!P4 LEA R8, P0, R4, UR8, 0x3 ;  /* 0x000000080408cc11 */ /* 0x000fe4000f8018ff */
[----:B------:R-:W-:Y:S01]  /*0480*/  IADD3 R23, P3, PT, R2, UR15, RZ ;  /* 0x0000000f02177c10 */ /* 0x000fe2000ff7e0ff */
[----:B------:R2:W1:Y:S01]  /*0490*/  @!P2 LDG.E.64 R12, desc[UR16][R10.64] ;  /* 0x000000100a0ca981 */ /* 0x000462000c1e1b00 */
[----:B------:R-:W-:Y:S02]  /*04a0*/  @!P4 LEA.HI.X R9, R4, UR9, R5, 0x3, P0 ;  /* 0x000000090409cc11 */ /* 0x000fe400080f1c05 */
[C---:B------:R-:W-:Y:S01]  /*04b0*/  @!P1 LEA R18, P0, R2.reuse, UR8, 0x3 ;  /* 0x0000000802129c11 */ /* 0x040fe2000f8018ff */
[--C-:B------:R-:W-:Y:S02]  /*04c0*/  IMAD.X R26, RZ, RZ, R21.reuse, P3 ;  /* 0x000000ffff1a7224 */ /* 0x100fe400018e0615 */
[----:B------:R-:W3:Y:S01]  /*04d0*/  @!P4 LDG.E.64 R14, desc[UR16][R8.64] ;  /* 0x00000010080ec981 */ /* 0x000ee2000c1e1b00 */
[----:B------:R-:W-:-:S02]  /*04e0*/  @!P1 LEA.HI.X R19, R2, UR9, R21, 0x3, P0 ;  /* 0x0000000902139c11 */ /* 0x000fc400080f1c15 */
[----:B------:R-:W-:-:S04]  /*04f0*/  ISETP.GE.U32.AND P0, PT, R23, UR18, PT ;  /* 0x0000001217007c0c */ /* 0x000fc8000bf06070 */
[----:B------:R-:W-:Y:S01]  /*0500*/  ISETP.GE.AND.EX P0, PT, R26, UR19, PT, P0 ;  /* 0x000000131a007c0c */ /* 0x000fe2000bf06300 */
[----:B0-----:R-:W1:Y:S01]  /*0510*/  LDG.E.64 R8, desc[UR16][R6.64] ;  /* 0x0000001006087981 */ /* 0x001e62000c1e1b00 */
[----:B------:R-:W-:Y:S02]  /*0520*/  CS2R R16, SRZ ;  /* 0x0000000000107805 */ /* 0x000fe4000001ff00 */
[----:B--2---:R-:W-:-:S04]  /*0530*/  CS2R R10, SRZ ;  /* 0x00000000000a7805 */ /* 0x004fc8000001ff00 */
[----:B------:R0:W2:Y:S05]  /*0540*/  @!P1 LDG.E.64 R16, desc[UR16][R18.64] ;  /* 0x0000001012109981 */ /* 0x0000aa000c1e1b00 */
[----:B------:R-:W-:-:S04]  /*0550*/  @!P0 LEA R28, P3, R23, UR8, 0x3 ;  /* 0x00000008171c8c11 */ /* 0x000fc8000f8618ff */
[----:B------:R-:W-:-:S05]  /*0560*/  @!P0 LEA.HI.X R29, R23, UR9, R26, 0x3, P3 ;  /* 0x00000009171d8c11 */ /* 0x000fca00098f1c1a */
[----:B------:R-:W4:Y:S01]  /*0570*/  @!P0 LDG.E.64 R10, desc[UR16][R28.64] ;  /* 0x000000101c0a8981 */ /* 0x000f22000c1e1b00 */
[C---:B0-----:R-:W-:Y:S02]  /*0580*/  @!P2 LEA R18, P3, R3.reuse, UR10, 0x3 ;  /* 0x0000000a0312ac11 */ /* 0x041fe4000f8618ff */
[C---:B------:R-:W-:Y:S02]  /*0590*/  @!P1 LEA R20, P5, R2.reuse, UR10, 0x3 ;  /* 0x0000000a02149c11 */ /* 0x040fe4000f8a18ff */
        /* <DEDUP_REMOVED lines=10> */
[----:B-1----:R-:W0:Y:S02]  /*0640*/  DFMA R12, R8, UR20, R12 ;  /* 0x00000014080c7c2b */ /* 0x002e24000800000c */
[----:B0-----:R-:W-:Y:S01]  /*0650*/  @!P2 STG.E.64 desc[UR16][R18.64], R12 ;  /* 0x0000000c1200a986 */ /* 0x001fe2000c101b10 */
[----:B------:R-:W-:-:S04]  /*0660*/  IADD3 R2, P2, PT, R4, UR14, RZ ;  /* 0x0000000e04027c10 */ /* 0x000fc8000ff5e0ff */
[C---:B------:R-:W-:Y:S01]  /*0670*/  IADD3 R4, P6, PT, R2.reuse, UR15, RZ ;  /* 0x0000000f02047c10 */ /* 0x040fe2000ffde0ff */
[----:B------:R-:W-:Y:S01]  /*0680*/  IMAD.X R5, RZ, RZ, R5, P2 ;  /* 0x000000ffff057224 */ /* 0x000fe200010e0605 */
[----:B------:R-:W-:Y:S02]  /*0690*/  ISETP.GE.U32.AND P2, PT, R2, UR18, PT ;  /* 0x0000001202007c0c */ /* 0x000fe4000bf46070 */
[----:B------:R-:W-:Y:S02]  /*06a0*/  ISETP.GE.U32.AND P5, PT, R4, UR18, PT ;  /* 0x0000001204007c0c */ /* 0x000fe4000bfa6070 */
[----:B------:R-:W-:-:S15]  /*06b0*/  ISETP.GE.AND.EX P2, PT, R5, UR19, PT, P2 ;  /* 0x0000001305007c0c */ /* 0x000fde000bf46320 */
[----:B------:R-:W-:-:S15]  /*06c0*/  NOP ;  /* 0x0000000000007918 */ /* 0x000fde0000000000 */
[----:B------:R-:W-:-:S15]  /*06d0*/  NOP ;  /* 0x0000000000007918 */ /* 0x000fde0000000000 */
[----:B------:R-:W-:-:S06]  /*06e0*/  NOP ;  /* 0x0000000000007918 */ /* 0x000fcc0000000000 */
[----:B---3--:R-:W0:Y:S02]  /*06f0*/  DFMA R14, R8, UR20, R14 ;  /* 0x00000014080e7c2b */ /* 0x008e24000800000e */
[----:B0-----:R0:W-:Y:S02]  /*0700*/  @!P4 STG.E.64 desc[UR16][R26.64], R14 ;  /* 0x0000000e1a00c986 */ /* 0x0011e4000c101b10 */
[----:B0-----:R-:W-:-:S15]  /*0710*/  CS2R R14, SRZ ;  /* 0x00000000000e7805 */ /* 0x001fde000001ff00 */
[----:B------:R-:W-:-:S15]  /*0720*/  NOP ;  /* 0x0000000000007918 */ /* 0x000fde0000000000 */
[----:B------:R-:W-:-:S15]  /*0730*/  NOP ;  /* 0x0000000000007918 */ /* 0x000fde0000000000 */
[----:B------:R-:W-:-:S15]  /*0740*/  NOP ;  /* 0x0000000000007918 */ /* 0x000fde0000000000 */
[----:B--2---:R-:W0:Y:S02]  /*0750*/  DFMA R16, R8, UR20, R16 ;  /* 0x0000001408107c2b */ /* 0x004e240008000010 */
        /* <DEDUP_REMOVED lines=9> */
[----:B----4-:R0:W1:Y:S02]  /*07f0*/  DFMA R10, R8, UR20, R10 ;  /* 0x00000014080a7c2b */ /* 0x010064000800000a */
        /* <DEDUP_REMOVED lines=8> */
[----:B------:R3:W4:Y:S04]  /*0880*/  @!P2 LDG.E.64 R14, desc[UR16][R18.64] ;  /* 0x00000010120ea981 */ /* 0x000728000c1e1b00 */
[----:B------:R-:W2:Y:S04]  /*0890*/  LDG.E.64 R6, desc[UR16][R6.64] ;  /* 0x0000001006067981 */ /* 0x000ea8000c1e1b00 */
[----:B------:R-:W-:-:S02]  /*08a0*/  @!P5 LEA R20, P4, R4, UR8, 0x3 ;  /* 0x000000080414dc11 */ /* 0x000fc4000f8818ff */
[----:B-1----:R-:W-:Y:S02]  /*08b0*/  CS2R R12, SRZ ;  /* 0x00000000000c7805 */ /* 0x002fe4000001ff00 */
[----:B------:R-:W-:Y:S02]  /*08c0*/  @!P0 LEA R26, P1, R8, UR8, 0x3 ;  /* 0x00000008081a8c11 */ /* 0x000fe4000f8218ff */
[----:B---3--:R-:W-:Y:S02]  /*08d0*/  CS2R R18, SRZ ;  /* 0x0000000000127805 */ /* 0x008fe4000001ff00 */
[----:B------:R-:W-:Y:S02]  /*08e0*/  @!P5 LEA.HI.X R21, R4, UR9, R9, 0x3, P4 ;  /* 0x000000090415dc11 */ /* 0x000fe4000a0f1c09 */
[----:B------:R-:W-:-:S03]  /*08f0*/  @!P0 LEA.HI.X R27, R8, UR9, R29, 0x3, P1 ;  /* 0x00000009081b8c11 */ /* 0x000fc600088f1c1d */
[----:B------:R1:W3:Y:S04]  /*0900*/  @!P5 LDG.E.64 R12, desc[UR16][R20.64] ;  /* 0x00000010140cd981 */ /* 0x0002e8000c1e1b00 */
[----:B------:R-:W5:Y:S01]  /*0910*/  @!P0 LDG.E.64 R18, desc[UR16][R26.64] ;  /* 0x000000101a128981 */ /* 0x000f62000c1e1b00 */
[----:B0-----:R-:W-:-:S04]  /*0920*/  @!P3 LEA R10, P1, R3, UR10, 0x3 ;  /* 0x0000000a030abc11 */ /* 0x001fc8000f8218ff */
[----:B------:R-:W-:Y:S02]  /*0930*/  @!P3 LEA.HI.X R11, R3, UR11, R24, 0x3, P1 ;  /* 0x0000000b030bbc11 */ /* 0x000fe400088f1c18 */
[----:B------:R-:W-:Y:S02]  /*0940*/  @!P2 LEA R24, P1, R2, UR10, 0x3 ;  /* 0x0000000a0218ac11 */ /* 0x000fe4000f8218ff */
[----:B-1----:R-:W-:Y:S02]  /*0950*/  @!P5 LEA R20, P4, R4, UR10, 0x3 ;  /* 0x0000000a0414dc11 */ /* 0x002fe4000f8818ff */
[----:B------:R-:W-:Y:S02]  /*0960*/  @!P0 LEA R22, P6, R8, UR10, 0x3 ;  /* 0x0000000a08168c11 */ /* 0x000fe4000f8c18ff */
[----:B------:R-:W-:Y:S02]  /*0970*/  @!P2 LEA.HI.X R25, R2, UR11, R5, 0x3, P1 ;  /* 0x0000000b0219ac11 */ /* 0x000fe400088f1c05 */
[----:B------:R-:W-:-:S02]  /*0980*/  @!P5 LEA.HI.X R21, R4, UR11, R9, 0x3, P4 ;  /* 0x0000000b0415dc11 */ /* 0x000fc4000a0f1c09 */
[----:B------:R-:W-:Y:S01]  /*0990*/  @!P0 LEA.HI.X R23, R8, UR11, R29, 0x3, P6 ;  /* 0x0000000b08178c11 */ /* 0x000fe2000b0f1c1d */
[----:B------:R-:W-:-:S04]  /*09a0*/  UIADD3 UR4, UP0, UPT, UR4, 0x2, URZ ;  /* 0x0000000204047890 */ /* 0x000fc8000ff1e0ff */
[----:B------:R-:W-:Y:S02]  /*09b0*/  UIADD3.X UR5, UPT, UPT, URZ, UR5, URZ, UP0, !UPT ;  /* 0x00000005ff057290 */ /* 0x000fe400087fe4ff */
[----:B------:R-:W-:-:S04]  /*09c0*/  UISETP.NE.U32.AND UP0, UPT, UR4, UR13, UPT ;  /* 0x0000000d0400728c */ /* 0x000fc8000bf05070 */
[----:B------:R-:W-:Y:S02]  /*09d0*/  UISETP.NE.AND.EX UP0, UPT, UR5, URZ, UPT, UP0 ;  /* 0x000000ff0500728c */ /* 0x000fe4000bf05300 */
[----:B------:R-:W-:-:S04]  /*09e0*/  ULEA UR6, UP1, UR14, UR6, 0x1 ;  /* 0x000000060e067291 */ /* 0x000fc8000f8208ff */
[----:B------:R-:W-:Y:S01]  /*09f0*/  ULEA.HI.X UR7, UR14, UR7, URZ, 0x1, UP1 ;  /* 0x000000070e077291 */ /* 0x000fe200088f0cff */
[----:B--2---:R-:W0:Y:S02]  /*0a00*/  DFMA R16, R6, UR20, R16 ;  /* 0x0000001406107c2b */ /* 0x004e240008000010 */
[----:B0-----:R2:W-:-:S15]  /*0a10*/  @!P3 STG.E.64 desc[UR16][R10.64], R16 ;  /* 0x000000100a00b986 */ /* 0x0015de000c101b10 */
[----:B------:R-:W-:-:S15]  /*0a20*/  NOP ;  /* 0x0000000000007918 */ /* 0x000fde0000000000 */
[----:B------:R-:W-:-:S15]  /*0a30*/  NOP ;  /* 0x0000000000007918 */ /* 0x000fde0000000000 */
[----:B------:R-:W-:-:S15]  /*0a40*/  NOP ;  /* 0x0000000000007918 */ /* 0x000fde0000000000 */
[----:B------:R-:W-:-:S02]  /*0a50*/  NOP ;  /* 0x0000000000007918 */ /* 0x000fc40000000000 */
[----:B----4-:R-:W0:Y:S02]  /*0a60*/  DFMA R14, R6, UR20, R14 ;  /* 0x00000014060e7c2b */ /* 0x010e24000800000e */
[----:B0-----:R2:W-:-:S15]  /*0a70*/  @!P2 STG.E.64 desc[UR16][R24.64], R14 ;  /* 0x0000000e1800a986 */ /* 0x0015de000c101b10 */
[----:B------:R-:W-:-:S15]  /*0a80*/  NOP ;  /* 0x0000000000007918 */ /* 0x000fde0000000000 */
[----:B------:R-:W-:-:S15]  /*0a90*/  NOP ;  /* 0x0000000000007918 */ /* 0x000fde0000000000 */
[----:B------:R-:W-:-:S15]  /*0aa0*/  NOP ;  /* 0x0000000000007918 */ /* 0x000fde0000000000 */
[----:B------:R-:W-:-:S02]  /*0ab0*/  NOP ;  /* 0x0000000000007918 */ /* 0x000fc40000000000 */
[----:B---3--:R-:W0:Y:S02]  /*0ac0*/  DFMA R12, R6, UR20, R12 ;  /* 0x00000014060c7c2b */ /* 0x008e24000800000c */
[----:B0-----:R2:W-:-:S15]  /*0ad0*/  @!P5 STG.E.64 desc[UR16][R20.64], R12 ;  /* 0x0000000c1400d986 */ /* 0x0015de000c101b10 */
[----:B------:R-:W-:-:S15]  /*0ae0*/  NOP ;  /* 0x0000000000007918 */ /* 0x000fde0000000000 */
[----:B------:R-:W-:-:S15]  /*0af0*/  NOP ;  /* 0x0000000000007918 */ /* 0x000fde0000000000 */
[----:B------:R-:W-:-:S15]  /*0b00*/  NOP ;  /* 0x0000000000007918 */ /* 0x000fde0000000000 */
[----:B------:R-:W-:-:S02]  /*0b10*/  NOP ;  /* 0x0000000000007918 */ /* 0x000fc40000000000 */
[----:B-----5:R-:W0:Y:S02]  /*0b20*/  DFMA R18, R6, UR20, R18 ;  /* 0x0000001406127c2b */ /* 0x020e240008000012 */
[----:B0-----:R2:W-:Y:S01]  /*0b30*/  @!P0 STG.E.64 desc[UR16][R22.64], R18 ;  /* 0x0000001216008986 */ /* 0x0015e2000c101b10 */
[----:B------:R-:W-:Y:S05]  /*0b40*/  BRA.U UP0, `(.L_x_624) ;  /* 0xfffffff900047547 */ /* 0x000fea000b83ffff */
.L_x_623:
[----:B------:R-:W-:-:S04]  /*0b50*/  ULOP3.LUT UR4, UR12, 0x1, URZ, 0xc0, !UPT ;  /* 0x000000010c047892 */ /* 0x000fc8000f8ec0ff */
[----:B------:R-:W-:-:S06]  /*0b60*/  UISETP.NE.U32.AND UP0, UPT, UR4, 0x1, UPT ;  /* 0x000000010400788c */ /* 0x000fcc000bf05070 */
[----:B------:R-:W-:-:S13]  /*0b70*/  PLOP3.LUT P0, PT, PT, PT, UP0, 0x80, 0x8 ;  /* 0x000000000008781c */ /* 0x000fda0003f0f008 */
[----:B------:R-:W-:Y:S05]  /*0b80*/  @!P0 EXIT ;  /* 0x000000000000894d */ /* 0x000fea0003800000 */
[----:B0-2---:R-:W-:Y:S01]  /*0b90*/  IADD3 R17, P1, PT, R0, UR6, RZ ;  /* 0x0000000600117c10 */ /* 0x005fe2000ff3e0ff */
[----:B------:R-:W0:Y:S01]  /*0ba0*/  LDC.64 R4, c[0x0][0xfd0] ;  /* 0x0003f400ff047b82 */ /* 0x000e220000000a00 */
[----:B------:R-:W-:Y:S02]  /*0bb0*/  CS2R R10, SRZ ;  /* 0x00000000000a7805 */ /* 0x000fe4000001ff00 */
[----:B------:R-:W-:Y:S02]  /*0bc0*/  CS2R R8, SRZ ;  /* 0x0000000000087805 */ /* 0x000fe4000001ff00 */
[C---:B------:R-:W-:Y:S01]  /*0bd0*/  ISETP.GE.U32.AND P0, PT, R17.reuse, UR18, PT ;  /* 0x0000001211007c0c */ /* 0x040fe2000bf06070 */
[----:B------:R-:W-:Y:S01]  /*0be0*/  IMAD.X R12, RZ, RZ, UR7, P1 ;  /* 0x00000007ff0c7e24 */ /* 0x000fe200088e06ff */
[----:B------:R-:W-:Y:S02]  /*0bf0*/  IADD3 R15, P1, PT, R17, UR15, RZ ;  /* 0x0000000f110f7c10 */ /* 0x000fe4000ff3e0ff */
[----:B------:R-:W-:-:S02]  /*0c00*/  CS2R R2, SRZ ;  /* 0x0000000000027805 */ /* 0x000fc4000001ff00 */
[----:B------:R-:W-:Y:S01]  /*0c10*/  CS2R R6, SRZ ;  /* 0x0000000000067805 */ /* 0x000fe2000001ff00 */
[----:B------:R-:W1:Y:S01]  /*0c20*/  LDCU.64 UR4, c[0x0][0xfd8] ;  /* 0x0001fb00ff0477ac */ /* 0x000e620008000a00 */
        /* <DEDUP_REMOVED lines=11> */
[----:B0-----:R-:W1:Y:S01]  /*0ce0*/  LDG.E.64 R4, desc[UR16][R4.64] ;  /* 0x0000001004047981 */ /* 0x001e62000c1e1b00 */
[----:B------:R-:W-:Y:S02]  /*0cf0*/  ISETP.GE.AND.EX P3, PT, R0, UR19, PT, P3 ;  /* 0x0000001300007c0c */ /* 0x000fe4000bf66330 */
[----:B------:R-:W-:-:S04]  /*0d00*/  @!P0 LEA R24, P4, R17, UR8, 0x3 ;  /* 0x0000000811188c11 */ /* 0x000fc8000f8818ff */
[----:B------:R-:W-:Y:S02]  /*0d10*/  @!P0 LEA.HI.X R25, R17, UR9, R12, 0x3, P4 ;  /* 0x0000000911198c11 */ /* 0x000fe4000a0f1c0c */
[----:B------:R-:W-:-:S03]  /*0d20*/  @!P1 LEA R22, P4, R15, UR8, 0x3 ;  /* 0x000000080f169c11 */ /* 0x000fc6000f8818ff */
[C---:B------:R-:W-:Y:S01]  /*0d30*/  @!P2 LEA R20, P5, R14.reuse, UR8, 0x3 ;  /* 0x000000080e14ac11 */ /* 0x040fe2000f8a18ff */
[----:B------:R-:W1:Y:S01]  /*0d40*/  @!P0 LDG.E.64 R10, desc[UR16][R24.64] ;  /* 0x00000010180a8981 */ /* 0x000e62000c1e1b00 */
[----:B------:R-:W-:Y:S02]  /*0d50*/  @!P1 LEA.HI.X R23, R15, UR9, R16, 0x3, P4 ;  /* 0x000000090f179c11 */ /* 0x000fe4000a0f1c10 */
[C---:B------:R-:W-:Y:S02]  /*0d60*/  @!P3 LEA R26, P4, R13.reuse, UR8, 0x3 ;  /* 0x000000080d1abc11 */ /* 0x040fe4000f8818ff */
[----:B------:R-:W-:Y:S01]  /*0d70*/  @!P2 LEA.HI.X R21, R14, UR9, R19, 0x3, P5 ;  /* 0x000000090e15ac11 */ /* 0x000fe2000a8f1c13 */
[----:B------:R0:W2:Y:S01]  /*0d80*/  @!P1 LDG.E.64 R8, desc[UR16][R22.64] ;  /* 0x0000001016089981 */ /* 0x0000a2000c1e1b00 */
[----:B------:R-:W-:-:S03]  /*0d90*/  @!P3 LEA.HI.X R27, R13, UR9, R0, 0x3, P4 ;  /* 0x000000090d1bbc11 */ /* 0x000fc6000a0f1c00 */
[----:B------:R3:W4:Y:S04]  /*0da0*/  @!P2 LDG.E.64 R2, desc[UR16][R20.64] ;  /* 0x000000101402a981 */ /* 0x000728000c1e1b00 */
[----:B------:R-:W5:Y:S01]  /*0db0*/  @!P3 LDG.E.64 R6, desc[UR16][R26.64] ;  /* 0x000000101a06b981 */ /* 0x000f62000c1e1b00 */
[C---:B0-----:R-:W-:Y:S02]  /*0dc0*/  @!P0 LEA R22, P4, R17.reuse, UR10, 0x3 ;  /* 0x0000000a11168c11 */ /* 0x041fe4000f8818ff */
[----:B------:R-:W-:Y:S02]  /*0dd0*/  @!P2 LEA R18, P5, R14, UR10, 0x3 ;  /* 0x0000000a0e12ac11 */ /* 0x000fe4000f8a18ff */
[----:B------:R-:W-:Y:S02]  /*0de0*/  @!P0 LEA.HI.X R23, R17, UR11, R12, 0x3, P4 ;  /* 0x0000000b11178c11 */ /* 0x000fe4000a0f1c0c */
[----:B---3--:R-:W-:-:S02]  /*0df0*/  @!P1 LEA R20, P4, R15, UR10, 0x3 ;  /* 0x0000000a0f149c11 */ /* 0x008fc4000f8818ff */
[----:B------:R-:W-:Y:S02]  /*0e00*/  @!P2 LEA.HI.X R19, R14, UR11, R19, 0x3, P5 ;  /* 0x0000000b0e13ac11 */ /* 0x000fe4000a8f1c13 */
[----:B------:R-:W-:Y:S01]  /*0e10*/  @!P1 LEA.HI.X R21, R15, UR11, R16, 0x3, P4 ;  /* 0x0000000b0f159c11 */ /* 0x000fe2000a0f1c10 */
[----:B-1----:R-:W0:Y:S02]  /*0e20*/  DFMA R10, R4, UR4, R10 ;  /* 0x00000004040a7c2b */ /* 0x002e24000800000a */
[----:B0-----:R0:W-:-:S15]  /*0e30*/  @!P0 STG.E.64 desc[UR16][R22.64], R10 ;  /* 0x0000000a16008986 */ /* 0x0011de000c101b10 */
[----:B------:R-:W-:-:S15]  /*0e40*/  NOP ;  /* 0x0000000000007918 */ /* 0x000fde0000000000 */
[----:B------:R-:W-:-:S15]  /*0e50*/  NOP ;  /* 0x0000000000007918 */ /* 0x000fde0000000000 */
[----:B------:R-:W-:-:S15]  /*0e60*/  NOP ;  /* 0x0000000000007918 */ /* 0x000fde0000000000 */
[----:B------:R-:W-:-:S02]  /*0e70*/  NOP ;  /* 0x0000000000007918 */ /* 0x000fc40000000000 */
[----:B--2---:R-:W1:Y:S02]  /*0e80*/  DFMA R8, R4, UR4, R8 ;  /* 0x0000000404087c2b */ /* 0x004e640008000008 */
[----:B-1----:R0:W-:-:S15]  /*0e90*/  @!P1 STG.E.64 desc[UR16][R20.64], R8 ;  /* 0x0000000814009986 */ /* 0x0021de000c101b10 */
[----:B------:R-:W-:-:S15]  /*0ea0*/  NOP ;  /* 0x0000000000007918 */ /* 0x000fde0000000000 */
[----:B------:R-:W-:-:S15]  /*0eb0*/  NOP ;  /* 0x0000000000007918 */ /* 0x000fde0000000000 */
[----:B------:R-:W-:-:S15]  /*0ec0*/  NOP ;  /* 0x0000000000007918 */ /* 0x000fde0000000000 */
[----:B------:R-:W-:-:S02]  /*0ed0*/  NOP ;  /* 0x0000000000007918 */ /* 0x000fc40000000000 */
[----:B----4-:R-:W1:Y:S02]  /*0ee0*/  DFMA R2, R4, UR4, R2 ;  /* 0x0000000404027c2b */ /* 0x010e640008000002 */
[----:B-1----:R0:W-:-:S15]  /*0ef0*/  @!P2 STG.E.64 desc[UR16][R18.64], R2 ;  /* 0x000000021200a986 */ /* 0x0021de000c101b10 */
[----:B------:R-:W-:-:S15]  /*0f00*/  NOP ;  /* 0x0000000000007918 */ /* 0x000fde0000000000 */
[----:B------:R-:W-:-:S15]  /*0f10*/  NOP ;  /* 0x0000000000007918 */ /* 0x000fde0000000000 */
[----:B------:R-:W-:-:S15]  /*0f20*/  NOP ;  /* 0x0000000000007918 */ /* 0x000fde0000000000 */
[----:B------:R-:W-:-:S02]  /*0f30*/  NOP ;  /* 0x0000000000007918 */ /* 0x000fc40000000000 */
[----:B-----5:R0:W1:Y:S02]  /*0f40*/  DFMA R6, R4, UR4, R6 ;  /* 0x0000000404067c2b */ /* 0x0200640008000006 */
[----:B01----:R-:W-:Y:S05]  /*0f50*/  @P3 EXIT ;  /* 0x000000000000394d */ /* 0x003fea0003800000 */
[----:B------:R-:W-:-:S04]  /*0f60*/  LEA R2, P0, R13, UR10, 0x3 ;  /* 0x0000000a0d027c11 */ /* 0x000fc8000f8018ff */
[----:B------:R-:W-:-:S05]  /*0f70*/  LEA.HI.X R3, R13, UR11, R0, 0x3, P0 ;  /* 0x0000000b0d037c11 */ /* 0x000fca00080f1c00 */
[----:B------:R-:W-:Y:S01]  /*0f80*/  STG.E.64 desc[UR16][R2.64], R6 ;  /* 0x0000000602007986 */ /* 0x000fe2000c101b10 */
[----:B------:R-:W-:Y:S05]  /*0f90*/  EXIT ;  /* 0x000000000000794d */ /* 0x000fea0003800000 */
.L_x_622:
        /* <DEDUP_REMOVED lines=9> */
.L_x_625:
[C---:B---3--:R-:W-:Y:S01]  /*1030*/  IMAD.SHL.U32 R18, R13.reuse, 0x20, RZ ;  /* 0x000000200d127824 */ /* 0x048fe200078e00ff */
[----:B------:R-:W-:Y:S01]  /*1040*/  SHF.L.U64.HI R12, R13, 0x5, R0 ;  /* 0x000000050d0c7819 */ /* 0x000fe20000010200 */
[----:B0-----:R-:W2:Y:S03]  /*1050*/  LDG.E.64 R14, desc[UR16][R2.64] ;  /* 0x00000010020e7981 */ /* 0x001ea6000c1e1b00 */
[----:B------:R-:W-:-:S04]  /*1060*/  IADD3 R16, P0, PT, R18, UR8, RZ ;  /* 0x0000000812107c10 */ /* 0x000fc8000ff1e0ff */
[----:B------:R-:W-:-:S05]  /*1070*/  IADD3.X R17, PT, PT, R12, UR9, RZ, P0, !PT ;  /* 0x000000090c117c10 */ /* 0x000fca00087fe4ff */
[----:B------:R-:W2:Y:S01]  /*1080*/  LDG.E.ENL2.256 R4, R8, desc[UR16][R16.64] ;  /* 0xfe0000101008797e */ /* 0x000ea20008121904 */
[----:B------:R-:W-:-:S04]  /*1090*/  IADD3 R18, P0, PT, R18, UR10, RZ ;  /* 0x0000000a12127c10 */ /* 0x000fc8000ff1e0ff */
[----:B------:R-:W-:Y:S02]  /*10a0*/  IADD3.X R19, PT, PT, R12, UR11, RZ, P0, !PT ;  /* 0x0000000b0c137c10 */ /* 0x000fe400087fe4ff */
[----:B-1----:R-:W-:-:S05]  /*10b0*/  IADD3 R13, P0, PT, R13, UR5, RZ ;  /* 0x000000050d0d7c10 */ /* 0x002fca000ff1e0ff */
[C---:B------:R-:W-:Y:S02]  /*10c0*/  IMAD.SHL.U32 R12, R13.reuse, 0x4, RZ ;  /* 0x000000040d0c7824 */ /* 0x040fe400078e00ff */
[----:B------:R-:W-:Y:S01]  /*10d0*/  IMAD.X R0, RZ, RZ, R0, P0 ;  /* 0x000000ffff007224 */ /* 0x000fe200000e0600 */
[C---:B------:R-:W-:Y:S02]  /*10e0*/  LOP3.LUT P0, RZ, R13.reuse, 0xffffc000, RZ, 0xc0, !PT ;  /* 0xffffc0000dff7812 */ /* 0x040fe4000780c0ff */
[----:B------:R-:W-:Y:S02]  /*10f0*/  ISETP.LT.U32.AND P1, PT, R12, UR20, PT ;  /* 0x000000140c007c0c */ /* 0x000fe4000bf21070 */
[----:B------:R-:W-:Y:S02]  /*1100*/  SHF.L.U64.HI R12, R13, 0x2, R0 ;  /* 0x000000020d0c7819 */ /* 0x000fe40000010200 */
[----:B------:R-:W-:Y:S02]  /*1110*/  LOP3.LUT P0, RZ, R0, 0x3fffffff, RZ, 0xc0, P0 ;  /* 0x3fffffff00ff7812 */ /* 0x000fe4000000c0ff */
[----:B------:R-:W-:Y:S01]  /*1120*/  ISETP.LT.AND.EX P1, PT, R12, UR4, PT, P1 ;  /* 0x000000040c007c0c */ /* 0x000fe2000bf21310 */
[----:B--2---:R-:W-:-:S15]  /*1130*/  DFMA R8, R14, UR6, R8 ;  /* 0x000000060e087c2b */ /* 0x004fde0008000008 */
[----:B------:R-:W-:-:S15]  /*1140*/  NOP ;  /* 0x0000000000007918 */ /* 0x000fde0000000000 */
[----:B------:R-:W-:-:S15]  /*1150*/  NOP ;  /* 0x0000000000007918 */ /* 0x000fde0000000000 */
[----:B------:R-:W-:-:S15]  /*1160*/  NOP ;  /* 0x0000000000007918 */ /* 0x000fde0000000000 */
[----:B------:R-:W-:-:S04]  /*1170*/  NOP ;  /* 0x0000000000007918 */ /* 0x000fc80000000000 */
[----:B------:R-:W-:-:S15]  /*1180*/  DFMA R10, R14, UR6, R10 ;  /* 0x000000060e0a7c2b */ /* 0x000fde000800000a */
        /* <DEDUP_REMOVED lines=9> */
[----:B------:R-:W0:Y:S02]  /*1220*/  DFMA R6, R14, UR6, R6 ;  /* 0x000000060e067c2b */ /* 0x000e240008000006 */
[----:B0-----:R3:W-:Y:S01]  /*1230*/  STG.E.ENL2.256 desc[UR16][R18.64], R8, R4 ;  /* 0xf80000081204797f */ /* 0x0017e2000f121810 */
[----:B------:R-:W-:Y:S05]  /*1240*/  @!P0 BRA P1, `(.L_x_625) ;  /* 0xfffffffc00788947 */ /* 0x000fea000083ffff */
[----:B------:R-:W-:Y:S05]  /*1250*/  EXIT ;  /* 0x000000000000794d */ /* 0x000fea0003800000 */
        .weak           $__internal_54_$__cuda_sm20_div_u16
        .type           $__internal_54_$__cuda_sm20_div_u16,@function
        .size           $__internal_54_$__cuda_sm20_div_u16,(.L_x_822 - $__internal_54_$__cuda_sm20_div_u16)
$__internal_54_$__cuda_sm20_div_u16:
        /* <DEDUP_REMOVED lines=19> */
[----:B------:R-:W-:Y:S05]  /*1390*/  RET.REL.NODEC R2 `(_ZN2at6native63_GLOBAL__N__862fb238_30_ForeachBinaryOpScalarTensor_cu_64fe0ca525multi_tensor_apply_kernelINS1_18TensorListMetadataILi2EEENS1_27BinaryOpScalarTensorFunctorIdLi2ELi1ELi1EEEJSt4plusIdEPddEEEvT_T0_DpT1_) ;  /* 0xffffffec02187950 */ /* 0x000fea0003c3ffff */
.L_x_626:
        /* <DEDUP_REMOVED lines=14> */
.L_x_822:


//--------------------- .text._ZN2at6native63_GLOBAL__N__862fb238_30_ForeachBinaryOpScalarTensor_cu_64fe0ca525multi_tensor_apply_kernelINS1_18TensorListMetadataILi2EEENS1_27BinaryOpScalarTensorFunctorIsLi2ELi1ELi1EEEJSt4plusIsEPssEEEvT_T0_DpT1_ --------------------------
	.section	.text._ZN2at6native63_GLOBAL__N__862fb238_30_ForeachBinaryOpScalarTensor_cu_64fe0ca525multi_tensor_apply_kernelINS1_18TensorListMetadataILi2EEENS1_27BinaryOpScalarTensorFunctorIsLi2ELi1ELi1EEEJSt4plusIsEPssEEEvT_T0_DpT1_,"ax",@progbits
	.align	128
.text._ZN2at6native63_GLOBAL__N__862fb238_30_ForeachBinaryOpScalarTensor_cu_64fe0ca525multi_tensor_apply_kernelINS1_18TensorListMetadataILi2EEENS1_27BinaryOpScalarTensorFunctorIsLi2ELi1ELi1EEEJSt4plusIsEPssEEEvT_T0_DpT1_:
        .type           _ZN2at6native63_GLOBAL__N__862fb238_30_ForeachBinaryOpScalarTensor_cu_64fe0ca525multi_tensor_apply_kernelINS1_18TensorListMetadataILi2EEENS1_27BinaryOpScalarTensorFunctorIsLi2ELi1ELi1EEEJSt4plusIsEPssEEEvT_T0_DpT1_,@function
        .size           _ZN2at6native63_GLOBAL__N__862fb238_30_ForeachBinaryOpScalarTensor_cu_64fe0ca525multi_tensor_apply_kernelINS1_18TensorListMetadataILi2EEENS1_27BinaryOpScalarTensorFunctorIsLi2ELi1ELi1EEEJSt4plusIsEPssEEEvT_T0_DpT1_,(.L_x_824 - _ZN2at6native63_GLOBAL__N__862fb238_30_ForeachBinaryOpScalarTensor_cu_64fe0ca525multi_tensor_apply_kernelINS1_18TensorListMetadataILi2EEENS1_27BinaryOpScalarTensorFunctorIsLi2ELi1ELi1EEEJSt4plusIsEPssEEEvT_T0_DpT1_)
        .other          _ZN2at6native63_GLOBAL__N__862fb238_30_ForeachBinaryOpScalarTensor_cu_64fe0ca525multi_tensor_apply_kernelINS1_18TensorListMetadataILi2EEENS1_27BinaryOpScalarTensorFunctorIsLi2ELi1ELi1EEEJSt4plusIsEPssEEEvT_T0_DpT1_,@"STO_CUDA_ENTRY STV_DEFAULT"
_ZN2at6native63_GLOBAL__N__862fb238_30_ForeachBinaryOpScalarTensor_cu_64fe0ca525multi_tensor_apply_kernelINS1_18TensorListMetadataILi2EEENS1_27BinaryOpScalarTensorFunctorIsLi2ELi1ELi1EEEJSt4plusIsEPssEEEvT_T0_DpT1_:
        /* <DEDUP_REMOVED lines=39> */
[----:B------:R-:W-:Y:S05]  /*0270*/  CALL.REL.NOINC `($__internal_55_$__cuda_sm20_div_u16) ;  /* 0x0000000c00787944 */ /* 0x000fea0003c00000 */
        /* <DEDUP_REMOVED lines=17> */
.L_x_629:
[----:B0-----:R-:W-:Y:S01]  /*0390*/  IADD3 R19, P1, PT, R0, UR6, RZ ;  /* 0x0000000600137c10 */ /* 0x001fe2000ff3e0ff */
[----:B------:R-:W0:Y:S03]  /*03a0*/  LDC.64 R2, c[0x0][0xfd0] ;  /* 0x0003f400ff027b82 */ /* 0x000e260000000a00 */
        /* <DEDUP_REMOVED lines=9> */
[----:B------:R-:W-:Y:S02]  /*0440*/  ISETP.GE.AND.EX P4, PT, R15, UR18, PT, P4 ;  /* 0x000000120f007c0c */ /* 0x000fe4000bf86340 */
[----:B------:R-:W-:-:S03]  /*0450*/  PRMT R27, RZ, 0x7610, R27 ;  /* 0x00007610ff1b7816 */ /* 0x000fc6000000001b */
[C---:B------:R-:W-:Y:S01]  /*0460*/  @!P2 LEA R8, P1, R19.reuse, UR8, 0x1 ;  /* 0x000000081308ac11 */ /* 0x040fe2000f8208ff */
[----:B0-----:R-:W2:Y:S01]  /*0470*/  LDG.E.U16 R4, desc[UR14][R2.64] ;  /* 0x0000000e02047981 */ /* 0x001ea2000c1e1500 */
[----:B------:R-:W-:Y:S02]  /*0480*/  ISETP.GE.AND.EX P3, PT, R18, UR18, PT, P3 ;  /* 0x0000001212007c0c */ /* 0x000fe4000bf66330 */
[----:B------:R-:W-:Y:S02]  /*0490*/  @!P2 LEA.HI.X R9, R19, UR9, R20, 0x1, P1 ;  /* 0x000000091309ac11 */ /* 0x000fe400088f0c14 */
[----:B------:R-:W-:-:S03]  /*04a0*/  IADD3 R21, P6, PT, R5, UR16, RZ ;  /* 0x0000001005157c10 */ /* 0x000fc6000ffde0ff */
[----:B------:R0:W3:Y:S01]  /*04b0*/  @!P2 LDG.E.U16 R27, desc[UR14][R8.64] ;  /* 0x0000000e081ba981 */ /* 0x0000e2000c1e1500 */
[C---:B------:R-:W-:Y:S01]  /*04c0*/  @!P4 LEA R24, P5, R16.reuse, UR8, 0x1 ;  /* 0x000000081018cc11 */ /* 0x040fe2000f8a08ff */
[----:B------:R-:W-:Y:S01]  /*04d0*/  IMAD.X R22, RZ, RZ, R18, P6 ;  /* 0x000000ffff167224 */ /* 0x000fe200030e0612 */
[----:B------:R-:W-:Y:S02]  /*04e0*/  ISETP.GE.U32.AND P1, PT, R21, UR17, PT ;  /* 0x0000001115007c0c */ /* 0x000fe4000bf26070 */
[----:B------:R-:W-:Y:S02]  /*04f0*/  @!P4 LEA.HI.X R25, R16, UR9, R15, 0x1, P5 ;  /* 0x000000091019cc11 */ /* 0x000fe4000a8f0c0f */
[----:B------:R-:W-:Y:S02]  /*0500*/  PRMT R23, RZ, 0x7610, R23 ;  /* 0x00007610ff177816 */ /* 0x000fe40000000017 */
[----:B------:R-:W-:Y:S02]  /*0510*/  @!P3 LEA R6, P5, R5, UR8, 0x1 ;  /* 0x000000080506bc11 */ /* 0x000fe4000f8a08ff */
[----:B------:R-:W-:-:S02]  /*0520*/  ISETP.GE.AND.EX P1, PT, R22, UR18, PT, P1 ;  /* 0x0000001216007c0c */ /* 0x000fc4000bf26310 */
[----:B------:R-:W-:Y:S01]  /*0530*/  PRMT R17, RZ, 0x7610, R17 ;  /* 0x00007610ff117816 */ /* 0x000fe20000000011 */
[----:B------:R-:W4:Y:S01]  /*0540*/  @!P4 LDG.E.U16 R23, desc[UR14][R24.64] ;  /* 0x0000000e1817c981 */ /* 0x000f22000c1e1500 */
[----:B------:R-:W-:-:S05]  /*0550*/  @!P3 LEA.HI.X R7, R5, UR9, R18, 0x1, P5 ;  /* 0x000000090507bc11 */ /* 0x000fca000a8f0c12 */
[----:B------:R5:W4:Y:S01]  /*0560*/  @!P3 LDG.E.U16 R17, desc[UR14][R6.64] ;  /* 0x0000000e0611b981 */ /* 0x000b22000c1e1500 */
[----:B------:R-:W-:-:S03]  /*0570*/  PRMT R11, RZ, 0x7610, R11 ;  /* 0x00007610ff0b7816 */ /* 0x000fc6000000000b */
[----:B0-----:R-:W-:-:S04]  /*0580*/  @!P1 LEA R8, P5, R21, UR8, 0x1 ;  /* 0x0000000815089c11 */ /* 0x001fc8000f8a08ff */
[----:B------:R-:W-:-:S05]  /*0590*/  @!P1 LEA.HI.X R9, R21, UR9, R22, 0x1, P5 ;  /* 0x0000000915099c11 */ /* 0x000fca000a8f0c16 */
[----:B------:R0:W4:Y:S01]  /*05a0*/  @!P1 LDG.E.U16 R11, desc[UR14][R8.64] ;  /* 0x0000000e080b9981 */ /* 0x000122000c1e1500 */
[----:B-1----:R-:W-:Y:S01]  /*05b0*/  UPRMT UR12, UR19, 0x9910, URZ ;  /* 0x00009910130c7896 */ /* 0x002fe200080000ff */
[----:B------:R-:W-:Y:S02]  /*05c0*/  @!P2 LEA R12, P5, R19, UR10, 0x1 ;  /* 0x0000000a130cac11 */ /* 0x000fe4000f8a08ff */
[----:B-----5:R-:W-:Y:S02]  /*05d0*/  @!P3 LEA R6, P6, R5, UR10, 0x1 ;  /* 0x0000000a0506bc11 */ /* 0x020fe4000f8c08ff */
[----:B------:R-:W-:Y:S02]  /*05e0*/  @!P2 LEA.HI.X R13, R19, UR11, R20, 0x1, P5 ;  /* 0x0000000b130dac11 */ /* 0x000fe4000a8f0c14 */
[----:B------:R-:W-:Y:S02]  /*05f0*/  @!P3 LEA.HI.X R7, R5, UR11, R18, 0x1, P6 ;  /* 0x0000000b0507bc11 */ /* 0x000fe4000b0f0c12 */
[----:B------:R-:W-:-:S05]  /*0600*/  IADD3 R18, P6, PT, R19, UR13, RZ ;  /* 0x0000000d13127c10 */ /* 0x000fca000ffde0ff */
[----:B------:R-:W-:Y:S01]  /*0610*/  IMAD.X R19, RZ, RZ, R20, P6 ;  /* 0x000000ffff137224 */ /* 0x000fe200030e0614 */
[----:B------:R-:W-:Y:S02]  /*0620*/  PRMT R26, RZ, 0x7610, R26 ;  /* 0x00007610ff1a7816 */ /* 0x000fe4000000001a */
[----:B--2---:R-:W-:Y:S02]  /*0630*/  PRMT R14, R4, 0x9910, RZ ;  /* 0x00009910040e7816 */ /* 0x004fe400000000ff */
[----:B------:R-:W-:-:S04]  /*0640*/  @!P1 LEA R4, P5, R21, UR10, 0x1 ;  /* 0x0000000a15049c11 */ /* 0x000fc8000f8a08ff */
[----:B------:R-:W-:Y:S01]  /*0650*/  @!P1 LEA.HI.X R5, R21, UR11, R22, 0x1, P5 ;  /* 0x0000000b15059c11 */ /* 0x000fe2000a8f0c16 */
[----:B---3--:R-:W-:-:S05]  /*0660*/  IMAD R27, R14, UR12, R27 ;  /* 0x0000000c0e1b7c24 */ /* 0x008fca000f8e021b */
[----:B------:R1:W-:Y:S01]  /*0670*/  @!P2 STG.E.U16 desc[UR14][R12.64], R27 ;  /* 0x0000001b0c00a986 */ /* 0x0003e2000c10150e */
[----:B0-----:R-:W-:-:S04]  /*0680*/  @!P4 LEA R8, P2, R16, UR10, 0x1 ;  /* 0x0000000a1008cc11 */ /* 0x001fc8000f8408ff */
[C---:B------:R-:W-:Y:S02]  /*0690*/  @!P4 LEA.HI.X R9, R16.reuse, UR11, R15, 0x1, P2 ;  /* 0x0000000b1009cc11 */ /* 0x040fe400090f0c0f */
[----:B------:R-:W-:Y:S01]  /*06a0*/  IADD3 R16, P5, PT, R16, UR13, RZ ;  /* 0x0000000d10107c10 */ /* 0x000fe2000ffbe0ff */
[----:B----4-:R-:W-:Y:S01]  /*06b0*/  IMAD R23, R14, UR12, R23 ;  /* 0x0000000c0e177c24 */ /* 0x010fe2000f8e0217 */
[----:B------:R-:W-:-:S03]  /*06c0*/  ISETP.GE.U32.AND P2, PT, R18, UR17, PT ;  /* 0x0000001112007c0c */ /* 0x000fc6000bf46070 */
[----:B------:R-:W-:Y:S01]  /*06d0*/  IMAD.X R15, RZ, RZ, R15, P5 ;  /* 0x000000ffff0f7224 */ /* 0x000fe200028e060f */
[----:B-1----:R-:W-:Y:S01]  /*06e0*/  IADD3 R12, P5, PT, R16, UR16, RZ ;  /* 0x00000010100c7c10 */ /* 0x002fe2000ffbe0ff */
[----:B------:R0:W-:Y:S01]  /*06f0*/  @!P4 STG.E.U16 desc[UR14][R8.64], R23 ;  /* 0x000000170800c986 */ /* 0x0001e2000c10150e */
[----:B------:R-:W-:Y:S01]  /*0700*/  IMAD R21, R14, UR12, R17 ;  /* 0x0000000c0e157c24 */ /* 0x000fe2000f8e0211 */
[----:B------:R-:W-:Y:S02]  /*0710*/  ISETP.GE.AND.EX P2, PT, R19, UR18, PT, P2 ;  /* 0x0000001213007c0c */ /* 0x000fe4000bf46320 */
[----:B------:R-:W-:Y:S01]  /*0720*/  IADD3 R17, P6, PT, R12, UR16, RZ ;  /* 0x000000100c117c10 */ /* 0x000fe2000ffde0ff */
[----:B------:R-:W-:Y:S01]  /*0730*/  IMAD.X R13, RZ, RZ, R15, P5 ;  /* 0x000000ffff0d7224 */ /* 0x000fe200028e060f */
[----:B------:R-:W-:Y:S01]  /*0740*/  ISETP.GE.U32.AND P4, PT, R16, UR17, PT ;  /* 0x0000001110007c0c */ /* 0x000fe2000bf86070 */
[----:B------:R1:W-:Y:S01]  /*0750*/  @!P3 STG.E.U16 desc[UR14][R6.64], R21 ;  /* 0x000000150600b986 */ /* 0x0003e2000c10150e */
[----:B------:R-:W-:Y:S01]  /*0760*/  ISETP.GE.U32.AND P5, PT, R12, UR17, PT ;  /* 0x000000110c007c0c */ /* 0x000fe2000bfa6070 */
[----:B------:R-:W-:Y:S01]  /*0770*/  IMAD.X R20, RZ, RZ, R13, P6 ;  /* 0x000000ffff147224 */ /* 0x000fe200030e060d */
[----:B------:R-:W-:-:S02]  /*0780*/  ISETP.GE.AND.EX P3, PT, R15, UR18, PT, P4 ;  /* 0x000000120f007c0c */ /* 0x000fc4000bf66340 */
[----:B------:R-:W-:Y:S02]  /*0790*/  ISETP.GE.U32.AND P4, PT, R17, UR17, PT ;  /* 0x0000001111007c0c */ /* 0x000fe4000bf86070 */
[----:B------:R-:W-:Y:S01]  /*07a0*/  ISETP.GE.AND.EX P5, PT, R13, UR18, PT, P5 ;  /* 0x000000120d007c0c */ /* 0x000fe2000bfa6350 */
[--C-:B------:R-:W-:Y:S01]  /*07b0*/  IMAD R29, R14, UR12, R11.reuse ;  /* 0x0000000c0e1d7c24 */ /* 0x100fe2000f8e020b */
[----:B------:R-:W-:Y:S02]  /*07c0*/  ISETP.GE.AND.EX P4, PT, R20, UR18, PT, P4 ;  /* 0x0000001214007c0c */ /* 0x000fe4000bf86340 */
[C---:B0-----:R-:W-:Y:S02]  /*07d0*/  @!P2 LEA R8, P6, R18.reuse, UR8, 0x1 ;  /* 0x000000081208ac11 */ /* 0x041fe4000f8c08ff */
[----:B------:R0:W-:Y:S01]  /*07e0*/  @!P1 STG.E.U16 desc[UR14][R4.64], R29 ;  /* 0x0000001d04009986 */ /* 0x0001e2000c10150e */
[----:B------:R-:W-:Y:S02]  /*07f0*/  PRMT R11, RZ, 0x7610, R11 ;  /* 0x00007610ff0b7816 */ /* 0x000fe4000000000b */
[----:B------:R-:W-:Y:S01]  /*0800*/  @!P2 LEA.HI.X R9, R18, UR9, R19, 0x1, P6 ;  /* 0x000000091209ac11 */ /* 0x000fe2000b0f0c13 */
[----:B------:R2:W3:Y:S01]  /*0810*/  LDG.E.U16 R14, desc[UR14][R2.64] ;  /* 0x0000000e020e7981 */ /* 0x0004e2000c1e1500 */
[----:B-1----:R-:W-:-:S02]  /*0820*/  @!P3 LEA R6, P6, R16, UR8, 0x1 ;  /* 0x000000081006bc11 */ /* 0x002fc4000f8c08ff */
[----:B------:R-:W-:Y:S01]  /*0830*/  @!P5 LEA R24, P1, R12, UR8, 0x1 ;  /* 0x000000080c18dc11 */ /* 0x000fe2000f8208ff */
[----:B------:R1:W4:Y:S01]  /*0840*/  @!P2 LDG.E.U16 R11, desc[UR14][R8.64] ;  /* 0x0000000e080ba981 */ /* 0x000322000c1e1500 */
[----:B------:R-:W-:Y:S02]  /*0850*/  @!P3 LEA.HI.X R7, R16, UR9, R15, 0x1, P6 ;  /* 0x000000091007bc11 */ /* 0x000fe4000b0f0c0f */
[----:B------:R-:W-:Y:S02]  /*0860*/  @!P4 LEA R22, P6, R17, UR8, 0x1 ;  /* 0x000000081116cc11 */ /* 0x000fe4000f8c08ff */
[----:B------:R-:W-:Y:S02]  /*0870*/  PRMT R27, RZ, 0x7610, R27 ;  /* 0x00007610ff1b7816 */ /* 0x000fe4000000001b */
[----:B------:R-:W-:Y:S02]  /*0880*/  @!P5 LEA.HI.X R25, R12, UR9, R13, 0x1, P1 ;  /* 0x000000090c19dc11 */ /* 0x000fe400088f0c0d */
[----:B------:R-:W-:-:S02]  /*0890*/  PRMT R21, RZ, 0x7610, R21 ;  /* 0x00007610ff157816 */ /* 0x000fc40000000015 */
[----:B------:R-:W-:Y:S01]  /*08a0*/  @!P4 LEA.HI.X R23, R17, UR9, R20, 0x1, P6 ;  /* 0x000000091117cc11 */ /* 0x000fe2000b0f0c14 */
[----:B------:R-:W5:Y:S04]  /*08b0*/  @!P3 LDG.E.U16 R27, desc[UR14][R6.64] ;  /* 0x0000000e061bb981 */ /* 0x000f68000c1e1500 */
[----:B------:R-:W5:Y:S04]  /*08c0*/  @!P5 LDG.E.U16 R26, desc[UR14][R24.64] ;  /* 0x0000000e181ad981 */ /* 0x000f68000c1e1500 */
[----:B------:R-:W5:Y:S01]  /*08d0*/  @!P4 LDG.E.U16 R21, desc[UR14][R22.64] ;  /* 0x0000000e1615c981 */ /* 0x000f62000c1e1500 */
[----:B0-----:R-:W-:-:S02]  /*08e0*/  @!P3 LEA R4, P6, R16, UR10, 0x1 ;  /* 0x0000000a1004bc11 */ /* 0x001fc4000f8c08ff */
[----:B--2---:R-:W-:Y:S02]  /*08f0*/  @!P2 LEA R2, P1, R18, UR10, 0x1 ;  /* 0x0000000a1202ac11 */ /* 0x004fe4000f8208ff */
[----:B------:R-:W-:Y:S02]  /*0900*/  @!P3 LEA.HI.X R5, R16, UR11, R15, 0x1, P6 ;  /* 0x0000000b1005bc11 */ /* 0x000fe4000b0f0c0f */
[----:B------:R-:W-:Y:S02]  /*0910*/  @!P2 LEA.HI.X R3, R18, UR11, R19, 0x1, P1 ;  /* 0x0000000b1203ac11 */ /* 0x000fe400088f0c13 */
[----:B-1----:R-:W-:Y:S01]  /*0920*/  @!P4 LEA R8, P6, R17, UR10, 0x1 ;  /* 0x0000000a1108cc11 */ /* 0x002fe2000f8c08ff */
[----:B------:R-:W-:-:S04]  /*0930*/  UIADD3 UR4, UP0, UPT, UR4, 0x2, URZ ;  /* 0x0000000204047890 */ /* 0x000fc8000ff1e0ff */
[----:B------:R-:W-:Y:S02]  /*0940*/  UIADD3.X UR5, UPT, UPT, URZ, UR5, URZ, UP0, !UPT ;  /* 0x00000005ff057290 */ /* 0x000fe400087fe4ff */
[----:B------:R-:W-:-:S04]  /*0950*/  ULEA UR6, UP0, UR13, UR6, 0x1 ;  /* 0x000000060d067291 */ /* 0x000fc8000f8008ff */
[----:B------:R-:W-:Y:S01]  /*0960*/  ULEA.HI.X UR7, UR13, UR7, URZ, 0x1, UP0 ;  /* 0x000000070d077291 */ /* 0x000fe200080f0cff */
[----:B---3--:R-:W-:Y:S02]  /*0970*/  PRMT R9, R14, 0x9910, RZ ;  /* 0x000099100e097816 */ /* 0x008fe400000000ff */
[----:B------:R-:W-:-:S03]  /*0980*/  @!P5 LEA R14, P1, R12, UR10, 0x1 ;  /* 0x0000000a0c0edc11 */ /* 0x000fc6000f8208ff */
[----:B------:R-:W-:Y:S01]  /*0990*/  IMAD.MOV.U32 R16, RZ, RZ, R9 ;  /* 0x000000ffff107224 */ /* 0x000fe200078e0009 */
[----:B------:R-:W-:-:S03]  /*09a0*/  @!P5 LEA.HI.X R15, R12, UR11, R13, 0x1, P1 ;  /* 0x0000000b0c0fdc11 */ /* 0x000fc600088f0c0d */
[C---:B----4-:R-:W-:Y:S01]  /*09b0*/  IMAD R11, R16.reuse, UR12, R11 ;  /* 0x0000000c100b7c24 */ /* 0x050fe2000f8e020b */
[----:B------:R-:W-:Y:S01]  /*09c0*/  @!P4 LEA.HI.X R9, R17, UR11, R20, 0x1, P6 ;  /* 0x0000000b1109cc11 */ /* 0x000fe2000b0f0c14 */
[----:B-----5:R-:W-:-:S03]  /*09d0*/  IMAD R27, R16, UR12, R27 ;  /* 0x0000000c101b7c24 */ /* 0x020fc6000f8e021b */
[----:B------:R2:W-:Y:S01]  /*09e0*/  @!P2 STG.E.U16 desc[UR14][R2.64], R11 ;  /* 0x0000000b0200a986 */ /* 0x0005e2000c10150e */
[----:B------:R-:W-:-:S03]  /*09f0*/  IMAD R7, R16, UR12, R26 ;  /* 0x0000000c10077c24 */ /* 0x000fc6000f8e021a */
[----:B------:R2:W-:Y:S01]  /*0a00*/  @!P3 STG.E.U16 desc[UR14][R4.64], R27 ;  /* 0x0000001b0400b986 */ /* 0x0005e2000c10150e */
[----:B------:R-:W-:-:S03]  /*0a10*/  IMAD R21, R16, UR12, R21 ;  /* 0x0000000c10157c24 */ /* 0x000fc6000f8e0215 */
[----:B------:R2:W-:Y:S01]  /*0a20*/  @!P5 STG.E.U16 desc[UR14][R14.64], R7 ;  /* 0x000000070e00d986 */ /* 0x0005e2000c10150e */
[----:B------:R-:W-:-:S03]  /*0a30*/  ISETP.NE.U32.AND P1, PT, R10, UR4, PT ;  /* 0x000000040a007c0c */ /* 0x000fc6000bf25070 */
[----:B------:R2:W-:Y:S01]  /*0a40*/  @!P4 STG.E.U16 desc[UR14][R8.64], R21 ;  /* 0x000000150800c986 */ /* 0x0005e2000c10150e */
[----:B------:R-:W-:-:S13]  /*0a50*/  ISETP.NE.AND.EX P1, PT, RZ, UR5, PT, P1 ;  /* 0x00000005ff007c0c */ /* 0x000fda000bf25310 */
[----:B--2---:R-:W-:Y:S05]  /*0a60*/  @P1 BRA `(.L_x_629) ;  /* 0xfffffff800481947 */ /* 0x004fea000383ffff */
.L_x_628:
[----:B------:R-:W-:Y:S05]  /*0a70*/  @!P0 EXIT ;  /* 0x000000000000894d */ /* 0x000fea0003800000 */
[----:B0-----:R-:W-:Y:S01]  /*0a80*/  IADD3 R21, P1, PT, R0, UR6, RZ ;  /* 0x0000000600157c10 */ /* 0x001fe2000ff3e0ff */
[----:B------:R-:W0:Y:S01]  /*0a90*/  LDC.64 R16, c[0x0][0xfd0] ;  /* 0x0003f400ff107b82 */ /* 0x000e220000000a00 */
[----:B------:R-:W-:Y:S01]  /*0aa0*/  PRMT R14, RZ, 0x7610, R14 ;  /* 0x00007610ff0e7816 */ /* 0x000fe2000000000e */
[----:B------:R-:W1:Y:S01]  /*0ab0*/  LDCU.U16 UR4, c[0x0][0xfd8] ;  /* 0x0001fb00ff0477ac */ /* 0x000e620008000400 */
        /* <DEDUP_REMOVED lines=8> */
[C---:B------:R-:W-:Y:S02]  /*0b40*/  IADD3 R0, P4, PT, R12.reuse, UR16, RZ ;  /* 0x000000100c007c10 */ /* 0x040fe4000ff9e0ff */
[----:B------:R-:W-:Y:S02]  /*0b50*/  ISETP.GE.U32.AND P2, PT, R12, UR17, PT ;  /* 0x000000110c007c0c */ /* 0x000fe4000bf46070 */
[----:B------:R-:W-:Y:S01]  /*0b60*/  ISETP.GE.AND.EX P1, PT, R13, UR18, PT, P1 ;  /* 0x000000120d007c0c */ /* 0x000fe2000bf26310 */
[----:B------:R-:W-:Y:S01]  /*0b70*/  IMAD.X R5, RZ, RZ, R15, P4 ;  /* 0x000000ffff057224 */ /* 0x000fe200020e060f */
[----:B------:R-:W-:-:S02]  /*0b80*/  ISETP.GE.AND.EX P2, PT, R15, UR18, PT, P2 ;  /* 0x000000120f007c0c */ /* 0x000fc4000bf46320 */
[----:B------:R-:W-:Y:S01]  /*0b90*/  ISETP.GE.U32.AND P3, PT, R0, UR17, PT ;  /* 0x0000001100007c0c */ /* 0x000fe2000bf66070 */
[----:B0-----:R-:W2:Y:S01]  /*0ba0*/  LDG.E.U16 R16, desc[UR14][R16.64] ;  /* 0x0000000e10107981 */ /* 0x001ea2000c1e1500 */
[----:B------:R-:W-:Y:S02]  /*0bb0*/  @!P0 LEA R6, P4, R21, UR8, 0x1 ;  /* 0x0000000815068c11 */ /* 0x000fe4000f8808ff */
[----:B------:R-:W-:Y:S02]  /*0bc0*/  ISETP.GE.AND.EX P3, PT, R5, UR18, PT, P3 ;  /* 0x0000001205007c0c */ /* 0x000fe4000bf66330 */
[----:B------:R-:W-:-:S03]  /*0bd0*/  @!P0 LEA.HI.X R7, R21, UR9, R22, 0x1, P4 ;  /* 0x0000000915078c11 */ /* 0x000fc6000a0f0c16 */
        /* <DEDUP_REMOVED lines=8> */
[----:B------:R-:W-:-:S02]  /*0c60*/  @!P3 LEA R10, P4, R0, UR8, 0x1 ;  /* 0x00000008000abc11 */ /* 0x000fc4000f8808ff */
[----:B------:R-:W-:Y:S01]  /*0c70*/  PRMT R18, RZ, 0x7610, R18 ;  /* 0x00007610ff127816 */ /* 0x000fe20000000012 */
[----:B------:R3:W5:Y:S01]  /*0c80*/  @!P2 LDG.E.U16 R20, desc[UR14][R8.64] ;  /* 0x0000000e0814a981 */ /* 0x000762000c1e1500 */
[----:B------:R-:W-:-:S05]  /*0c90*/  @!P3 LEA.HI.X R11, R0, UR9, R5, 0x1, P4 ;  /* 0x00000009000bbc11 */ /* 0x000fca000a0f0c05 */
[----:B------:R5:W5:Y:S01]  /*0ca0*/  @!P3 LDG.E.U16 R18, desc[UR14][R10.64] ;  /* 0x0000000e0a12b981 */ /* 0x000b62000c1e1500 */
[----:B0-----:R-:W-:Y:S01]  /*0cb0*/  @!P0 LEA R6, P4, R21, UR10, 0x1 ;  /* 0x0000000a15068c11 */ /* 0x001fe2000f8808ff */
[----:B-1----:R-:W-:-:S03]  /*0cc0*/  UPRMT UR4, UR4, 0x9910, URZ ;  /* 0x0000991004047896 */ /* 0x002fc600080000ff */
[----:B------:R-:W-:Y:S02]  /*0cd0*/  @!P0 LEA.HI.X R7, R21, UR11, R22, 0x1, P4 ;  /* 0x0000000b15078c11 */ /* 0x000fe4000a0f0c16 */
[----:B----4-:R-:W-:-:S04]  /*0ce0*/  @!P2 LEA R2, P5, R12, UR10, 0x1 ;  /* 0x0000000a0c02ac11 */ /* 0x010fc8000f8a08ff */
[----:B------:R-:W-:Y:S02]  /*0cf0*/  @!P2 LEA.HI.X R3, R12, UR11, R15, 0x1, P5 ;  /* 0x0000000b0c03ac11 */ /* 0x000fe4000a8f0c0f */
[----:B--2---:R-:W-:-:S05]  /*0d00*/  PRMT R16, R16, 0x9910, RZ ;  /* 0x0000991010107816 */ /* 0x004fca00000000ff */
[----:B------:R-:W-:Y:S01]  /*0d10*/  IMAD.MOV.U32 R21, RZ, RZ, R16 ;  /* 0x000000ffff157224 */ /* 0x000fe200078e0010 */
[----:B------:R-:W-:-:S04]  /*0d20*/  @!P1 LEA R16, P4, R4, UR10, 0x1 ;  /* 0x0000000a04109c11 */ /* 0x000fc8000f8808ff */
[----:B------:R-:W-:Y:S01]  /*0d30*/  @!P1 LEA.HI.X R17, R4, UR11, R13, 0x1, P4 ;  /* 0x0000000b04119c11 */ /* 0x000fe2000a0f0c0d */
[C---:B---3--:R-:W-:Y:S02]  /*0d40*/  IMAD R9, R21.reuse, UR4, R14 ;  /* 0x0000000415097c24 */ /* 0x048fe4000f8e020e */
[----:B-----5:R-:W-:-:S03]  /*0d50*/  IMAD R19, R21, UR4, R19 ;  /* 0x0000000415137c24 */ /* 0x020fc6000f8e0213 */
[----:B------:R0:W-:Y:S01]  /*0d60*/  @!P0 STG.E.U16 desc[UR14][R6.64], R9 ;  /* 0x0000000906008986 */ /* 0x0001e2000c10150e */
[----:B------:R-:W-:-:S03]  /*0d70*/  IMAD R11, R21, UR4, R20 ;  /* 0x00000004150b7c24 */ /* 0x000fc6000f8e0214 */
[----:B------:R0:W-:Y:S04]  /*0d80*/  @!P1 STG.E.U16 desc[UR14][R16.64], R19 ;  /* 0x0000001310009986 */ /* 0x0001e8000c10150e */
[----:B------:R0:W-:Y:S01]  /*0d90*/  @!P2 STG.E.U16 desc[UR14][R2.64], R11 ;  /* 0x0000000b0200a986 */ /* 0x0001e2000c10150e */
[----:B------:R-:W-:Y:S01]  /*0da0*/  IMAD R21, R21, UR4, R18 ;  /* 0x0000000415157c24 */ /* 0x000fe2000f8e0212 */
[----:B------:R-:W-:Y:S06]  /*0db0*/  @P3 EXIT ;  /* 0x000000000000394d */ /* 0x000fec0003800000 */
[----:B0-----:R-:W-:-:S04]  /*0dc0*/  LEA R2, P0, R0, UR10, 0x1 ;  /* 0x0000000a00027c11 */ /* 0x001fc8000f8008ff */
[----:B------:R-:W-:-:S05]  /*0dd0*/  LEA.HI.X R3, R0, UR11, R5, 0x1, P0 ;  /* 0x0000000b00037c11 */ /* 0x000fca00080f0c05 */
[----:B------:R-:W-:Y:S01]  /*0de0*/  STG.E.U16 desc[UR14][R2.64], R21 ;  /* 0x0000001502007986 */ /* 0x000fe2000c10150e */
[----:B------:R-:W-:Y:S05]  /*0df0*/  EXIT ;  /* 0x000000000000794d */ /* 0x000fea0003800000 */
.L_x_627:
        /* <DEDUP_REMOVED lines=10> */
.L_x_630:
[C---:B------:R-:W-:Y:S01]  /*0ea0*/  IMAD.SHL.U32 R6, R10.reuse, 0x8, RZ ;  /* 0x000000080a067824 */ /* 0x040fe200078e00ff */
[----:B------:R-:W-:Y:S01]  /*0eb0*/  SHF.L.U64.HI R12, R10, 0x3, R13 ;  /* 0x000000030a0c7819 */ /* 0x000fe2000001020d */
[----:B0-----:R-:W3:Y:S03]  /*0ec0*/  LDG.E.U16 R0, desc[UR14][R2.64] ;  /* 0x0000000e02007981 */ /* 0x001ee6000c1e1500 */
[----:B------:R-:W-:-:S04]  /*0ed0*/  IADD3 R4, P0, PT, R6, UR8, RZ ;  /* 0x0000000806047c10 */ /* 0x000fc8000ff1e0ff */
[----:B------:R-:W-:-:S06]  /*0ee0*/  IADD3.X R5, PT, PT, R12, UR9, RZ, P0, !PT ;  /* 0x000000090c057c10 */ /* 0x000fcc00087fe4ff */
[----:B------:R-:W4:Y:S01]  /*0ef0*/  LDG.E.64 R4, desc[UR14][R4.64] ;  /* 0x0000000e04047981 */ /* 0x000f22000c1e1b00 */
[----:B------:R-:W-:Y:S02]  /*0f00*/  IADD3 R6, P0, PT, R6, UR10, RZ ;  /* 0x0000000a06067c10 */ /* 0x000fe4000ff1e0ff */
[----:B---3--:R-:W-:Y:S02]  /*0f10*/  PRMT R11, R0, 0x9910, RZ ;  /* 0x00009910000b7816 */ /* 0x008fe400000000ff */
[----:B----4-:R-:W-:Y:S02]  /*0f20*/  PRMT R0, R4, 0x7632, R0 ;  /* 0x0000763204007816 */ /* 0x010fe40000000000 */
[----:B------:R-:W-:Y:S01]  /*0f30*/  PRMT R7, R5, 0x7632, R7 ;  /* 0x0000763205077816 */ /* 0x000fe20000000007 */
[C---:B------:R-:W-:Y:S02]  /*0f40*/  IMAD R8, R11.reuse, UR4, R4 ;  /* 0x000000040b087c24 */ /* 0x040fe4000f8e0204 */
[----:B------:R-:W-:-:S02]  /*0f50*/  IMAD R9, R11, UR4, R0 ;  /* 0x000000040b097c24 */ /* 0x000fc4000f8e0200 */
[C---:B------:R-:W-:Y:S02]  /*0f60*/  IMAD R0, R11.reuse, UR4, R5 ;  /* 0x000000040b007c24 */ /* 0x040fe4000f8e0205 */
[----:B------:R-:W-:Y:S01]  /*0f70*/  IMAD R11, R11, UR4, R7 ;  /* 0x000000040b0b7c24 */ /* 0x000fe2000f8e0207 */
[----:B------:R-:W-:Y:S02]  /*0f80*/  IADD3.X R7, PT, PT, R12, UR11, RZ, P0, !PT ;  /* 0x0000000b0c077c10 */ /* 0x000fe400087fe4ff */
[----:B--2---:R-:W-:Y:S02]  /*0f90*/  IADD3 R10, P0, PT, R10, UR5, RZ ;  /* 0x000000050a0a7c10 */ /* 0x004fe4000ff1e0ff */
[----:B------:R-:W-:Y:S02]  /*0fa0*/  PRMT R8, R8, 0x5410, R9 ;  /* 0x0000541008087816 */ /* 0x000fe40000000009 */
[----:B------:R-:W-:Y:S01]  /*0fb0*/  PRMT R9, R0, 0x5410, R11 ;  /* 0x0000541000097816 */ /* 0x000fe2000000000b */
        /* <DEDUP_REMOVED lines=8> */
[----:B-1----:R-:W-:Y:S05]  /*1040*/  @!P0 BRA P1, `(.L_x_630) ;  /* 0xfffffffc00948947 */ /* 0x002fea000083ffff */
[----:B------:R-:W-:Y:S05]  /*1050*/  EXIT ;  /* 0x000000000000794d */ /* 0x000fea0003800000 */
        .weak           $__internal_55_$__cuda_sm20_div_u16
        .type           $__internal_55_$__cuda_sm20_div_u16,@function
        .size           $__internal_55_$__cuda_sm20_div_u16,(.L_x_824 - $__internal_55_$__cuda_sm20_div_u16)
$__internal_55_$__cuda_sm20_div_u16:
        /* <DEDUP_REMOVED lines=18> */
[----:B------:R-:W-:Y:S06]  /*1180*/  RET.REL.NODEC R2 `(_ZN2at6native63_GLOBAL__N__862fb238_30_ForeachBinaryOpScalarTensor_cu_64fe0ca525multi_tensor_apply_kernelINS1_18TensorListMetadataILi2EEENS1_27BinaryOpScalarTensorFunctorIsLi2ELi1ELi1EEEJSt4plusIsEPssEEEvT_T0_DpT1_) ;  /* 0xffffffec029c7950 */ /* 0x000fec0003c3ffff */
.L_x_631:
        /* <DEDUP_REMOVED lines=15> */
.L_x_824:


//--------------------- .text._ZN2at6native63_GLOBAL__N__862fb238_30_ForeachBinaryOpScalarTensor_cu_64fe0ca525multi_tensor_apply_kernelINS1_18TensorListMetadataILi2EEENS1_27BinaryOpScalarTensorFunctorIlLi2ELi1ELi1EEEJSt4plusIlEPllEEEvT_T0_DpT1_ --------------------------
	.section	.text._ZN2at6native63_GLOBAL__N__862fb238_30_ForeachBinaryOpScalarTensor_cu_64fe0ca525multi_tensor_apply_kernelINS1_18TensorListMetadataILi2EEENS1_27BinaryOpScalarTensorFunctorIlLi2ELi1ELi1EEEJSt4plusIlEPllEEEvT_T0_DpT1_,"ax",@progbits
	.align	128
.text._ZN2at6native63_GLOBAL__N__862fb238_30_ForeachBinaryOpScalarTensor_cu_64fe0ca525multi_tensor_apply_kernelINS1_18TensorListMetadataILi2EEENS1_27BinaryOpScalarTensorFunctorIlLi2ELi1ELi1EEEJSt4plusIlEPllEEEvT_T0_DpT1_:
        .type           _ZN2at6native63_GLOBAL__N__862fb238_30_ForeachBinaryOpScalarTensor_cu_64fe0ca525multi_tensor_apply_kernelINS1_18TensorListMetadataILi2EEENS1_27BinaryOpScalarTensorFunctorIlLi2ELi1ELi1EEEJSt4plusIlEPllEEEvT_T0_DpT1_,@function
        .size           _ZN2at6native63_GLOBAL__N__862fb238_30_ForeachBinaryOpScalarTensor_cu_64fe0ca525multi_tensor_apply_kernelINS1_18TensorListMetadataILi2EEENS1_27BinaryOpScalarTensorFunctorIlLi2ELi1ELi1EEEJSt4plusIlEPllEEEvT_T0_DpT1_,(.L_x_826 - _ZN2at6native63_GLOBAL__N__862fb238_30_ForeachBinaryOpScalarTensor_cu_64fe0ca525multi_tensor_apply_kernelINS1_18TensorListMetadataILi2EEENS1_27BinaryOpScalarTensorFunctorIlLi2ELi1ELi1EEEJSt4plusIlEPllEEEvT_T0_DpT1_)
        .other          _ZN2at6native63_GLOBAL__N__862fb238_30_ForeachBinaryOpScalarTensor_cu_64fe0ca525multi_tensor_apply_kernelINS1_18TensorListMetadataILi2EEENS1_27BinaryOpScalarTensorFunctorIlLi2ELi1ELi1EEEJSt4plusIlEPllEEEvT_T0_DpT1_,@"STO_CUDA_ENTRY STV_DEFAULT"
_ZN2at6native63_GLOBAL__N__862fb238_30_ForeachBinaryOpScalarTensor_cu_64fe0ca525multi_tensor_apply_kernelINS1_18TensorListMetadataILi2EEENS1_27BinaryOpScalarTensorFunctorIlLi2ELi1ELi1EEEJSt4plusIlEPllEEEvT_T0_DpT1_:
        /* <DEDUP_REMOVED lines=39> */
[----:B------:R-:W-:Y:S05]  /*0270*/  CALL.REL.NOINC `($__internal_56_$__cuda_sm20_div_u16) ;  /* 0x0000000c00c47944 */ /* 0x000fea0003c00000 */
        /* <DEDUP_REMOVED lines=14> */
.L_x_634:
[----:B0-2---:R-:W-:Y:S01]  /*0360*/  IADD3 R2, P0, PT, R0, UR6, RZ ;  /* 0x0000000600027c10 */ /* 0x005fe2000ff1e0ff */
[----:B------:R-:W0:Y:S01]  /*0370*/  LDC.64 R16, c[0x0][0xfd0] ;  /* 0x0003f400ff107b82 */ /* 0x000e220000000a00 */
        /* <DEDUP_REMOVED lines=16> */
[----:B------:R0:W2:Y:S01]  /*0480*/  @!P2 LDG.E.64 R26, desc[UR16][R8.64] ;  /* 0x00000010081aa981 */ /* 0x0000a2000c1e1b00 */
[----:B------:R-:W-:Y:S02]  /*0490*/  IADD3 R6, P3, PT, R20, UR15, RZ ;  /* 0x0000000f14067c10 */ /* 0x000fe4000ff7e0ff */
[----:B------:R-:W-:Y:S02]  /*04a0*/  CS2R R18, SRZ ;  /* 0x0000000000127805 */ /* 0x000fe4000001ff00 */
[----:B------:R-:W-:Y:S02]  /*04b0*/  @!P4 LEA.HI.X R29, R4, UR9, R7, 0x3, P0 ;  /* 0x00000009041dcc11 */ /* 0x000fe400080f1c07 */
[C---:B------:R-:W-:Y:S01]  /*04c0*/  @!P1 LEA R22, P0, R20.reuse, UR8, 0x3 ;  /* 0x0000000814169c11 */ /* 0x040fe2000f8018ff */
[--C-:B------:R-:W-:Y:S01]  /*04d0*/  IMAD.X R3, RZ, RZ, R15.reuse, P3 ;  /* 0x000000ffff037224 */ /* 0x100fe200018e060f */
[----:B------:R-:W-:Y:S01]  /*04e0*/  CS2R R24, SRZ ;  /* 0x0000000000187805 */ /* 0x000fe2000001ff00 */
[----:B------:R-:W3:Y:S01]  /*04f0*/  @!P4 LDG.E.64 R18, desc[UR16][R28.64] ;  /* 0x000000101c12c981 */ /* 0x000ee2000c1e1b00 */
[----:B------:R-:W-:-:S02]  /*0500*/  @!P1 LEA.HI.X R23, R20, UR9, R15, 0x3, P0 ;  /* 0x0000000914179c11 */ /* 0x000fc400080f1c0f */
[----:B------:R-:W-:-:S03]  /*0510*/  ISETP.GE.U32.AND P0, PT, R6, UR18, PT ;  /* 0x0000001206007c0c */ /* 0x000fc6000bf06070 */
[----:B------:R4:W5:Y:S01]  /*0520*/  @!P1 LDG.E.64 R24, desc[UR16][R22.64] ;  /* 0x0000001016189981 */ /* 0x000962000c1e1b00 */
[----:B------:R-:W-:Y:S02]  /*0530*/  ISETP.GE.AND.EX P0, PT, R3, UR19, PT, P0 ;  /* 0x0000001303007c0c */ /* 0x000fe4000bf06300 */
[----:B0-----:R-:W-:-:S11]  /*0540*/  CS2R R8, SRZ ;  /* 0x0000000000087805 */ /* 0x001fd6000001ff00 */
[----:B------:R-:W-:-:S04]  /*0550*/  @!P0 LEA R10, P3, R6, UR8, 0x3 ;  /* 0x00000008060a8c11 */ /* 0x000fc8000f8618ff */
[----:B------:R-:W-:-:S05]  /*0560*/  @!P0 LEA.HI.X R11, R6, UR9, R3, 0x3, P3 ;  /* 0x00000009060b8c11 */ /* 0x000fca00098f1c03 */
[----:B------:R0:W5:Y:S01]  /*0570*/  @!P0 LDG.E.64 R8, desc[UR16][R10.64] ;  /* 0x000000100a088981 */ /* 0x000162000c1e1b00 */
[----:B------:R-:W-:-:S04]  /*0580*/  @!P1 LEA R14, P3, R20, UR10, 0x3 ;  /* 0x0000000a140e9c11 */ /* 0x000fc8000f8618ff */
[----:B------:R-:W-:Y:S02]  /*0590*/  @!P1 LEA.HI.X R15, R20, UR11, R15, 0x3, P3 ;  /* 0x0000000b140f9c11 */ /* 0x000fe400098f1c0f */
[----:B----4-:R-:W-:-:S04]  /*05a0*/  @!P0 LEA R22, P3, R6, UR10, 0x3 ;  /* 0x0000000a06168c11 */ /* 0x010fc8000f8618ff */
[----:B------:R-:W-:Y:S02]  /*05b0*/  @!P0 LEA.HI.X R23, R6, UR11, R3, 0x3, P3 ;  /* 0x0000000b06178c11 */ /* 0x000fe400098f1c03 */
[----:B------:R-:W-:-:S04]  /*05c0*/  @!P2 LEA R28, P3, R2, UR10, 0x3 ;  /* 0x0000000a021cac11 */ /* 0x000fc8000f8618ff */
[----:B------:R-:W-:Y:S02]  /*05d0*/  @!P2 LEA.HI.X R29, R2, UR11, R5, 0x3, P3 ;  /* 0x0000000b021dac11 */ /* 0x000fe400098f1c05 */
[----:B------:R-:W-:Y:S02]  /*05e0*/  IADD3 R3, P5, PT, R4, UR14, RZ ;  /* 0x0000000e04037c10 */ /* 0x000fe4000ffbe0ff */
[----:B------:R-:W-:-:S05]  /*05f0*/  IADD3 R2, P3, PT, R2, UR14, RZ ;  /* 0x0000000e02027c10 */ /* 0x000fca000ff7e0ff */
[----:B------:R-:W-:Y:S01]  /*0600*/  IMAD.X R5, RZ, RZ, R5, P3 ;  /* 0x000000ffff057224 */ /* 0x000fe200018e0605 */
[----:B------:R-:W-:-:S04]  /*0610*/  ISETP.GE.U32.AND P3, PT, R2, UR18, PT ;  /* 0x0000001202007c0c */ /* 0x000fc8000bf66070 */
[----:B------:R-:W-:Y:S01]  /*0620*/  ISETP.GE.AND.EX P3, PT, R5, UR19, PT, P3 ;  /* 0x0000001305007c0c */ /* 0x000fe2000bf66330 */
[----:B-1----:R-:W-:-:S04]  /*0630*/  IMAD R21, R13, UR20, RZ ;  /* 0x000000140d157c24 */ /* 0x002fc8000f8e02ff */
[C---:B------:R-:W-:Y:S02]  /*0640*/  IMAD R21, R12.reuse, UR21, R21 ;  /* 0x000000150c157c24 */ /* 0x040fe4000f8e0215 */
[----:B--2---:R-:W-:-:S04]  /*0650*/  IMAD.WIDE.U32 R26, R12, UR20, R26 ;  /* 0x000000140c1a7c25 */ /* 0x004fc8000f8e001a */
[----:B------:R-:W-:-:S05]  /*0660*/  IMAD.IADD R27, R27, 0x1, R21 ;  /* 0x000000011b1b7824 */ /* 0x000fca00078e0215 */
[----:B------:R1:W-:Y:S01]  /*0670*/  @!P2 STG.E.64 desc[UR16][R28.64], R26 ;  /* 0x0000001a1c00a986 */ /* 0x0003e2000c101b10 */
[----:B0-----:R-:W-:-:S04]  /*0680*/  @!P4 LEA R10, P2, R4, UR10, 0x3 ;  /* 0x0000000a040acc11 */ /* 0x001fc8000f8418ff */
[--C-:B------:R-:W-:Y:S01]  /*0690*/  @!P4 LEA.HI.X R11, R4, UR11, R7.reuse, 0x3, P2 ;  /* 0x0000000b040bcc11 */ /* 0x100fe200090f1c07 */
[----:B------:R-:W-:Y:S01]  /*06a0*/  IMAD.X R4, RZ, RZ, R7, P5 ;  /* 0x000000ffff047224 */ /* 0x000fe200028e0607 */
[----:B------:R-:W-:Y:S01]  /*06b0*/  IADD3 R6, P5, PT, R3, UR15, RZ ;  /* 0x0000000f03067c10 */ /* 0x000fe2000ffbe0ff */
[----:B---3--:R-:W-:-:S04]  /*06c0*/  IMAD.WIDE.U32 R18, R12, UR20, R18 ;  /* 0x000000140c127c25 */ /* 0x008fc8000f8e0012 */
[----:B------:R-:W-:Y:S02]  /*06d0*/  IMAD.X R7, RZ, RZ, R4, P5 ;  /* 0x000000ffff077224 */ /* 0x000fe400028e0604 */
[----:B-----5:R-:W-:Y:S01]  /*06e0*/  IMAD.WIDE.U32 R24, R12, UR20, R24 ;  /* 0x000000140c187c25 */ /* 0x020fe2000f8e0018 */
[----:B-1----:R-:W-:-:S03]  /*06f0*/  IADD3 R28, P5, PT, R6, UR15, RZ ;  /* 0x0000000f061c7c10 */ /* 0x002fc6000ffbe0ff */
[----:B------:R-:W-:Y:S01]  /*0700*/  IMAD.IADD R19, R21, 0x1, R19 ;  /* 0x0000000115137824 */ /* 0x000fe200078e0213 */
[----:B------:R-:W-:Y:S01]  /*0710*/  ISETP.GE.U32.AND P2, PT, R3, UR18, PT ;  /* 0x0000001203007c0c */ /* 0x000fe2000bf46070 */
[----:B------:R-:W-:Y:S01]  /*0720*/  IMAD.IADD R25, R21, 0x1, R25 ;  /* 0x0000000115197824 */ /* 0x000fe200078e0219 */
[----:B------:R-:W-:Y:S01]  /*0730*/  ISETP.GE.U32.AND P6, PT, R6, UR18, PT ;  /* 0x0000001206007c0c */ /* 0x000fe2000bfc6070 */
[----:B------:R-:W-:Y:S01]  /*0740*/  IMAD.X R29, RZ, RZ, R7, P5 ;  /* 0x000000ffff1d7224 */ /* 0x000fe200028e0607 */
[----:B------:R0:W-:Y:S01]  /*0750*/  @!P4 STG.E.64 desc[UR16][R10.64], R18 ;  /* 0x000000120a00c986 */ /* 0x0001e2000c101b10 */
[----:B------:R-:W-:Y:S02]  /*0760*/  ISETP.GE.U32.AND P4, PT, R28, UR18, PT ;  /* 0x000000121c007c0c */ /* 0x000fe4000bf86070 */
[----:B------:R-:W-:Y:S01]  /*0770*/  ISETP.GE.AND.EX P2, PT, R4, UR19, PT, P2 ;  /* 0x0000001304007c0c */ /* 0x000fe2000bf46320 */
[----:B------:R1:W-:Y:S01]  /*0780*/  @!P1 STG.E.64 desc[UR16][R14.64], R24 ;  /* 0x000000180e009986 */ /* 0x0003e2000c101b10 */
[----:B------:R-:W-:-:S02]  /*0790*/  ISETP.GE.AND.EX P1, PT, R7, UR19, PT, P6 ;  /* 0x0000001307007c0c */ /* 0x000fc4000bf26360 */
[----:B------:R-:W-:Y:S01]  /*07a0*/  ISETP.GE.AND.EX P4, PT, R29, UR19, PT, P4 ;  /* 0x000000131d007c0c */ /* 0x000fe2000bf86340 */
[----:B------:R-:W-:Y:S01]  /*07b0*/  IMAD.WIDE.U32 R12, R12, UR20, R8 ;  /* 0x000000140c0c7c25 */ /* 0x000fe2000f8e0008 */
[----:B------:R-:W-:-:S03]  /*07c0*/  @!P3 LEA R20, P5, R2, UR8, 0x3 ;  /* 0x000000080214bc11 */ /* 0x000fc6000f8a18ff */
[----:B------:R-:W-:Y:S01]  /*07d0*/  IMAD.IADD R13, R21, 0x1, R13 ;  /* 0x00000001150d7824 */ /* 0x000fe200078e020d */
[----:B------:R-:W-:Y:S02]  /*07e0*/  @!P3 LEA.HI.X R21, R2, UR9, R5, 0x3, P5 ;  /* 0x000000090215bc11 */ /* 0x000fe4000a8f1c05 */
[----:B------:R-:W-:Y:S02]  /*07f0*/  CS2R R8, SRZ ;  /* 0x0000000000087805 */ /* 0x000fe4000001ff00 */
[----:B0-----:R-:W-:Y:S01]  /*0800*/  @!P2 LEA R18, P6, R3, UR8, 0x3 ;  /* 0x000000080312ac11 */ /* 0x001fe2000f8c18ff */
[----:B------:R0:W-:Y:S01]  /*0810*/  @!P0 STG.E.64 desc[UR16][R22.64], R12 ;  /* 0x0000000c16008986 */ /* 0x0001e2000c101b10 */
[----:B-1----:R-:W-:Y:S02]  /*0820*/  @!P1 LEA R24, P0, R6, UR8, 0x3 ;  /* 0x0000000806189c11 */ /* 0x002fe4000f8018ff */
[----:B------:R-:W-:Y:S02]  /*0830*/  @!P4 LEA R26, P5, R28, UR8, 0x3 ;  /* 0x000000081c1acc11 */ /* 0x000fe4000f8a18ff */
[----:B------:R-:W-:-:S02]  /*0840*/  CS2R R10, SRZ ;  /* 0x00000000000a7805 */ /* 0x000fc4000001ff00 */
[----:B------:R-:W-:Y:S02]  /*0850*/  @!P2 LEA.HI.X R19, R3, UR9, R4, 0x3, P6 ;  /* 0x000000090313ac11 */ /* 0x000fe4000b0f1c04 */
[----:B------:R-:W-:Y:S01]  /*0860*/  CS2R R14, SRZ ;  /* 0x00000000000e7805 */ /* 0x000fe2000001ff00 */
[----:B------:R-:W2:Y:S01]  /*0870*/  LDG.E.64 R16, desc[UR16][R16.64] ;  /* 0x0000001010107981 */ /* 0x000ea2000c1e1b00 */
[----:B------:R-:W-:Y:S02]  /*0880*/  @!P1 LEA.HI.X R25, R6, UR9, R7, 0x3, P0 ;  /* 0x0000000906199c11 */ /* 0x000fe400080f1c07 */
[----:B------:R-:W-:Y:S01]  /*0890*/  @!P4 LEA.HI.X R27, R28, UR9, R29, 0x3, P5 ;  /* 0x000000091c1bcc11 */ /* 0x000fe2000a8f1c1d */
[----:B------:R1:W3:Y:S01]  /*08a0*/  @!P3 LDG.E.64 R8, desc[UR16][R20.64] ;  /* 0x000000101408b981 */ /* 0x0002e2000c1e1b00 */
[----:B0-----:R-:W-:-:S03]  /*08b0*/  CS2R R12, SRZ ;  /* 0x00000000000c7805 */ /* 0x001fc6000001ff00 */
[----:B------:R0:W4:Y:S04]  /*08c0*/  @!P2 LDG.E.64 R10, desc[UR16][R18.64] ;  /* 0x00000010120aa981 */ /* 0x000128000c1e1b00 */
[----:B------:R-:W5:Y:S04]  /*08d0*/  @!P4 LDG.E.64 R14, desc[UR16][R26.64] ;  /* 0x000000101a0ec981 */ /* 0x000f68000c1e1b00 */
[----:B------:R-:W5:Y:S01]  /*08e0*/  @!P1 LDG.E.64 R12, desc[UR16][R24.64] ;  /* 0x00000010180c9981 */ /* 0x000f62000c1e1b00 */
[----:B-1----:R-:W-:-:S04]  /*08f0*/  @!P2 LEA R20, P5, R3, UR10, 0x3 ;  /* 0x0000000a0314ac11 */ /* 0x002fc8000f8a18ff */
[----:B------:R-:W-:Y:S02]  /*0900*/  @!P2 LEA.HI.X R21, R3, UR11, R4, 0x3, P5 ;  /* 0x0000000b0315ac11 */ /* 0x000fe4000a8f1c04 */
[----:B0-----:R-:W-:Y:S02]  /*0910*/  @!P3 LEA R18, P0, R2, UR10, 0x3 ;  /* 0x0000000a0212bc11 */ /* 0x001fe4000f8018ff */
[----:B------:R-:W-:Y:S02]  /*0920*/  @!P1 LEA R22, P6, R6, UR10, 0x3 ;  /* 0x0000000a06169c11 */ /* 0x000fe4000f8c18ff */
        /* <DEDUP_REMOVED lines=11> */
[----:B---3--:R-:W-:-:S04]  /*09e0*/  IMAD.WIDE.U32 R8, R16, UR20, R8 ;  /* 0x0000001410087c25 */ /* 0x008fc8000f8e0008 */
[----:B----4-:R-:W-:-:S04]  /*09f0*/  IMAD.WIDE.U32 R10, R16, UR20, R10 ;  /* 0x00000014100a7c25 */ /* 0x010fc8000f8e000a */
[----:B-----5:R-:W-:-:S04]  /*0a00*/  IMAD.WIDE.U32 R14, R16, UR20, R14 ;  /* 0x00000014100e7c25 */ /* 0x020fc8000f8e000e */
[----:B------:R-:W-:-:S04]  /*0a10*/  IMAD.WIDE.U32 R12, R16, UR20, R12 ;  /* 0x00000014100c7c25 */ /* 0x000fc8000f8e000c */
[----:B------:R-:W-:Y:S02]  /*0a20*/  IMAD.IADD R9, R9, 0x1, R3 ;  /* 0x0000000109097824 */ /* 0x000fe400078e0203 */
[C---:B------:R-:W-:Y:S02]  /*0a30*/  IMAD.IADD R11, R3.reuse, 0x1, R11 ;  /* 0x00000001030b7824 */ /* 0x040fe400078e020b */
[C---:B------:R-:W-:Y:S02]  /*0a40*/  IMAD.IADD R13, R3.reuse, 0x1, R13 ;  /* 0x00000001030d7824 */ /* 0x040fe400078e020d */
[----:B------:R-:W-:Y:S01]  /*0a50*/  IMAD.IADD R15, R3, 0x1, R15 ;  /* 0x00000001030f7824 */ /* 0x000fe200078e020f */
[----:B------:R-:W-:Y:S01]  /*0a60*/  @!P4 LEA.HI.X R3, R28, UR11, R29, 0x3, P0 ;  /* 0x0000000b1c03cc11 */ /* 0x000fe200080f1c1d */
[----:B------:R2:W-:Y:S04]  /*0a70*/  @!P3 STG.E.64 desc[UR16][R18.64], R8 ;  /* 0x000000081200b986 */ /* 0x0005e8000c101b10 */
[----:B------:R2:W-:Y:S04]  /*0a80*/  @!P2 STG.E.64 desc[UR16][R20.64], R10 ;  /* 0x0000000a1400a986 */ /* 0x0005e8000c101b10 */
[----:B------:R2:W-:Y:S04]  /*0a90*/  @!P1 STG.E.64 desc[UR16][R22.64], R12 ;  /* 0x0000000c16009986 */ /* 0x0005e8000c101b10 */
[----:B------:R2:W-:Y:S01]  /*0aa0*/  @!P4 STG.E.64 desc[UR16][R2.64], R14 ;  /* 0x0000000e0200c986 */ /* 0x0005e2000c101b10 */
[----:B------:R-:W-:Y:S05]  /*0ab0*/  BRA.U UP0, `(.L_x_634) ;  /* 0xfffffff900287547 */ /* 0x000fea000b83ffff */
.L_x_633:
[----:B------:R-:W-:-:S04]  /*0ac0*/  ULOP3.LUT UR4, UR12, 0x1, URZ, 0xc0, !UPT ;  /* 0x000000010c047892 */ /* 0x000fc8000f8ec0ff */
[----:B------:R-:W-:-:S06]  /*0ad0*/  UISETP.NE.U32.AND UP0, UPT, UR4, 0x1, UPT ;  /* 0x000000010400788c */ /* 0x000fcc000bf05070 */
[----:B------:R-:W-:-:S13]  /*0ae0*/  PLOP3.LUT P0, PT, PT, PT, UP0, 0x80, 0x8 ;  /* 0x000000000008781c */ /* 0x000fda0003f0f008 */
[----:B------:R-:W-:Y:S05]  /*0af0*/  @!P0 EXIT ;  /* 0x000000000000894d */ /* 0x000fea0003800000 */
[----:B0-----:R-:W-:Y:S01]  /*0b00*/  IADD3 R24, P1, PT, R0, UR6, RZ ;  /* 0x0000000600187c10 */ /* 0x001fe2000ff3e0ff */
[----:B--2---:R-:W0:Y:S01]  /*0b10*/  LDC.64 R12, c[0x0][0xfd0] ;  /* 0x0003f400ff0c7b82 */ /* 0x004e220000000a00 */
        /* <DEDUP_REMOVED lines=8> */
[----:B------:R-:W-:Y:S01]  /*0ba0*/  ISETP.GE.AND.EX P0, PT, R9, UR19, PT, P0 ;  /* 0x0000001309007c0c */ /* 0x000fe2000bf06300 */
[----:B------:R-:W-:Y:S01]  /*0bb0*/  IMAD.X R4, RZ, RZ, R9, P1 ;  /* 0x000000ffff047224 */ /* 0x000fe200008e0609 */
[C---:B------:R-:W-:Y:S02]  /*0bc0*/  IADD3 R6, P3, PT, R5.reuse, UR15, RZ ;  /* 0x0000000f05067c10 */ /* 0x040fe4000ff7e0ff */
[----:B------:R-:W-:Y:S02]  /*0bd0*/  ISETP.GE.U32.AND P1, PT, R5, UR18, PT ;  /* 0x0000001205007c0c */ /* 0x000fe4000bf26070 */
[----:B------:R-:W-:Y:S01]  /*0be0*/  ISETP.GE.U32.AND P2, PT, R6, UR18, PT ;  /* 0x0000001206007c0c */ /* 0x000fe2000bf46070 */
[----:B------:R-:W-:Y:S01]  /*0bf0*/  IMAD.X R7, RZ, RZ, R4, P3 ;  /* 0x000000ffff077224 */ /* 0x000fe200018e0604 */
[----:B------:R-:W-:-:S02]  /*0c00*/  ISETP.GE.AND.EX P1, PT, R4, UR19, PT, P1 ;  /* 0x0000001304007c0c */ /* 0x000fc4000bf26310 */
[----:B------:R-:W-:Y:S02]  /*0c10*/  IADD3 R0, P5, PT, R6, UR15, RZ ;  /* 0x0000000f06007c10 */ /* 0x000fe4000ffbe0ff */
[----:B------:R-:W-:Y:S02]  /*0c20*/  ISETP.GE.AND.EX P2, PT, R7, UR19, PT, P2 ;  /* 0x0000001307007c0c */ /* 0x000fe4000bf46320 */
[----:B------:R-:W-:Y:S01]  /*0c30*/  @!P0 LEA R22, P4, R24, UR8, 0x3 ;  /* 0x0000000818168c11 */ /* 0x000fe2000f8818ff */
[----:B------:R-:W-:Y:S01]  /*0c40*/  IMAD.X R3, RZ, RZ, R7, P5 ;  /* 0x000000ffff037224 */ /* 0x000fe200028e0607 */
[----:B------:R-:W-:Y:S01]  /*0c50*/  ISETP.GE.U32.AND P3, PT, R0, UR18, PT ;  /* 0x0000001200007c0c */ /* 0x000fe2000bf66070 */
[----:B0-----:R-:W1:Y:S01]  /*0c60*/  LDG.E.64 R12, desc[UR16][R12.64] ;  /* 0x000000100c0c7981 */ /* 0x001e62000c1e1b00 */
[----:B------:R-:W-:Y:S02]  /*0c70*/  @!P0 LEA.HI.X R23, R24, UR9, R9, 0x3, P4 ;  /* 0x0000000918178c11 */ /* 0x000fe4000a0f1c09 */
[----:B------:R-:W-:-:S02]  /*0c80*/  ISETP.GE.AND.EX P3, PT, R3, UR19, PT, P3 ;  /* 0x0000001303007c0c */ /* 0x000fc4000bf66330 */
[C---:B------:R-:W-:Y:S01]  /*0c90*/  @!P1 LEA R14, P4, R5.reuse, UR8, 0x3 ;  /* 0x00000008050e9c11 */ /* 0x040fe2000f8818ff */
[----:B------:R-:W2:Y:S02]  /*0ca0*/  @!P0 LDG.E.64 R10, desc[UR16][R22.64] ;  /* 0x00000010160a8981 */ /* 0x000ea4000c1e1b00 */
[C---:B------:R-:W-:Y:S02]  /*0cb0*/  @!P2 LEA R28, P5, R6.reuse, UR8, 0x3 ;  /* 0x00000008061cac11 */ /* 0x040fe4000f8a18ff */
[----:B------:R-:W-:Y:S02]  /*0cc0*/  @!P1 LEA.HI.X R15, R5, UR9, R4, 0x3, P4 ;  /* 0x00000009050f9c11 */ /* 0x000fe4000a0f1c04 */
[----:B------:R-:W-:-:S03]  /*0cd0*/  @!P2 LEA.HI.X R29, R6, UR9, R7, 0x3, P5 ;  /* 0x00000009061dac11 */ /* 0x000fc6000a8f1c07 */
[----:B------:R0:W3:Y:S01]  /*0ce0*/  @!P1 LDG.E.64 R20, desc[UR16][R14.64] ;  /* 0x000000100e149981 */ /* 0x0000e2000c1e1b00 */
[----:B------:R-:W-:-:S03]  /*0cf0*/  @!P3 LEA R26, P4, R0, UR8, 0x3 ;  /* 0x00000008001abc11 */ /* 0x000fc6000f8818ff */
[----:B------:R-:W4:Y:S01]  /*0d00*/  @!P2 LDG.E.64 R18, desc[UR16][R28.64] ;  /* 0x000000101c12a981 */ /* 0x000f22000c1e1b00 */
[----:B------:R-:W-:-:S05]  /*0d10*/  @!P3 LEA.HI.X R27, R0, UR9, R3, 0x3, P4 ;  /* 0x00000009001bbc11 */ /* 0x000fca000a0f1c03 */
[----:B------:R-:W5:Y:S01]  /*0d20*/  @!P3 LDG.E.64 R16, desc[UR16][R26.64] ;  /* 0x000000101a10b981 */ /* 0x000f62000c1e1b00 */
[----:B0-----:R-:W-:-:S04]  /*0d30*/  @!P1 LEA R14, P5, R5, UR10, 0x3 ;  /* 0x0000000a050e9c11 */ /* 0x001fc8000f8a18ff */
[----:B------:R-:W-:Y:S02]  /*0d40*/  @!P1 LEA.HI.X R15, R5, UR11, R4, 0x3, P5 ;  /* 0x0000000b050f9c11 */ /* 0x000fe4000a8f1c04 */
[----:B------:R-:W-:-:S04]  /*0d50*/  @!P0 LEA R8, P4, R24, UR10, 0x3 ;  /* 0x0000000a18088c11 */ /* 0x000fc8000f8818ff */
[----:B------:R-:W-:Y:S01]  /*0d60*/  @!P0 LEA.HI.X R9, R24, UR11, R9, 0x3, P4 ;  /* 0x0000000b18098c11 */ /* 0x000fe2000a0f1c09 */
[----:B-1----:R-:W-:Y:S02]  /*0d70*/  IMAD R13, R13, UR4, RZ ;  /* 0x000000040d0d7c24 */ /* 0x002fe4000f8e02ff */
[----:B--2---:R-:W-:Y:S01]  /*0d80*/  IMAD.MOV.U32 R22, RZ, RZ, R10 ;  /* 0x000000ffff167224 */ /* 0x004fe200078e000a */
[----:B------:R-:W-:Y:S01]  /*0d90*/  @!P2 LEA R10, P6, R6, UR10, 0x3 ;  /* 0x0000000a060aac11 */ /* 0x000fe2000f8c18ff */
[----:B------:R-:W-:Y:S02]  /*0da0*/  IMAD.MOV.U32 R23, RZ, RZ, R11 ;  /* 0x000000ffff177224 */ /* 0x000fe400078e000b */
[----:B------:R-:W-:Y:S01]  /*0db0*/  IMAD R2, R12, UR5, R13 ;  /* 0x000000050c027c24 */ /* 0x000fe2000f8e020d */
[----:B------:R-:W-:Y:S01]  /*0dc0*/  @!P2 LEA.HI.X R11, R6, UR11, R7, 0x3, P6 ;  /* 0x0000000b060bac11 */ /* 0x000fe2000b0f1c07 */
[----:B------:R-:W-:-:S04]  /*0dd0*/  IMAD.WIDE.U32 R22, R12, UR4, R22 ;  /* 0x000000040c167c25 */ /* 0x000fc8000f8e0016 */
[----:B---3--:R-:W-:Y:S02]  /*0de0*/  IMAD.MOV.U32 R4, RZ, RZ, R20 ;  /* 0x000000ffff047224 */ /* 0x008fe400078e0014 */
[----:B------:R-:W-:Y:S02]  /*0df0*/  IMAD.MOV.U32 R5, RZ, RZ, R21 ;  /* 0x000000ffff057224 */ /* 0x000fe400078e0015 */
[----:B----4-:R-:W-:-:S04]  /*0e00*/  IMAD.WIDE.U32 R6, R12, UR4, R18 ;  /* 0x000000040c067c25 */ /* 0x010fc8000f8e0012 */
[----:B------:R-:W-:-:S04]  /*0e10*/  IMAD.WIDE.U32 R4, R12, UR4, R4 ;  /* 0x000000040c047c25 */ /* 0x000fc8000f8e0004 */
[----:B------:R-:W-:Y:S02]  /*0e20*/  IMAD.IADD R23, R23, 0x1, R2 ;  /* 0x0000000117177824 */ /* 0x000fe400078e0202 */
[C---:B------:R-:W-:Y:S02]  /*0e30*/  IMAD.IADD R5, R2.reuse, 0x1, R5 ;  /* 0x0000000102057824 */ /* 0x040fe400078e0205 */
[----:B------:R-:W-:Y:S01]  /*0e40*/  IMAD.IADD R7, R2, 0x1, R7 ;  /* 0x0000000102077824 */ /* 0x000fe200078e0207 */
[----:B------:R0:W-:Y:S01]  /*0e50*/  @!P0 STG.E.64 desc[UR16][R8.64], R22 ;  /* 0x0000001608008986 */ /* 0x0001e2000c101b10 */
[----:B-----5:R-:W-:-:S03]  /*0e60*/  IMAD.WIDE.U32 R16, R12, UR4, R16 ;  /* 0x000000040c107c25 */ /* 0x020fc6000f8e0010 */
[----:B------:R0:W-:Y:S04]  /*0e70*/  @!P1 STG.E.64 desc[UR16][R14.64], R4 ;  /* 0x000000040e009986 */ /* 0x0001e8000c101b10 */
[----:B------:R0:W-:Y:S01]  /*0e80*/  @!P2 STG.E.64 desc[UR16][R10.64], R6 ;  /* 0x000000060a00a986 */ /* 0x0001e2000c101b10 */
[----:B------:R-:W-:Y:S05]  /*0e90*/  @P3 EXIT ;  /* 0x000000000000394d */ /* 0x000fea0003800000 */
[----:B0-----:R-:W-:Y:S01]  /*0ea0*/  LEA R6, P0, R0, UR10, 0x3 ;  /* 0x0000000a00067c11 */ /* 0x001fe2000f8018ff */
[----:B------:R-:W-:Y:S02]  /*0eb0*/  IMAD.IADD R5, R2, 0x1, R17 ;  /* 0x0000000102057824 */ /* 0x000fe400078e0211 */
[----:B------:R-:W-:Y:S01]  /*0ec0*/  IMAD.MOV.U32 R4, RZ, RZ, R16 ;  /* 0x000000ffff047224 */ /* 0x000fe200078e0010 */
[----:B------:R-:W-:-:S05]  /*0ed0*/  LEA.HI.X R7, R0, UR11, R3, 0x3, P0 ;  /* 0x0000000b00077c11 */ /* 0x000fca00080f1c03 */
[----:B------:R-:W-:Y:S01]  /*0ee0*/  STG.E.64 desc[UR16][R6.64], R4 ;  /* 0x0000000406007986 */ /* 0x000fe2000c101b10 */
[----:B------:R-:W-:Y:S05]  /*0ef0*/  EXIT ;  /* 0x000000000000794d */ /* 0x000fea0003800000 */
.L_x_632:
        /* <DEDUP_REMOVED lines=9> */
.L_x_635:
[C---:B---3--:R-:W-:Y:S01]  /*0f90*/  IMAD.SHL.U32 R14, R13.reuse, 0x20, RZ ;  /* 0x000000200d0e7824 */ /* 0x048fe200078e00ff */
[----:B------:R-:W-:Y:S01]  /*0fa0*/  SHF.L.U64.HI R12, R13, 0x5, R0 ;  /* 0x000000050d0c7819 */ /* 0x000fe20000010200 */
[----:B0-----:R-:W2:Y:S03]  /*0fb0*/  LDG.E.64 R16, desc[UR16][R2.64] ;  /* 0x0000001002107981 */ /* 0x001ea6000c1e1b00 */
[----:B------:R-:W-:-:S04]  /*0fc0*/  IADD3 R4, P0, PT, R14, UR8, RZ ;  /* 0x000000080e047c10 */ /* 0x000fc8000ff1e0ff */
[----:B------:R-:W-:-:S06]  /*0fd0*/  IADD3.X R5, PT, PT, R12, UR9, RZ, P0, !PT ;  /* 0x000000090c057c10 */ /* 0x000fcc00087fe4ff */
[----:B------:R-:W3:Y:S01]  /*0fe0*/  LDG.E.ENL2.256 R4, R8, desc[UR16][R4.64] ;  /* 0xfe0000100408797e */ /* 0x000ee20008121904 */
[----:B------:R-:W-:Y:S01]  /*0ff0*/  IADD3 R14, P0, PT, R14, UR10, RZ ;  /* 0x0000000a0e0e7c10 */ /* 0x000fe2000ff1e0ff */
[----:B--2---:R-:W-:-:S04]  /*1000*/  IMAD R15, R17, UR6, RZ ;  /* 0x00000006110f7c24 */ /* 0x004fc8000f8e02ff */
[C---:B------:R-:W-:Y:S02]  /*1010*/  IMAD R15, R16.reuse, UR7, R15 ;  /* 0x00000007100f7c24 */ /* 0x040fe4000f8e020f */
[----:B---3--:R-:W-:-:S04]  /*1020*/  IMAD.WIDE.U32 R18, R16, UR6, R8 ;  /* 0x0000000610127c25 */ /* 0x008fc8000f8e0008 */
[----:B------:R-:W-:-:S04]  /*1030*/  IMAD.WIDE.U32 R10, R16, UR6, R10 ;  /* 0x00000006100a7c25 */ /* 0x000fc8000f8e000a */
[----:B------:R-:W-:-:S04]  /*1040*/  IMAD.WIDE.U32 R8, R16, UR6, R4 ;  /* 0x0000000610087c25 */ /* 0x000fc8000f8e0004 */
[----:B------:R-:W-:-:S04]  /*1050*/  IMAD.WIDE.U32 R16, R16, UR6, R6 ;  /* 0x0000000610107c25 */ /* 0x000fc8000f8e0006 */
[----:B------:R-:W-:Y:S02]  /*1060*/  IMAD.IADD R7, R15, 0x1, R11 ;  /* 0x000000010f077824 */ /* 0x000fe400078e020b */
[----:B------:R-:W-:Y:S02]  /*1070*/  IMAD.IADD R5, R19, 0x1, R15 ;  /* 0x0000000113057824 */ /* 0x000fe400078e020f */
[C---:B------:R-:W-:Y:S02]  /*1080*/  IMAD.IADD R9, R15.reuse, 0x1, R9 ;  /* 0x000000010f097824 */ /* 0x040fe400078e0209 */
[----:B------:R-:W-:Y:S01]  /*1090*/  IMAD.IADD R11, R15, 0x1, R17 ;  /* 0x000000010f0b7824 */ /* 0x000fe200078e0211 */
[----:B------:R-:W-:Y:S02]  /*10a0*/  IADD3.X R15, PT, PT, R12, UR11, RZ, P0, !PT ;  /* 0x0000000b0c0f7c10 */ /* 0x000fe400087fe4ff */
[----:B-1----:R-:W-:Y:S01]  /*10b0*/  IADD3 R13, P0, PT, R13, UR5, RZ ;  /* 0x000000050d0d7c10 */ /* 0x002fe2000ff1e0ff */
[----:B------:R-:W-:-:S02]  /*10c0*/  IMAD.MOV.U32 R6, RZ, RZ, R10 ;  /* 0x000000ffff067224 */ /* 0x000fc400078e000a */
[----:B------:R-:W-:Y:S02]  /*10d0*/  IMAD.MOV.U32 R4, RZ, RZ, R18 ;  /* 0x000000ffff047224 */ /* 0x000fe400078e0012 */
[----:B------:R-:W-:Y:S02]  /*10e0*/  IMAD.MOV.U32 R10, RZ, RZ, R16 ;  /* 0x000000ffff0a7224 */ /* 0x000fe400078e0010 */
[C---:B------:R-:W-:Y:S02]  /*10f0*/  IMAD.SHL.U32 R12, R13.reuse, 0x4, RZ ;  /* 0x000000040d0c7824 */ /* 0x040fe400078e00ff */
[----:B------:R-:W-:Y:S01]  /*1100*/  IMAD.X R0, RZ, RZ, R0, P0 ;  /* 0x000000ffff007224 */ /* 0x000fe200000e0600 */
[----:B------:R3:W-:Y:S01]  /*1110*/  STG.E.ENL2.256 desc[UR16][R14.64], R4, R8 ;  /* 0xf80000040e08797f */ /* 0x0007e2000f121810 */
[----:B------:R-:W-:Y:S02]  /*1120*/  LOP3.LUT P0, RZ, R13, 0xffffc000, RZ, 0xc0, !PT ;  /* 0xffffc0000dff7812 */ /* 0x000fe4000780c0ff */
[----:B------:R-:W-:-:S02]  /*1130*/  ISETP.LT.U32.AND P1, PT, R12, UR20, PT ;  /* 0x000000140c007c0c */ /* 0x000fc4000bf21070 */
[----:B------:R-:W-:Y:S02]  /*1140*/  SHF.L.U64.HI R12, R13, 0x2, R0 ;  /* 0x000000020d0c7819 */ /* 0x000fe40000010200 */
[----:B------:R-:W-:Y:S02]  /*1150*/  LOP3.LUT P0, RZ, R0, 0x3fffffff, RZ, 0xc0, P0 ;  /* 0x3fffffff00ff7812 */ /* 0x000fe4000000c0ff */
[----:B------:R-:W-:-:S13]  /*1160*/  ISETP.LT.AND.EX P1, PT, R12, UR4, PT, P1 ;  /* 0x000000040c007c0c */ /* 0x000fda000bf21310 */
[----:B------:R-:W-:Y:S05]  /*1170*/  @!P0 BRA P1, `(.L_x_635) ;  /* 0xfffffffc00848947 */ /* 0x000fea000083ffff */
[----:B------:R-:W-:Y:S05]  /*1180*/  EXIT ;  /* 0x000000000000794d */ /* 0x000fea0003800000 */
        .weak           $__internal_56_$__cuda_sm20_div_u16
        .type           $__internal_56_$__cuda_sm20_div_u16,@function
        .size           $__internal_56_$__cuda_sm20_div_u16,(.L_x_826 - $__internal_56_$__cuda_sm20_div_u16)
$__internal_56_$__cuda_sm20_div_u16:
        /* <DEDUP_REMOVED lines=19> */
[----:B------:R-:W-:Y:S05]  /*12c0*/  RET.REL.NODEC R2 `(_ZN2at6native63_GLOBAL__N__862fb238_30_ForeachBinaryOpScalarTensor_cu_64fe0ca525multi_tensor_apply_kernelINS1_18TensorListMetadataILi2EEENS1_27BinaryOpScalarTensorFunctorIlLi2ELi1ELi1EEEJSt4plusIlEPllEEEvT_T0_DpT1_) ;  /* 0xffffffec024c7950 */ /* 0x000fea0003c3ffff */
.L_x_636:
        /* <DEDUP_REMOVED lines=11> */
.L_x_826:


//--------------------- .text._ZN2at6native63_GLOBAL__N__862fb238_30_ForeachBinaryOpScalarTensor_cu_64fe0ca525multi_tensor_apply_kernelINS1_18TensorListMetadataILi2EEENS1_27BinaryOpScalarTensorFunctorIiLi2ELi1ELi1EEEJSt4plusIiEPiiEEEvT_T0_DpT1_ --------------------------
	.section	.text._ZN2at6native63_GLOBAL__N__862fb238_30_ForeachBinaryOpScalarTensor_cu_64fe0ca525multi_tensor_apply_kernelINS1_18TensorListMetadataILi2EEENS1_27BinaryOpScalarTensorFunctorIiLi2ELi1ELi1EEEJSt4plusIiEPiiEEEvT_T0_DpT1_,"ax",@progbits
	.align	128
.text._ZN2at6native63_GLOBAL__N__862fb238_30_ForeachBinaryOpScalarTensor_cu_64fe0ca525multi_tensor_apply_kernelINS1_18TensorListMetadataILi2EEENS1_27BinaryOpScalarTensorFunctorIiLi2ELi1ELi1EEEJSt4plusIiEPiiEEEvT_T0_DpT1_:
        .type           _ZN2at6native63_GLOBAL__N__862fb238_30_ForeachBinaryOpScalarTensor_cu_64fe0ca525multi_tensor_apply_kernelINS1_18TensorListMetadataILi2EEENS1_27BinaryOpScalarTensorFunctorIiLi2ELi1ELi1EEEJSt4plusIiEPiiEEEvT_T0_DpT1_,@function
        .size           _ZN2at6native63_GLOBAL__N__862fb238_30_ForeachBinaryOpScalarTensor_cu_64fe0ca525multi_tensor_apply_kernelINS1_18TensorListMetadataILi2EEENS1_27BinaryOpScalarTensorFunctorIiLi2ELi1ELi1EEEJSt4plusIiEPiiEEEvT_T0_DpT1_,(.L_x_828 - _ZN2at6native63_GLOBAL__N__862fb238_30_ForeachBinaryOpScalarTensor_cu_64fe0ca525multi_tensor_apply_kernelINS1_18TensorListMetadataILi2EEENS1_27BinaryOpScalarTensorFunctorIiLi2ELi1ELi1EEEJSt4plusIiEPiiEEEvT_T0_DpT1_)
        .other          _ZN2at6native63_GLOBAL__N__862fb238_30_ForeachBinaryOpScalarTensor_cu_64fe0ca525multi_tensor_apply_kernelINS1_18TensorListMetadataILi2EEENS1_27BinaryOpScalarTensorFunctorIiLi2ELi1ELi1EEEJSt4plusIiEPiiEEEvT_T0_DpT1_,@"STO_CUDA_ENTRY STV_DEFAULT"
_ZN2at6native63_GLOBAL__N__862fb238_30_ForeachBinaryOpScalarTensor_cu_64fe0ca525multi_tensor_apply_kernelINS1_18TensorListMetadataILi2EEENS1_27BinaryOpScalarTensorFunctorIiLi2ELi1ELi1EEEJSt4plusIiEPiiEEEvT_T0_DpT1_:
        /* <DEDUP_REMOVED lines=39> */
[----:B------:R-:W-:Y:S05]  /*0270*/  CALL.REL.NOINC `($__internal_57_$__cuda_sm20_div_u16) ;  /* 0x0000000c00407944 */ /* 0x000fea0003c00000 */
        /* <DEDUP_REMOVED lines=17> */
.L_x_639:
[----:B0-----:R-:W-:Y:S01]  /*0390*/  IADD3 R11, P1, PT, R0, UR6, RZ ;  /* 0x00000006000b7c10 */ /* 0x001fe2000ff3e0ff */
[----:B--2---:R-:W0:Y:S01]  /*03a0*/  LDC.64 R2, c[0x0][0xfd0] ;  /* 0x0003f400ff027b82 */ /* 0x004e220000000a00 */
        /* <DEDUP_REMOVED lines=43> */
[----:B-1----:R-:W-:-:S05]  /*0660*/  IMAD R27, R4, UR12, R27 ;  /* 0x0000000c041b7c24 */ /* 0x002fca000f8e021b */
[----:B------:R0:W-:Y:S01]  /*0670*/  @!P2 STG.E desc[UR14][R14.64], R27 ;  /* 0x0000001b0e00a986 */ /* 0x0001e2000c10190e */
[----:B------:R-:W-:-:S04]  /*0680*/  @!P3 LEA R20, P2, R19, UR10, 0x2 ;  /* 0x0000000a1314bc11 */ /* 0x000fc8000f8410ff */
[--C-:B------:R-:W-:Y:S01]  /*0690*/  @!P3 LEA.HI.X R21, R19, UR11, R18.reuse, 0x2, P2 ;  /* 0x0000000b1315bc11 */ /* 0x100fe200090f1412 */
[----:B--2---:R-:W-:Y:S01]  /*06a0*/  IMAD R25, R4, UR12, R25 ;  /* 0x0000000c04197c24 */ /* 0x004fe2000f8e0219 */
[----:B------:R-:W-:Y:S01]  /*06b0*/  ISETP.GE.U32.AND P2, PT, R11, UR17, PT ;  /* 0x000000110b007c0c */ /* 0x000fe2000bf46070 */
[----:B------:R-:W-:Y:S01]  /*06c0*/  IMAD.X R18, RZ, RZ, R18, P5 ;  /* 0x000000ffff127224 */ /* 0x000fe200028e0612 */
[C---:B0-----:R-:W-:Y:S02]  /*06d0*/  IADD3 R15, P5, PT, R13.reuse, UR16, RZ ;  /* 0x000000100d0f7c10 */ /* 0x041fe4000ffbe0ff */
[----:B------:R4:W-:Y:S01]  /*06e0*/  @!P3 STG.E desc[UR14][R20.64], R25 ;  /* 0x000000191400b986 */ /* 0x0009e2000c10190e */
[----:B------:R-:W-:Y:S01]  /*06f0*/  ISETP.GE.AND.EX P3, PT, R12, UR18, PT, P2 ;  /* 0x000000120c007c0c */ /* 0x000fe2000bf66320 */
[----:B---3--:R-:W-:Y:S01]  /*0700*/  IMAD R19, R4, UR12, R17 ;  /* 0x0000000c04137c24 */ /* 0x008fe2000f8e0211 */
        /* <DEDUP_REMOVED lines=9> */
[----:B----4-:R-:W-:Y:S01]  /*07a0*/  IMAD R25, R4, UR12, R5 ;  /* 0x0000000c04197c24 */ /* 0x010fe2000f8e0205 */
        /* <DEDUP_REMOVED lines=31> */
[C---:B--2---:R-:W-:Y:S02]  /*09a0*/  IMAD R3, R2.reuse, UR12, R24 ;  /* 0x0000000c02037c24 */ /* 0x044fe4000f8e0218 */
[----:B---3--:R-:W-:-:S03]  /*09b0*/  IMAD R19, R2, UR12, R19 ;  /* 0x0000000c02137c24 */ /* 0x008fc6000f8e0213 */
[----:B------:R2:W-:Y:S01]  /*09c0*/  @!P3 STG.E desc[UR14][R6.64], R3 ;  /* 0x000000030600b986 */ /* 0x0005e2000c10190e */
[----:B----4-:R-:W-:-:S03]  /*09d0*/  IMAD R9, R2, UR12, R26 ;  /* 0x0000000c02097c24 */ /* 0x010fc6000f8e021a */
[----:B------:R2:W-:Y:S01]  /*09e0*/  @!P2 STG.E desc[UR14][R20.64], R19 ;  /* 0x000000131400a986 */ /* 0x0005e2000c10190e */
[----:B-----5:R-:W-:-:S03]  /*09f0*/  IMAD R25, R2, UR12, R25 ;  /* 0x0000000c02197c24 */ /* 0x020fc6000f8e0219 */
[----:B------:R2:W-:Y:S04]  /*0a00*/  @!P4 STG.E desc[UR14][R4.64], R9 ;  /* 0x000000090400c986 */ /* 0x0005e8000c10190e */
[----:B------:R2:W-:Y:S01]  /*0a10*/  @!P5 STG.E desc[UR14][R12.64], R25 ;  /* 0x000000190c00d986 */ /* 0x0005e2000c10190e */
[----:B------:R-:W-:Y:S05]  /*0a20*/  @P1 BRA `(.L_x_639) ;  /* 0xfffffff800581947 */ /* 0x000fea000383ffff */
.L_x_638:
        /* <DEDUP_REMOVED lines=41> */
[C---:B-1----:R-:W-:Y:S02]  /*0cc0*/  IMAD R17, R18.reuse, UR4, R17 ;  /* 0x0000000412117c24 */ /* 0x042fe4000f8e0211 */
[----:B--2---:R-:W-:-:S03]  /*0cd0*/  IMAD R3, R18, UR4, R20 ;  /* 0x0000000412037c24 */ /* 0x004fc6000f8e0214 */
[----:B------:R0:W-:Y:S01]  /*0ce0*/  @!P0 STG.E desc[UR14][R10.64], R17 ;  /* 0x000000110a008986 */ /* 0x0001e2000c10190e */
[----:B---3--:R-:W-:-:S03]  /*0cf0*/  IMAD R21, R18, UR4, R21 ;  /* 0x0000000412157c24 */ /* 0x008fc6000f8e0215 */
[----:B------:R0:W-:Y:S01]  /*0d00*/  @!P1 STG.E desc[UR14][R14.64], R3 ;  /* 0x000000030e009986 */ /* 0x0001e2000c10190e */
[----:B----4-:R-:W-:-:S03]  /*0d10*/  IMAD R7, R18, UR4, R22 ;  /* 0x0000000412077c24 */ /* 0x010fc6000f8e0216 */
[----:B------:R0:W-:Y:S01]  /*0d20*/  @!P2 STG.E desc[UR14][R12.64], R21 ;  /* 0x000000150c00a986 */ /* 0x0001e2000c10190e */
[----:B------:R-:W-:Y:S05]  /*0d30*/  @P3 EXIT ;  /* 0x000000000000394d */ /* 0x000fea0003800000 */
[----:B------:R-:W-:-:S04]  /*0d40*/  LEA R2, P0, R5, UR10, 0x2 ;  /* 0x0000000a05027c11 */ /* 0x000fc8000f8010ff */
[----:B0-----:R-:W-:-:S05]  /*0d50*/  LEA.HI.X R3, R5, UR11, R0, 0x2, P0 ;  /* 0x0000000b05037c11 */ /* 0x001fca00080f1400 */
[----:B------:R-:W-:Y:S01]  /*0d60*/  STG.E desc[UR14][R2.64], R7 ;  /* 0x0000000702007986 */ /* 0x000fe2000c10190e */
[----:B------:R-:W-:Y:S05]  /*0d70*/  EXIT ;  /* 0x000000000000794d */ /* 0x000fea0003800000 */
.L_x_637:
        /* <DEDUP_REMOVED lines=9> */
.L_x_640:
[C---:B------:R-:W-:Y:S01]  /*0e10*/  IMAD.SHL.U32 R8, R10.reuse, 0x10, RZ ;  /* 0x000000100a087824 */ /* 0x040fe200078e00ff */
        /* <DEDUP_REMOVED lines=8> */
[----:B------:R-:W-:Y:S01]  /*0ea0*/  IMAD.X R11, RZ, RZ, R11, P0 ;  /* 0x000000ffff0b7224 */ /* 0x000fe200000e060b */
[----:B------:R-:W-:-:S04]  /*0eb0*/  LOP3.LUT P0, RZ, R10, 0xffffc000, RZ, 0xc0, !PT ;  /* 0xffffc0000aff7812 */ /* 0x000fc8000780c0ff */
[----:B------:R-:W-:Y:S01]  /*0ec0*/  LOP3.LUT P0, RZ, R11, 0x3fffffff, RZ, 0xc0, P0 ;  /* 0x3fffffff0bff7812 */ /* 0x000fe2000000c0ff */
[C---:B--2---:R-:W-:Y:S02]  /*0ed0*/  IMAD R12, R0.reuse, UR5, R4 ;  /* 0x00000005000c7c24 */ /* 0x044fe4000f8e0204 */
[C---:B------:R-:W-:Y:S02]  /*0ee0*/  IMAD R13, R0.reuse, UR5, R5 ;  /* 0x00000005000d7c24 */ /* 0x040fe4000f8e0205 */
[C---:B------:R-:W-:Y:S02]  /*0ef0*/  IMAD R14, R0.reuse, UR5, R6 ;  /* 0x00000005000e7c24 */ /* 0x040fe4000f8e0206 */
[----:B------:R-:W-:Y:S02]  /*0f00*/  IMAD R15, R0, UR5, R7 ;  /* 0x00000005000f7c24 */ /* 0x000fe4000f8e0207 */
[----:B------:R-:W-:-:S03]  /*0f10*/  IMAD.SHL.U32 R0, R10, 0x4, RZ ;  /* 0x000000040a007824 */ /* 0x000fc600078e00ff */
[----:B------:R3:W-:Y:S02]  /*0f20*/  STG.E.128 desc[UR14][R8.64], R12 ;  /* 0x0000000c08007986 */ /* 0x0007e4000c101d0e */
[----:B------:R-:W-:Y:S02]  /*0f30*/  ISETP.LT.U32.AND P1, PT, R0, UR19, PT ;  /* 0x0000001300007c0c */ /* 0x000fe4000bf21070 */
[----:B------:R-:W-:-:S04]  /*0f40*/  SHF.L.U64.HI R0, R10, 0x2, R11 ;  /* 0x000000020a007819 */ /* 0x000fc8000001020b */
[----:B------:R-:W-:-:S13]  /*0f50*/  ISETP.LT.AND.EX P1, PT, R0, UR12, PT, P1 ;  /* 0x0000000c00007c0c */ /* 0x000fda000bf21310 */
[----:B---3--:R-:W-:Y:S05]  /*0f60*/  @!P0 BRA P1, `(.L_x_640) ;  /* 0xfffffffc00a88947 */ /* 0x008fea000083ffff */
[----:B------:R-:W-:Y:S05]  /*0f70*/  EXIT ;  /* 0x000000000000794d */ /* 0x000fea0003800000 */
        .weak           $__internal_57_$__cuda_sm20_div_u16
        .type           $__internal_57_$__cuda_sm20_div_u16,@function
        .size           $__internal_57_$__cuda_sm20_div_u16,(.L_x_828 - $__internal_57_$__cuda_sm20_div_u16)
$__internal_57_$__cuda_sm20_div_u16:
        /* <DEDUP_REMOVED lines=18> */
[----:B------:R-:W-:Y:S06]  /*10a0*/  RET.REL.NODEC R2 `(_ZN2at6native63_GLOBAL__N__862fb238_30_ForeachBinaryOpScalarTensor_cu_64fe0ca525multi_tensor_apply_kernelINS1_18TensorListMetadataILi2EEENS1_27BinaryOpScalarTensorFunctorIiLi2ELi1ELi1EEEJSt4plusIiEPiiEEEvT_T0_DpT1_) ;  /* 0xffffffec02d47950 */ /* 0x000fec0003c3ffff */
.L_x_641:
        /* <DEDUP_REMOVED lines=13> */
.L_x_828:


//--------------------- .text._ZN2at6native63_GLOBAL__N__862fb238_30_ForeachBinaryOpScalarTensor_cu_64fe0ca525multi_tensor_apply_kernelINS1_18TensorListMetadataILi2EEENS1_27BinaryOpScalarTensorFunctorIaLi2ELi1ELi1EEEJSt4plusIaEPaaEEEvT_T0_DpT1_ --------------------------
	.section	.text._ZN2at6native63_GLOBAL__N__862fb238_30_ForeachBinaryOpScalarTensor_cu_64fe0ca525multi_tensor_apply_kernelINS1_18TensorListMetadataILi2EEENS1_27BinaryOpScalarTensorFunctorIaLi2ELi1ELi1EEEJSt4plusIaEPaaEEEvT_T0_DpT1_,"ax",@progbits
	.align	128
.text._ZN2at6native63_GLOBAL__N__862fb238_30_ForeachBinaryOpScalarTensor_cu_64fe0ca525multi_tensor_apply_kernelINS1_18TensorListMetadataILi2EEENS1_27BinaryOpScalarTensorFunctorIaLi2ELi1ELi1EEEJSt4plusIaEPaaEEEvT_T0_DpT1_:
        .type           _ZN2at6native63_GLOBAL__N__862fb238_30_ForeachBinaryOpScalarTensor_cu_64fe0ca525multi_tensor_apply_kernelINS1_18TensorListMetadataILi2EEENS1_27BinaryOpScalarTensorFunctorIaLi2ELi1ELi1EEEJSt4plusIaEPaaEEEvT_T0_DpT1_,@function
        .size           _ZN2at6native63_GLOBAL__N__862fb238_30_ForeachBinaryOpScalarTensor_cu_64fe0ca525multi_tensor_apply_kernelINS1_18TensorListMetadataILi2EEENS1_27BinaryOpScalarTensorFunctorIaLi2ELi1ELi1EEEJSt4plusIaEPaaEEEvT_T0_DpT1_,(.L_x_830 - _ZN2at6native63_GLOBAL__N__862fb238_30_ForeachBinaryOpScalarTensor_cu_64fe0ca525multi_tensor_apply_kernelINS1_18TensorListMetadataILi2EEENS1_27BinaryOpScalarTensorFunctorIaLi2ELi1ELi1EEEJSt4plusIaEPaaEEEvT_T0_DpT1_)
        .other          _ZN2at6native63_GLOBAL__N__862fb238_30_ForeachBinaryOpScalarTensor_cu_64fe0ca525multi_tensor_apply_kernelINS1_18TensorListMetadataILi2EEENS1_27BinaryOpScalarTensorFunctorIaLi2ELi1ELi1EEEJSt4plusIaEPaaEEEvT_T0_DpT1_,@"STO_CUDA_ENTRY STV_DEFAULT"
_ZN2at6native63_GLOBAL__N__862fb238_30_ForeachBinaryOpScalarTensor_cu_64fe0ca525multi_tensor_apply_kernelINS1_18TensorListMetadataILi2EEENS1_27BinaryOpScalarTensorFunctorIaLi2ELi1ELi1EEEJSt4plusIaEPaaEEEvT_T0_DpT1_:
        /* <DEDUP_REMOVED lines=39> */
[----:B------:R-:W-:Y:S05]  /*0270*/  CALL.REL.NOINC `($__internal_58_$__cuda_sm20_div_u16) ;  /* 0x00000010001c7944 */ /* 0x000fea0003c00000 */
        /* <DEDUP_REMOVED lines=57> */
.L_x_644:
[C---:B-1----:R-:W-:Y:S01]  /*0610*/  IADD3 R8, P1, PT, R2.reuse, UR29, RZ ;  /* 0x0000001d02087c10 */ /* 0x042fe2000ff3e0ff */
        /* <DEDUP_REMOVED lines=8> */
[----:B------:R-:W-:Y:S01]  /*06a0*/  IMAD.X R11, RZ, RZ, R9, P1 ;  /* 0x000000ffff0b7224 */ /* 0x000fe200008e0609 */
[----:B------:R-:W-:-:S04]  /*06b0*/  PRMT R19, RZ, 0x7610, R19 ;  /* 0x00007610ff137816 */ /* 0x000fc80000000013 */
[----:B------:R-:W-:Y:S02]  /*06c0*/  ISETP.GE.AND.EX P3, PT, R11, UR31, PT, P3 ;  /* 0x0000001f0b007c0c */ /* 0x000fe4000bf66330 */
[----:B------:R-:W-:-:S04]  /*06d0*/  @!P2 IADD3 R12, P1, PT, R2, UR28, RZ ;  /* 0x0000001c020cac10 */ /* 0x000fc8000ff3e0ff */
[C---:B------:R-:W-:Y:S02]  /*06e0*/  @!P2 IADD3.X R13, PT, PT, R3.reuse, UR26, RZ, P1, !PT ;  /* 0x0000001a030dac10 */ /* 0x040fe40008ffe4ff */
[----:B------:R-:W-:Y:S02]  /*06f0*/  @!P4 IADD3 R8, P1, PT, R2, UR10, RZ ;  /* 0x0000000a0208cc10 */ /* 0x000fe4000ff3e0ff */
[----:B------:R-:W-:Y:S01]  /*0700*/  PRMT R21, RZ, 0x7610, R21 ;  /* 0x00007610ff157816 */ /* 0x000fe20000000015 */
[----:B------:R2:W3:Y:S01]  /*0710*/  @!P2 LDG.E.U8 R19, desc[UR20][R12.64] ;  /* 0x000000140c13a981 */ /* 0x0004e2000c1e1100 */
[----:B------:R-:W-:Y:S02]  /*0720*/  IADD3 R18, P5, PT, R10, UR29, RZ ;  /* 0x0000001d0a127c10 */ /* 0x000fe4000ffbe0ff */
[----:B------:R-:W-:Y:S01]  /*0730*/  @!P4 IADD3.X R9, PT, PT, R3, UR9, RZ, P1, !PT ;  /* 0x000000090309cc10 */ /* 0x000fe20008ffe4ff */
[----:B-1----:R-:W3:Y:S01]  /*0740*/  LDG.E.U8 R10, desc[UR20][R6.64] ;  /* 0x00000014060a7981 */ /* 0x002ee2000c1e1100 */
[----:B------:R-:W-:Y:S01]  /*0750*/  ISETP.GE.U32.AND P1, PT, R18, UR30, PT ;  /* 0x0000001e12007c0c */ /* 0x000fe2000bf26070 */
[----:B------:R-:W-:Y:S01]  /*0760*/  IMAD.X R20, RZ, RZ, R11, P5 ;  /* 0x000000ffff147224 */ /* 0x000fe200028e060b */
[----:B------:R-:W-:Y:S01]  /*0770*/  @!P3 IADD3 R14, P5, PT, R2, UR49, RZ ;  /* 0x00000031020ebc10 */ /* 0x000fe2000ffbe0ff */
[----:B------:R1:W4:Y:S01]  /*0780*/  @!P4 LDG.E.U8 R21, desc[UR20][R8.64] ;  /* 0x000000140815c981 */ /* 0x000322000c1e1100 */
[----:B------:R-:W-:-:S02]  /*0790*/  PRMT R23, RZ, 0x7610, R23 ;  /* 0x00007610ff177816 */ /* 0x000fc40000000017 */
[----:B------:R-:W-:Y:S02]  /*07a0*/  @!P3 IADD3.X R15, PT, PT, R3, UR50, RZ, P5, !PT ;  /* 0x00000032030fbc10 */ /* 0x000fe4000affe4ff */
[----:B------:R-:W-:-:S03]  /*07b0*/  ISETP.GE.AND.EX P1, PT, R20, UR31, PT, P1 ;  /* 0x0000001f14007c0c */ /* 0x000fc6000bf26310 */
[----:B------:R5:W4:Y:S01]  /*07c0*/  @!P3 LDG.E.U8 R23, desc[UR20][R14.64] ;  /* 0x000000140e17b981 */ /* 0x000b22000c1e1100 */
[----:B------:R-:W-:-:S09]  /*07d0*/  PRMT R11, RZ, 0x7610, R11 ;  /* 0x00007610ff0b7816 */ /* 0x000fd2000000000b */
[----:B------:R-:W-:-:S04]  /*07e0*/  @!P1 IADD3 R16, P5, PT, R2, UR46, RZ ;  /* 0x0000002e02109c10 */ /* 0x000fc8000ffbe0ff */
[----:B------:R-:W-:-:S05]  /*07f0*/  @!P1 IADD3.X R17, PT, PT, R3, UR47, RZ, P5, !PT ;  /* 0x0000002f03119c10 */ /* 0x000fca000affe4ff */
[----:B------:R-:W4:Y:S01]  /*0800*/  @!P1 LDG.E.U8 R11, desc[UR20][R16.64] ;  /* 0x00000014100b9981 */ /* 0x000f22000c1e1100 */
[----:B--2---:R-:W-:Y:S01]  /*0810*/  @!P2 IADD3 R12, P5, PT, R2, UR27, RZ ;  /* 0x0000001b020cac10 */ /* 0x004fe2000ffbe0ff */
[----:B0-----:R-:W-:Y:S01]  /*0820*/  UPRMT UR8, UR53, 0x8880, URZ ;  /* 0x0000888035087896 */ /* 0x001fe200080000ff */
[----:B------:R-:W-:Y:S02]  /*0830*/  IADD3 R18, P6, PT, R18, UR29, RZ ;  /* 0x0000001d12127c10 */ /* 0x000fe4000ffde0ff */
[----:B------:R-:W-:Y:S02]  /*0840*/  @!P2 IADD3.X R13, PT, PT, R3, UR19, RZ, P5, !PT ;  /* 0x00000013030dac10 */ /* 0x000fe4000affe4ff */
[----:B-1----:R-:W-:Y:S01]  /*0850*/  @!P4 IADD3 R8, P5, PT, R2, UR35, RZ ;  /* 0x000000230208cc10 */ /* 0x002fe2000ffbe0ff */
[----:B------:R-:W-:-:S03]  /*0860*/  IMAD.X R20, RZ, RZ, R20, P6 ;  /* 0x000000ffff147224 */ /* 0x000fc600030e0614 */
[----:B------:R-:W-:Y:S02]  /*0870*/  @!P4 IADD3.X R9, PT, PT, R3, UR16, RZ, P5, !PT ;  /* 0x000000100309cc10 */ /* 0x000fe4000affe4ff */
[----:B-----5:R-:W-:-:S04]  /*0880*/  @!P3 IADD3 R14, P5, PT, R2, UR48, RZ ;  /* 0x00000030020ebc10 */ /* 0x020fc8000ffbe0ff */
[----:B------:R-:W-:Y:S02]  /*0890*/  @!P3 IADD3.X R15, PT, PT, R3, UR15, RZ, P5, !PT ;  /* 0x0000000f030fbc10 */ /* 0x000fe4000affe4ff */
[----:B------:R-:W-:Y:S01]  /*08a0*/  PRMT R22, RZ, 0x7610, R22 ;  /* 0x00007610ff167816 */ /* 0x000fe20000000016 */
[C---:B---3--:R-:W-:Y:S02]  /*08b0*/  IMAD R19, R10.reuse, UR8, R19 ;  /* 0x000000080a137c24 */ /* 0x048fe4000f8e0213 */
[----:B----4-:R-:W-:-:S03]  /*08c0*/  IMAD R21, R10, UR8, R21 ;  /* 0x000000080a157c24 */ /* 0x010fc6000f8e0215 */
[----:B------:R0:W-:Y:S01]  /*08d0*/  @!P2 STG.E.U8 desc[UR20][R12.64], R19 ;  /* 0x000000130c00a986 */ /* 0x0001e2000c101114 */
[----:B------:R-:W-:-:S03]  /*08e0*/  ISETP.GE.U32.AND P2, PT, R18, UR30, PT ;  /* 0x0000001e12007c0c */ /* 0x000fc6000bf46070 */
[----:B------:R1:W-:Y:S01]  /*08f0*/  @!P4 STG.E.U8 desc[UR20][R8.64], R21 ;  /* 0x000000150800c986 */ /* 0x0003e2000c101114 */
[----:B------:R-:W-:Y:S02]  /*0900*/  IADD3 R18, P4, PT, R18, UR29, RZ ;  /* 0x0000001d12127c10 */ /* 0x000fe4000ff9e0ff */
[----:B------:R-:W-:Y:S01]  /*0910*/  ISETP.GE.AND.EX P2, PT, R20, UR31, PT, P2 ;  /* 0x0000001f14007c0c */ /* 0x000fe2000bf46320 */
[----:B------:R-:W-:Y:S01]  /*0920*/  IMAD R23, R10, UR8, R23 ;  /* 0x000000080a177c24 */ /* 0x000fe2000f8e0217 */
[C---:B------:R-:W-:Y:S01]  /*0930*/  ISETP.GE.U32.AND P5, PT, R18.reuse, UR30, PT ;  /* 0x0000001e12007c0c */ /* 0x040fe2000bfa6070 */
[----:B------:R-:W-:Y:S01]  /*0940*/  IMAD.X R20, RZ, RZ, R20, P4 ;  /* 0x000000ffff147224 */ /* 0x000fe200020e0614 */
[----:B------:R-:W-:Y:S02]  /*0950*/  IADD3 R18, P4, PT, R18, UR29, RZ ;  /* 0x0000001d12127c10 */ /* 0x000fe4000ff9e0ff */
[----:B------:R2:W-:Y:S01]  /*0960*/  @!P3 STG.E.U8 desc[UR20][R14.64], R23 ;  /* 0x000000170e00b986 */ /* 0x0005e2000c101114 */
[----:B0-----:R-:W-:-:S02]  /*0970*/  @!P1 IADD3 R12, P6, PT, R2, UR45, RZ ;  /* 0x0000002d020c9c10 */ /* 0x001fc4000ffde0ff */
[----:B------:R-:W-:Y:S01]  /*0980*/  ISETP.GE.AND.EX P3, PT, R20, UR31, PT, P5 ;  /* 0x0000001f14007c0c */ /* 0x000fe2000bf66350 */
[----:B------:R-:W-:Y:S01]  /*0990*/  IMAD.X R20, RZ, RZ, R20, P4 ;  /* 0x000000ffff147224 */ /* 0x000fe200020e0614 */
[----:B-1----:R-:W-:Y:S02]  /*09a0*/  IADD3 R8, P5, PT, R18, UR29, RZ ;  /* 0x0000001d12087c10 */ /* 0x002fe4000ffbe0ff */
[----:B------:R-:W-:Y:S02]  /*09b0*/  @!P1 IADD3.X R13, PT, PT, R3, UR14, RZ, P6, !PT ;  /* 0x0000000e030d9c10 */ /* 0x000fe4000b7fe4ff */
[----:B------:R-:W-:Y:S01]  /*09c0*/  ISETP.GE.U32.AND P4, PT, R8, UR30, PT ;  /* 0x0000001e08007c0c */ /* 0x000fe2000bf86070 */
[----:B------:R-:W-:Y:S01]  /*09d0*/  IMAD.X R8, RZ, RZ, R20, P5 ;  /* 0x000000ffff087224 */ /* 0x000fe200028e0614 */
[----:B------:R-:W-:Y:S01]  /*09e0*/  ISETP.GE.U32.AND P6, PT, R18, UR30, PT ;  /* 0x0000001e12007c0c */ /* 0x000fe2000bfc6070 */
[----:B------:R-:W-:Y:S01]  /*09f0*/  IMAD R25, R10, UR8, R11 ;  /* 0x000000080a197c24 */ /* 0x000fe2000f8e020b */
[----:B------:R-:W-:-:S02]  /*0a00*/  PRMT R21, RZ, 0x7610, R21 ;  /* 0x00007610ff157816 */ /* 0x000fc40000000015 */
[----:B------:R-:W-:Y:S02]  /*0a10*/  ISETP.GE.AND.EX P5, PT, R20, UR31, PT, P6 ;  /* 0x0000001f14007c0c */ /* 0x000fe4000bfa6360 */
[----:B------:R-:W-:Y:S01]  /*0a20*/  ISETP.GE.AND.EX P4, PT, R8, UR31, PT, P4 ;  /* 0x0000001f08007c0c */ /* 0x000fe2000bf86340 */
[----:B------:R0:W-:Y:S01]  /*0a30*/  @!P1 STG.E.U8 desc[UR20][R12.64], R25 ;  /* 0x000000190c009986 */ /* 0x0001e2000c101114 */
[C---:B------:R-:W-:Y:S02]  /*0a40*/  @!P3 IADD3 R10, P1, PT, R2.reuse, UR43, RZ ;  /* 0x0000002b020abc10 */ /* 0x040fe4000ff3e0ff */
[----:B------:R-:W-:Y:S01]  /*0a50*/  @!P2 IADD3 R8, P6, PT, R2, UR51, RZ ;  /* 0x000000330208ac10 */ /* 0x000fe2000ffde0ff */
[----:B------:R-:W3:Y:S01]  /*0a60*/  LDG.E.U8 R6, desc[UR20][R6.64] ;  /* 0x0000001406067981 */ /* 0x000ee2000c1e1100 */
[C---:B------:R-:W-:Y:S02]  /*0a70*/  @!P3 IADD3.X R11, PT, PT, R3.reuse, UR44, RZ, P1, !PT ;  /* 0x0000002c030bbc10 */ /* 0x040fe40008ffe4ff */
[----:B------:R-:W-:-:S02]  /*0a80*/  @!P2 IADD3.X R9, PT, PT, R3, UR52, RZ, P6, !PT ;  /* 0x000000340309ac10 */ /* 0x000fc4000b7fe4ff */
[----:B------:R-:W-:Y:S01]  /*0a90*/  PRMT R20, RZ, 0x7610, R20 ;  /* 0x00007610ff147816 */ /* 0x000fe20000000014 */
[----:B------:R1:W3:Y:S01]  /*0aa0*/  @!P3 LDG.E.U8 R21, desc[UR20][R10.64] ;  /* 0x000000140a15b981 */ /* 0x0002e2000c1e1100 */
[C---:B------:R-:W-:Y:S02]  /*0ab0*/  @!P5 IADD3 R16, P1, PT, R2.reuse, UR40, RZ ;  /* 0x000000280210dc10 */ /* 0x040fe4000ff3e0ff */
[C---:B------:R-:W-:Y:S02]  /*0ac0*/  @!P4 IADD3 R18, P6, PT, R2.reuse, UR37, RZ ;  /* 0x000000250212cc10 */ /* 0x040fe4000ffde0ff */
[C---:B------:R-:W-:Y:S01]  /*0ad0*/  @!P5 IADD3.X R17, PT, PT, R3.reuse, UR41, RZ, P1, !PT ;  /* 0x000000290311dc10 */ /* 0x040fe20008ffe4ff */
[----:B------:R4:W5:Y:S01]  /*0ae0*/  @!P2 LDG.E.U8 R20, desc[UR20][R8.64] ;  /* 0x000000140814a981 */ /* 0x000962000c1e1100 */
[----:B--2---:R-:W-:Y:S02]  /*0af0*/  PRMT R23, RZ, 0x7610, R23 ;  /* 0x00007610ff177816 */ /* 0x004fe40000000017 */
[----:B------:R-:W-:Y:S01]  /*0b00*/  @!P4 IADD3.X R19, PT, PT, R3, UR38, RZ, P6, !PT ;  /* 0x000000260313cc10 */ /* 0x000fe2000b7fe4ff */
[----:B------:R-:W2:Y:S04]  /*0b10*/  @!P5 LDG.E.U8 R22, desc[UR20][R16.64] ;  /* 0x000000141016d981 */ /* 0x000ea8000c1e1100 */
[----:B------:R-:W2:Y:S01]  /*0b20*/  @!P4 LDG.E.U8 R23, desc[UR20][R18.64] ;  /* 0x000000141217c981 */ /* 0x000ea2000c1e1100 */
[----:B0-----:R-:W-:-:S02]  /*0b30*/  @!P2 IADD3 R12, P1, PT, R2, UR17, RZ ;  /* 0x00000011020cac10 */ /* 0x001fc4000ff3e0ff */
[C---:B------:R-:W-:Y:S02]  /*0b40*/  @!P3 IADD3 R14, P6, PT, R2.reuse, UR42, RZ ;  /* 0x0000002a020ebc10 */ /* 0x040fe4000ffde0ff */
[C---:B------:R-:W-:Y:S02]  /*0b50*/  @!P2 IADD3.X R13, PT, PT, R3.reuse, UR18, RZ, P1, !PT ;  /* 0x00000012030dac10 */ /* 0x040fe40008ffe4ff */
[C---:B------:R-:W-:Y:S02]  /*0b60*/  @!P3 IADD3.X R15, PT, PT, R3.reuse, UR13, RZ, P6, !PT ;  /* 0x0000000d030fbc10 */ /* 0x040fe4000b7fe4ff */
[C---:B-1----:R-:W-:Y:S02]  /*0b70*/  @!P5 IADD3 R10, P1, PT, R2.reuse, UR39, RZ ;  /* 0x00000027020adc10 */ /* 0x042fe4000ff3e0ff */
[----:B----4-:R-:W-:Y:S02]  /*0b80*/  @!P4 IADD3 R8, P6, PT, R2, UR36, RZ ;  /* 0x000000240208cc10 */ /* 0x010fe4000ffde0ff */
        /* <DEDUP_REMOVED lines=8> */
[C---:B---3--:R-:W-:Y:S02]  /*0c10*/  IMAD R21, R6.reuse, UR8, R21 ;  /* 0x0000000806157c24 */ /* 0x048fe4000f8e0215 */
[C---:B-----5:R-:W-:Y:S02]  /*0c20*/  IMAD R25, R6.reuse, UR8, R20 ;  /* 0x0000000806197c24 */ /* 0x060fe4000f8e0214 */
[----:B--2---:R-:W-:-:S03]  /*0c30*/  IMAD R7, R6, UR8, R22 ;  /* 0x0000000806077c24 */ /* 0x004fc6000f8e0216 */
[----:B------:R1:W-:Y:S01]  /*0c40*/  @!P2 STG.E.U8 desc[UR20][R12.64], R25 ;  /* 0x000000190c00a986 */ /* 0x0003e2000c101114 */
[----:B------:R-:W-:-:S03]  /*0c50*/  IMAD R23, R6, UR8, R23 ;  /* 0x0000000806177c24 */ /* 0x000fc6000f8e0217 */
[----:B------:R1:W-:Y:S04]  /*0c60*/  @!P3 STG.E.U8 desc[UR20][R14.64], R21 ;  /* 0x000000150e00b986 */ /* 0x0003e8000c101114 */
[----:B------:R1:W-:Y:S04]  /*0c70*/  @!P5 STG.E.U8 desc[UR20][R10.64], R7 ;  /* 0x000000070a00d986 */ /* 0x0003e8000c101114 */
[----:B------:R1:W-:Y:S01]  /*0c80*/  @!P4 STG.E.U8 desc[UR20][R8.64], R23 ;  /* 0x000000170800c986 */ /* 0x0003e2000c101114 */
[----:B------:R-:W-:-:S04]  /*0c90*/  IADD3 R2, P2, PT, R2, UR33, RZ ;  /* 0x0000002102027c10 */ /* 0x000fc8000ff5e0ff */
[----:B------:R-:W-:Y:S01]  /*0ca0*/  IADD3.X R3, PT, PT, R3, UR34, RZ, P2, !PT ;  /* 0x0000002203037c10 */ /* 0x000fe200097fe4ff */
[----:B------:R-:W-:Y:S08]  /*0cb0*/  @P1 BRA `(.L_x_644) ;  /* 0xfffffff800541947 */ /* 0x000ff0000383ffff */
.L_x_643:
[----:B------:R-:W-:Y:S05]  /*0cc0*/  @!P0 EXIT ;  /* 0x000000000000894d */ /* 0x000fea0003800000 */
[----:B0-----:R-:W-:Y:S01]  /*0cd0*/  IADD3 R17, P1, PT, R0, UR4, RZ ;  /* 0x0000000400117c10 */ /* 0x001fe2000ff3e0ff */
[----:B-1----:R-:W0:Y:S01]  /*0ce0*/  LDC.64 R10, c[0x0][0xfd0] ;  /* 0x0003f400ff0a7b82 */ /* 0x002e220000000a00 */
        /* <DEDUP_REMOVED lines=16> */
[----:B0-----:R0:W2:Y:S01]  /*0df0*/  LDG.E.U8 R16, desc[UR20][R10.64] ;  /* 0x000000140a107981 */ /* 0x0010a2000c1e1100 */
[----:B------:R-:W-:Y:S02]  /*0e00*/  @!P0 IADD3 R2, P4, PT, R17, UR28, RZ ;  /* 0x0000001c11028c10 */ /* 0x000fe4000ff9e0ff */
[----:B------:R-:W-:Y:S02]  /*0e10*/  ISETP.GE.AND.EX P3, PT, R20, UR31, PT, P3 ;  /* 0x0000001f14007c0c */ /* 0x000fe4000bf66330 */
[----:B------:R-:W-:-:S03]  /*0e20*/  @!P0 IADD3.X R3, PT, PT, R23, UR26, RZ, P4, !PT ;  /* 0x0000001a17038c10 */ /* 0x000fc6000a7fe4ff */
[----:B------:R-:W-:Y:S02]  /*0e30*/  @!P1 IADD3 R4, P4, PT, R18, UR28, RZ ;  /* 0x0000001c12049c10 */ /* 0x000fe4000ff9e0ff */
[----:B------:R-:W-:Y:S01]  /*0e40*/  @!P2 IADD3 R6, P5, PT, R19, UR28, RZ ;  /* 0x0000001c1306ac10 */ /* 0x000fe2000ffbe0ff */
[----:B------:R3:W2:Y:S01]  /*0e50*/  @!P0 LDG.E.U8 R12, desc[UR20][R2.64] ;  /* 0x00000014020c8981 */ /* 0x0006a2000c1e1100 */
[----:B------:R-:W-:Y:S02]  /*0e60*/  PRMT R13, RZ, 0x7610, R13 ;  /* 0x00007610ff0d7816 */ /* 0x000fe4000000000d */
[----:B------:R-:W-:Y:S02]  /*0e70*/  @!P1 IADD3.X R5, PT, PT, R22, UR26, RZ, P4, !PT ;  /* 0x0000001a16059c10 */ /* 0x000fe4000a7fe4ff */
[----:B------:R-:W-:Y:S02]  /*0e80*/  PRMT R14, RZ, 0x7610, R14 ;  /* 0x00007610ff0e7816 */ /* 0x000fe4000000000e */
[----:B------:R-:W-:Y:S01]  /*0e90*/  @!P2 IADD3.X R7, PT, PT, R21, UR26, RZ, P5, !PT ;  /* 0x0000001a1507ac10 */ /* 0x000fe2000affe4ff */
[----:B------:R-:W4:Y:S01]  /*0ea0*/  @!P1 LDG.E.U8 R13, desc[UR20][R4.64] ;  /* 0x00000014040d9981 */ /* 0x000f22000c1e1100 */
[----:B------:R-:W-:-:S02]  /*0eb0*/  @!P3 IADD3 R8, P4, PT, R0, UR28, RZ ;  /* 0x0000001c0008bc10 */ /* 0x000fc4000ff9e0ff */
[----:B------:R-:W-:Y:S01]  /*0ec0*/  PRMT R15, RZ, 0x7610, R15 ;  /* 0x00007610ff0f7816 */ /* 0x000fe2000000000f */
[----:B------:R-:W5:Y:S01]  /*0ed0*/  @!P2 LDG.E.U8 R14, desc[UR20][R6.64] ;  /* 0x00000014060ea981 */ /* 0x000f62000c1e1100 */
[----:B------:R-:W-:-:S05]  /*0ee0*/  @!P3 IADD3.X R9, PT, PT, R20, UR26, RZ, P4, !PT ;  /* 0x0000001a1409bc10 */ /* 0x000fca000a7fe4ff */
[----:B------:R-:W5:Y:S01]  /*0ef0*/  @!P3 LDG.E.U8 R15, desc[UR20][R8.64] ;  /* 0x00000014080fb981 */ /* 0x000f62000c1e1100 */
[----:B-1----:R-:W-:Y:S01]  /*0f00*/  UPRMT UR4, UR4, 0x8880, URZ ;  /* 0x0000888004047896 */ /* 0x002fe200080000ff */
[----:B0-----:R-:W-:-:S04]  /*0f10*/  @!P0 IADD3 R10, P4, PT, R17, UR27, RZ ;  /* 0x0000001b110a8c10 */ /* 0x001fc8000ff9e0ff */
[----:B------:R-:W-:Y:S02]  /*0f20*/  @!P0 IADD3.X R11, PT, PT, R23, UR19, RZ, P4, !PT ;  /* 0x00000013170b8c10 */ /* 0x000fe4000a7fe4ff */
[----:B---3--:R-:W-:-:S04]  /*0f30*/  @!P1 IADD3 R2, P4, PT, R18, UR27, RZ ;  /* 0x0000001b12029c10 */ /* 0x008fc8000ff9e0ff */
[----:B------:R-:W-:Y:S01]  /*0f40*/  @!P1 IADD3.X R3, PT, PT, R22, UR19, RZ, P4, !PT ;  /* 0x0000001316039c10 */ /* 0x000fe2000a7fe4ff */
[C---:B--2---:R-:W-:Y:S01]  /*0f50*/  IMAD R17, R16.reuse, UR4, R12 ;  /* 0x0000000410117c24 */ /* 0x044fe2000f8e020c */
[----:B------:R-:W-:Y:S01]  /*0f60*/  @!P2 IADD3 R12, P5, PT, R19, UR27, RZ ;  /* 0x0000001b130cac10 */ /* 0x000fe2000ffbe0ff */
[----:B----4-:R-:W-:-:S03]  /*0f70*/  IMAD R5, R16, UR4, R13 ;  /* 0x0000000410057c24 */ /* 0x010fc6000f8e020d */
[----:B------:R-:W-:Y:S01]  /*0f80*/  @!P2 IADD3.X R13, PT, PT, R21, UR19, RZ, P5, !PT ;  /* 0x00000013150dac10 */ /* 0x000fe2000affe4ff */
[C---:B-----5:R-:W-:Y:S01]  /*0f90*/  IMAD R7, R16.reuse, UR4, R14 ;  /* 0x0000000410077c24 */ /* 0x060fe2000f8e020e */
[----:B------:R0:W-:Y:S04]  /*0fa0*/  @!P0 STG.E.U8 desc[UR20][R10.64], R17 ;  /* 0x000000110a008986 */ /* 0x0001e8000c101114 */
[----:B------:R0:W-:Y:S01]  /*0fb0*/  @!P1 STG.E.U8 desc[UR20][R2.64], R5 ;  /* 0x0000000502009986 */ /* 0x0001e2000c101114 */
[----:B------:R-:W-:-:S03]  /*0fc0*/  IMAD R15, R16, UR4, R15 ;  /* 0x00000004100f7c24 */ /* 0x000fc6000f8e020f */
[----:B------:R0:W-:Y:S01]  /*0fd0*/  @!P2 STG.E.U8 desc[UR20][R12.64], R7 ;  /* 0x000000070c00a986 */ /* 0x0001e2000c101114 */
[----:B------:R-:W-:Y:S05]  /*0fe0*/  @P3 EXIT ;  /* 0x000000000000394d */ /* 0x000fea0003800000 */
[----:B0-----:R-:W-:-:S04]  /*0ff0*/  IADD3 R2, P0, PT, R0, UR27, RZ ;  /* 0x0000001b00027c10 */ /* 0x001fc8000ff1e0ff */
[----:B------:R-:W-:-:S05]  /*1000*/  IADD3.X R3, PT, PT, R20, UR19, RZ, P0, !PT ;  /* 0x0000001314037c10 */ /* 0x000fca00087fe4ff */
[----:B------:R-:W-:Y:S01]  /*1010*/  STG.E.U8 desc[UR20][R2.64], R15 ;  /* 0x0000000f02007986 */ /* 0x000fe2000c101114 */
[----:B------:R-:W-:Y:S05]  /*1020*/  EXIT ;  /* 0x000000000000794d */ /* 0x000fea0003800000 */
.L_x_642:
        /* <DEDUP_REMOVED lines=10> */
.L_x_645:
[C---:B------:R-:W-:Y:S01]  /*10d0*/  IMAD.SHL.U32 R10, R11.reuse, 0x4, RZ ;  /* 0x000000040b0a7824 */ /* 0x040fe200078e00ff */
[----:B------:R-:W-:Y:S01]  /*10e0*/  SHF.L.U64.HI R13, R11, 0x2, R12 ;  /* 0x000000020b0d7819 */ /* 0x000fe2000001020c */
[----:B0-----:R-:W3:Y:S03]  /*10f0*/  LDG.E.U8 R9, desc[UR20][R2.64] ;  /* 0x0000001402097981 */ /* 0x001ee6000c1e1100 */
[----:B------:R-:W-:-:S04]  /*1100*/  IADD3 R4, P0, PT, R10, UR28, RZ ;  /* 0x0000001c0a047c10 */ /* 0x000fc8000ff1e0ff */
[----:B------:R-:W-:-:S05]  /*1110*/  IADD3.X R5, PT, PT, R13, UR26, RZ, P0, !PT ;  /* 0x0000001a0d057c10 */ /* 0x000fca00087fe4ff */
[----:B------:R-:W4:Y:S02]  /*1120*/  LDG.E R4, desc[UR20][R4.64] ;  /* 0x0000001404047981 */ /* 0x000f24000c1e1900 */
[C---:B----4-:R-:W-:Y:S02]  /*1130*/  PRMT R6, R4.reuse, 0x7771, RZ ;  /* 0x0000777104067816 */ /* 0x050fe400000000ff */
[C---:B------:R-:W-:Y:S02]  /*1140*/  PRMT R0, R4.reuse, 0x7770, RZ ;  /* 0x0000777004007816 */ /* 0x040fe400000000ff */
[C---:B------:R-:W-:Y:S02]  /*1150*/  PRMT R8, R4.reuse, 0x7773, RZ ;  /* 0x0000777304087816 */ /* 0x040fe400000000ff */
[----:B------:R-:W-:Y:S01]  /*1160*/  PRMT R7, R4, 0x7772, RZ ;  /* 0x0000777204077816 */ /* 0x000fe200000000ff */
[C---:B---3--:R-:W-:Y:S02]  /*1170*/  IMAD R6, R9.reuse, UR4, R6 ;  /* 0x0000000409067c24 */ /* 0x048fe4000f8e0206 */
[----:B------:R-:W-:-:S02]  /*1180*/  IMAD R0, R9, UR4, R0 ;  /* 0x0000000409007c24 */ /* 0x000fc4000f8e0200 */
[C---:B------:R-:W-:Y:S02]  /*1190*/  IMAD R8, R9.reuse, UR4, R8 ;  /* 0x0000000409087c24 */ /* 0x040fe4000f8e0208 */
[----:B------:R-:W-:Y:S01]  /*11a0*/  IMAD R7, R9, UR4, R7 ;  /* 0x0000000409077c24 */ /* 0x000fe2000f8e0207 */
[----:B------:R-:W-:Y:S02]  /*11b0*/  LOP3.LUT R6, R6, 0xffff, RZ, 0xc0, !PT ;  /* 0x0000ffff06067812 */ /* 0x000fe400078ec0ff */
[----:B------:R-:W-:Y:S02]  /*11c0*/  LOP3.LUT R5, R0, 0xffff, RZ, 0xc0, !PT ;  /* 0x0000ffff00057812 */ /* 0x000fe400078ec0ff */
[----:B------:R-:W-:Y:S02]  /*11d0*/  IADD3 R4, P0, PT, R10, UR27, RZ ;  /* 0x0000001b0a047c10 */ /* 0x000fe4000ff1e0ff */
[----:B------:R-:W-:Y:S02]  /*11e0*/  LOP3.LUT R8, R8, 0xffff, RZ, 0xc0, !PT ;  /* 0x0000ffff08087812 */ /* 0x000fe400078ec0ff */
[----:B------:R-:W-:-:S02]  /*11f0*/  LOP3.LUT R7, R7, 0xffff, RZ, 0xc0, !PT ;  /* 0x0000ffff07077812 */ /* 0x000fc400078ec0ff */
[----:B------:R-:W-:Y:S02]  /*1200*/  PRMT R6, R5, 0x3340, R6 ;  /* 0x0000334005067816 */ /* 0x000fe40000000006 */
[----:B------:R-:W-:Y:S02]  /*1210*/  IADD3.X R5, PT, PT, R13, UR19, RZ, P0, !PT ;  /* 0x000000130d057c10 */ /* 0x000fe400087fe4ff */
[----:B--2---:R-:W-:Y:S02]  /*1220*/  IADD3 R11, P0, PT, R11, UR5, RZ ;  /* 0x000000050b0b7c10 */ /* 0x004fe4000ff1e0ff */
[----:B------:R-:W-:-:S03]  /*1230*/  PRMT R7, R7, 0x3340, R8 ;  /* 0x0000334007077816 */ /* 0x000fc60000000008 */
[C---:B------:R-:W-:Y:S01]  /*1240*/  IMAD.SHL.U32 R0, R11.reuse, 0x4, RZ ;  /* 0x000000040b007824 */ /* 0x040fe200078e00ff */
[----:B------:R-:W-:Y:S01]  /*1250*/  PRMT R7, R6, 0x5410, R7 ;  /* 0x0000541006077816 */ /* 0x000fe20000000007 */
[----:B------:R-:W-:Y:S01]  /*1260*/  IMAD.X R12, RZ, RZ, R12, P0 ;  /* 0x000000ffff0c7224 */ /* 0x000fe200000e060c */
[C---:B------:R-:W-:Y:S02]  /*1270*/  LOP3.LUT P0, RZ, R11.reuse, 0xffffc000, RZ, 0xc0, !PT ;  /* 0xffffc0000bff7812 */ /* 0x040fe4000780c0ff */
[----:B------:R-:W-:Y:S01]  /*1280*/  ISETP.LT.U32.AND P1, PT, R0, UR11, PT ;  /* 0x0000000b00007c0c */ /* 0x000fe2000bf21070 */
[----:B------:R1:W-:Y:S01]  /*1290*/  STG.E desc[UR20][R4.64], R7 ;  /* 0x0000000704007986 */ /* 0x0003e2000c101914 */
[----:B------:R-:W-:Y:S02]  /*12a0*/  SHF.L.U64.HI R0, R11, 0x2, R12 ;  /* 0x000000020b007819 */ /* 0x000fe4000001020c */
[----:B------:R-:W-:Y:S02]  /*12b0*/  LOP3.LUT P0, RZ, R12, 0x3fffffff, RZ, 0xc0, P0 ;  /* 0x3fffffff0cff7812 */ /* 0x000fe4000000c0ff */
[----:B------:R-:W-:-:S13]  /*12c0*/  ISETP.LT.AND.EX P1, PT, R0, UR8, PT, P1 ;  /* 0x0000000800007c0c */ /* 0x000fda000bf21310 */
[----:B-1----:R-:W-:Y:S05]  /*12d0*/  @!P0 BRA P1, `(.L_x_645) ;  /* 0xfffffffc007c8947 */ /* 0x002fea000083ffff */
[----:B------:R-:W-:Y:S05]  /*12e0*/  EXIT ;  /* 0x000000000000794d */ /* 0x000fea0003800000 */
        .weak           $__internal_58_$__cuda_sm20_div_u16
        .type           $__internal_58_$__cuda_sm20_div_u16,@function
        .size           $__internal_58_$__cuda_sm20_div_u16,(.L_x_830 - $__internal_58_$__cuda_sm20_div_u16)
$__internal_58_$__cuda_sm20_div_u16:
        /* <DEDUP_REMOVED lines=18> */
[----:B------:R-:W-:Y:S06]  /*1410*/  RET.REL.NODEC R2 `(_ZN2at6native63_GLOBAL__N__862fb238_30_ForeachBinaryOpScalarTensor_cu_64fe0ca525multi_tensor_apply_kernelINS1_18TensorListMetadataILi2EEENS1_27BinaryOpScalarTensorFunctorIaLi2ELi1ELi1EEEJSt4plusIaEPaaEEEvT_T0_DpT1_) ;  /* 0xffffffe802f87950 */ /* 0x000fec0003c3ffff */
.L_x_646:
        /* <DEDUP_REMOVED lines=14> */
.L_x_830:


//--------------------- .text._ZN2at6native63_GLOBAL__N__862fb238_30_ForeachBinaryOpScalarTensor_cu_64fe0ca525multi_tensor_apply_kernelINS1_18TensorListMetadataILi2EEENS1_27BinaryOpScalarTensorFunctorIhLi2ELi1ELi1EEEJSt4plusIhEPhhEEEvT_T0_DpT1_ --------------------------
	.section	.text._ZN2at6native63_GLOBAL__N__862fb238_30_ForeachBinaryOpScalarTensor_cu_64fe0ca525multi_tensor_apply_kernelINS1_18TensorListMetadataILi2EEENS1_27BinaryOpScalarTensorFunctorIhLi2ELi1ELi1EEEJSt4plusIhEPhhEEEvT_T0_DpT1_,"ax",@progbits
	.align	128
.text._ZN2at6native63_GLOBAL__N__862fb238_30_ForeachBinaryOpScalarTensor_cu_64fe0ca525multi_tensor_apply_kernelINS1_18TensorListMetadataILi2EEENS1_27BinaryOpScalarTensorFunctorIhLi2ELi1ELi1EEEJSt4plusIhEPhhEEEvT_T0_DpT1_:
        .type           _ZN2at6native63_GLOBAL__N__862fb238_30_ForeachBinaryOpScalarTensor_cu_64fe0ca525multi_tensor_apply_kernelINS1_18TensorListMetadataILi2EEENS1_27BinaryOpScalarTensorFunctorIhLi2ELi1ELi1EEEJSt4plusIhEPhhEEEvT_T0_DpT1_,@function
        .size           _ZN2at6native63_GLOBAL__N__862fb238_30_ForeachBinaryOpScalarTensor_cu_64fe0ca525multi_tensor_apply_kernelINS1_18TensorListMetadataILi2EEENS1_27BinaryOpScalarTensorFunctorIhLi2ELi1ELi1EEEJSt4plusIhEPhhEEEvT_T0_DpT1_,(.L_x_832 - _ZN2at6native63_GLOBAL__N__862fb238_30_ForeachBinaryOpScalarTensor_cu_64fe0ca525multi_tensor_apply_kernelINS1_18TensorListMetadataILi2EEENS1_27BinaryOpScalarTensorFunctorIhLi2ELi1ELi1EEEJSt4plusIhEPhhEEEvT_T0_DpT1_)
        .other          _ZN2at6native63_GLOBAL__N__862fb238_30_ForeachBinaryOpScalarTensor_cu_64fe0ca525multi_tensor_apply_kernelINS1_18TensorListMetadataILi2EEENS1_27BinaryOpScalarTensorFunctorIhLi2ELi1ELi1EEEJSt4plusIhEPhhEEEvT_T0_DpT1_,@"STO_CUDA_ENTRY STV_DEFAULT"
_ZN2at6native63_GLOBAL__N__862fb238_30_ForeachBinaryOpScalarTensor_cu_64fe0ca525multi_tensor_apply_kernelINS1_18TensorListMetadataILi2EEENS1_27BinaryOpScalarTensorFunctorIhLi2ELi1ELi1EEEJSt4plusIhEPhhEEEvT_T0_DpT1_:
        /* <DEDUP_REMOVED lines=40> */
[----:B------:R-:W-:Y:S05]  /*0280*/  CALL.REL.NOINC `($__internal_59_$__cuda_sm20_div_u16) ;  /* 0x0000001000107944 */ /* 0x000fea0003c00000 */
        /* <DEDUP_REMOVED lines=55> */
.L_x_649:
[C---:B0-----:R-:W-:Y:S01]  /*0600*/  IADD3 R5, P1, PT, R2.reuse, UR30, RZ ;  /* 0x0000001e02057c10 */ /* 0x041fe2000ff3e0ff */
        /* <DEDUP_REMOVED lines=12> */
[----:B------:R-:W-:Y:S02]  /*06d0*/  @!P2 IADD3.X R11, PT, PT, R0, UR27, RZ, P1, !PT ;  /* 0x0000001b000bac10 */ /* 0x000fe40008ffe4ff */
[----:B------:R-:W-:Y:S02]  /*06e0*/  @!P4 IADD3 R8, P1, PT, R2, UR10, RZ ;  /* 0x0000000a0208cc10 */ /* 0x000fe4000ff3e0ff */
[----:B------:R-:W-:Y:S01]  /*06f0*/  PRMT R20, RZ, 0x7610, R20 ;  /* 0x00007610ff147816 */ /* 0x000fe20000000014 */
[----:B------:R1:W2:Y:S01]  /*0700*/  @!P2 LDG.E.U8 R18, desc[UR20][R10.64] ;  /* 0x000000140a12a981 */ /* 0x0002a2000c1e1100 */
[----:B------:R-:W-:Y:S02]  /*0710*/  IADD3 R13, P5, PT, R5, UR30, RZ ;  /* 0x0000001e050d7c10 */ /* 0x000fe4000ffbe0ff */
[----:B------:R-:W-:Y:S01]  /*0720*/  @!P4 IADD3.X R9, PT, PT, R0, UR9, RZ, P1, !PT ;  /* 0x000000090009cc10 */ /* 0x000fe20008ffe4ff */
[----:B0-----:R-:W2:Y:S01]  /*0730*/  LDG.E.U8 R5, desc[UR20][R6.64] ;  /* 0x0000001406057981 */ /* 0x001ea2000c1e1100 */
[----:B------:R-:W-:Y:S01]  /*0740*/  ISETP.GE.U32.AND P1, PT, R13, UR31, PT ;  /* 0x0000001f0d007c0c */ /* 0x000fe2000bf26070 */
[----:B------:R-:W-:Y:S01]  /*0750*/  IMAD.X R19, RZ, RZ, R12, P5 ;  /* 0x000000ffff137224 */ /* 0x000fe200028e060c */
[----:B------:R-:W-:Y:S01]  /*0760*/  @!P3 IADD3 R14, P5, PT, R2, UR50, RZ ;  /* 0x00000032020ebc10 */ /* 0x000fe2000ffbe0ff */
[----:B------:R-:W3:Y:S01]  /*0770*/  @!P4 LDG.E.U8 R20, desc[UR20][R8.64] ;  /* 0x000000140814c981 */ /* 0x000ee2000c1e1100 */
[----:B------:R-:W-:-:S02]  /*0780*/  PRMT R22, RZ, 0x7610, R22 ;  /* 0x00007610ff167816 */ /* 0x000fc40000000016 */
[----:B------:R-:W-:Y:S02]  /*0790*/  ISETP.GE.AND.EX P1, PT, R19, UR32, PT, P1 ;  /* 0x0000002013007c0c */ /* 0x000fe4000bf26310 */
[----:B------:R-:W-:-:S05]  /*07a0*/  @!P3 IADD3.X R15, PT, PT, R0, UR51, RZ, P5, !PT ;  /* 0x00000033000fbc10 */ /* 0x000fca000affe4ff */
[----:B------:R0:W4:Y:S01]  /*07b0*/  @!P3 LDG.E.U8 R22, desc[UR20][R14.64] ;  /* 0x000000140e16b981 */ /* 0x000122000c1e1100 */
[----:B------:R-:W-:-:S05]  /*07c0*/  PRMT R12, RZ, 0x7610, R12 ;  /* 0x00007610ff0c7816 */ /* 0x000fca000000000c */
[----:B------:R-:W-:-:S04]  /*07d0*/  @!P1 IADD3 R16, P5, PT, R2, UR47, RZ ;  /* 0x0000002f02109c10 */ /* 0x000fc8000ffbe0ff */
[----:B------:R-:W-:-:S05]  /*07e0*/  @!P1 IADD3.X R17, PT, PT, R0, UR48, RZ, P5, !PT ;  /* 0x0000003000119c10 */ /* 0x000fca000affe4ff */
[----:B------:R5:W4:Y:S01]  /*07f0*/  @!P1 LDG.E.U8 R12, desc[UR20][R16.64] ;  /* 0x00000014100c9981 */ /* 0x000b22000c1e1100 */
[----:B-1----:R-:W-:Y:S01]  /*0800*/  @!P2 IADD3 R10, P5, PT, R2, UR28, RZ ;  /* 0x0000001c020aac10 */ /* 0x002fe2000ffbe0ff */
[----:B------:R-:W-:Y:S01]  /*0810*/  UPRMT UR8, UR12, 0x9910, URZ ;  /* 0x000099100c087896 */ /* 0x000fe200080000ff */
[----:B0-----:R-:W-:Y:S02]  /*0820*/  IADD3 R15, P6, PT, R13, UR30, RZ ;  /* 0x0000001e0d0f7c10 */ /* 0x001fe4000ffde0ff */
[----:B------:R-:W-:Y:S02]  /*0830*/  @!P2 IADD3.X R11, PT, PT, R0, UR26, RZ, P5, !PT ;  /* 0x0000001a000bac10 */ /* 0x000fe4000affe4ff */
[----:B------:R-:W-:Y:S01]  /*0840*/  @!P4 IADD3 R8, P5, PT, R2, UR17, RZ ;  /* 0x000000110208cc10 */ /* 0x000fe2000ffbe0ff */
[----:B------:R-:W-:-:S03]  /*0850*/  IMAD.X R19, RZ, RZ, R19, P6 ;  /* 0x000000ffff137224 */ /* 0x000fc600030e0613 */
[----:B------:R-:W-:Y:S02]  /*0860*/  @!P4 IADD3.X R9, PT, PT, R0, UR36, RZ, P5, !PT ;  /* 0x000000240009cc10 */ /* 0x000fe4000affe4ff */
[----:B------:R-:W-:Y:S02]  /*0870*/  @!P3 IADD3 R14, P5, PT, R2, UR49, RZ ;  /* 0x00000031020ebc10 */ /* 0x000fe4000ffbe0ff */
[----:B------:R-:W-:Y:S01]  /*0880*/  PRMT R23, RZ, 0x7610, R23 ;  /* 0x00007610ff177816 */ /* 0x000fe20000000017 */
[C---:B--2---:R-:W-:Y:S02]  /*0890*/  IMAD R21, R5.reuse, UR8, R18 ;  /* 0x0000000805157c24 */ /* 0x044fe4000f8e0212 */
[----:B---3--:R-:W-:-:S03]  /*08a0*/  IMAD R13, R5, UR8, R20 ;  /* 0x00000008050d7c24 */ /* 0x008fc6000f8e0214 */
[----:B------:R0:W-:Y:S01]  /*08b0*/  @!P2 STG.E.U8 desc[UR20][R10.64], R21 ;  /* 0x000000150a00a986 */ /* 0x0001e2000c101114 */
[----:B------:R-:W-:-:S03]  /*08c0*/  ISETP.GE.U32.AND P2, PT, R15, UR31, PT ;  /* 0x0000001f0f007c0c */ /* 0x000fc6000bf46070 */
[----:B------:R1:W-:Y:S01]  /*08d0*/  @!P4 STG.E.U8 desc[UR20][R8.64], R13 ;  /* 0x0000000d0800c986 */ /* 0x0003e2000c101114 */
[----:B-----5:R-:W-:Y:S02]  /*08e0*/  IADD3 R16, P4, PT, R15, UR30, RZ ;  /* 0x0000001e0f107c10 */ /* 0x020fe4000ff9e0ff */
[----:B------:R-:W-:Y:S02]  /*08f0*/  ISETP.GE.AND.EX P2, PT, R19, UR32, PT, P2 ;  /* 0x0000002013007c0c */ /* 0x000fe4000bf46320 */
[----:B------:R-:W-:Y:S01]  /*0900*/  @!P3 IADD3.X R15, PT, PT, R0, UR16, RZ, P5, !PT ;  /* 0x00000010000fbc10 */ /* 0x000fe2000affe4ff */
[----:B----4-:R-:W-:Y:S01]  /*0910*/  IMAD R17, R5, UR8, R22 ;  /* 0x0000000805117c24 */ /* 0x010fe2000f8e0216 */
        /* <DEDUP_REMOVED lines=10> */
[----:B------:R-:W-:Y:S01]  /*09c0*/  IMAD R13, R5, UR8, R12 ;  /* 0x00000008050d7c24 */ /* 0x000fe2000f8e020c */
[----:B------:R-:W-:Y:S01]  /*09d0*/  ISETP.GE.U32.AND P4, PT, R8, UR31, PT ;  /* 0x0000001f08007c0c */ /* 0x000fe2000bf86070 */
[----:B------:R-:W-:Y:S01]  /*09e0*/  IMAD.X R8, RZ, RZ, R19, P5 ;  /* 0x000000ffff087224 */ /* 0x000fe200028e0613 */
[----:B------:R-:W-:-:S02]  /*09f0*/  ISETP.GE.AND.EX P5, PT, R19, UR32, PT, P6 ;  /* 0x0000002013007c0c */ /* 0x000fc4000bfa6360 */
[----:B------:R0:W-:Y:S01]  /*0a00*/  @!P1 STG.E.U8 desc[UR20][R10.64], R13 ;  /* 0x0000000d0a009986 */ /* 0x0001e2000c101114 */
[----:B------:R-:W-:Y:S02]  /*0a10*/  @!P3 IADD3 R16, P1, PT, R2, UR44, RZ ;  /* 0x0000002c0210bc10 */ /* 0x000fe4000ff3e0ff */
[----:B------:R-:W-:Y:S01]  /*0a20*/  ISETP.GE.AND.EX P4, PT, R8, UR32, PT, P4 ;  /* 0x0000002008007c0c */ /* 0x000fe2000bf86340 */
[----:B------:R-:W3:Y:S01]  /*0a30*/  LDG.E.U8 R6, desc[UR20][R6.64] ;  /* 0x0000001406067981 */ /* 0x000ee2000c1e1100 */
[----:B------:R-:W-:Y:S02]  /*0a40*/  @!P2 IADD3 R8, P6, PT, R2, UR52, RZ ;  /* 0x000000340208ac10 */ /* 0x000fe4000ffde0ff */
[C---:B--2---:R-:W-:Y:S02]  /*0a50*/  @!P3 IADD3.X R17, PT, PT, R0.reuse, UR45, RZ, P1, !PT ;  /* 0x0000002d0011bc10 */ /* 0x044fe40008ffe4ff */
[----:B------:R-:W-:Y:S02]  /*0a60*/  @!P2 IADD3.X R9, PT, PT, R0, UR53, RZ, P6, !PT ;  /* 0x000000350009ac10 */ /* 0x000fe4000b7fe4ff */
[----:B------:R-:W-:-:S02]  /*0a70*/  @!P5 IADD3 R18, P1, PT, R2, UR41, RZ ;  /* 0x000000290212dc10 */ /* 0x000fc4000ff3e0ff */
[----:B------:R-:W-:Y:S02]  /*0a80*/  PRMT R5, RZ, 0x7610, R5 ;  /* 0x00007610ff057816 */ /* 0x000fe40000000005 */
[----:B------:R-:W-:Y:S02]  /*0a90*/  PRMT R22, RZ, 0x7610, R22 ;  /* 0x00007610ff167816 */ /* 0x000fe40000000016 */
[----:B------:R-:W-:Y:S02]  /*0aa0*/  @!P4 IADD3 R20, P6, PT, R2, UR38, RZ ;  /* 0x000000260214cc10 */ /* 0x000fe4000ffde0ff */
[----:B0-----:R-:W-:Y:S01]  /*0ab0*/  PRMT R11, RZ, 0x7610, R11 ;  /* 0x00007610ff0b7816 */ /* 0x001fe2000000000b */
[----:B------:R0:W3:Y:S01]  /*0ac0*/  @!P2 LDG.E.U8 R5, desc[UR20][R8.64] ;  /* 0x000000140805a981 */ /* 0x0000e2000c1e1100 */
[C---:B------:R-:W-:Y:S02]  /*0ad0*/  @!P5 IADD3.X R19, PT, PT, R0.reuse, UR42, RZ, P1, !PT ;  /* 0x0000002a0013dc10 */ /* 0x040fe40008ffe4ff */
[----:B------:R-:W-:Y:S01]  /*0ae0*/  @!P4 IADD3.X R21, PT, PT, R0, UR39, RZ, P6, !PT ;  /* 0x000000270015cc10 */ /* 0x000fe2000b7fe4ff */
[----:B------:R-:W2:Y:S04]  /*0af0*/  @!P3 LDG.E.U8 R22, desc[UR20][R16.64] ;  /* 0x000000141016b981 */ /* 0x000ea8000c1e1100 */
[----:B------:R-:W4:Y:S04]  /*0b00*/  @!P5 LDG.E.U8 R11, desc[UR20][R18.64] ;  /* 0x00000014120bd981 */ /* 0x000f28000c1e1100 */
[----:B------:R-:W5:Y:S01]  /*0b10*/  @!P4 LDG.E.U8 R23, desc[UR20][R20.64] ;  /* 0x000000141417c981 */ /* 0x000f62000c1e1100 */
[----:B------:R-:W-:-:S02]  /*0b20*/  @!P2 IADD3 R12, P1, PT, R2, UR18, RZ ;  /* 0x00000012020cac10 */ /* 0x000fc4000ff3e0ff */
[----:B------:R-:W-:Y:S02]  /*0b30*/  @!P3 IADD3 R14, P6, PT, R2, UR43, RZ ;  /* 0x0000002b020ebc10 */ /* 0x000fe4000ffde0ff */
[C---:B------:R-:W-:Y:S02]  /*0b40*/  @!P2 IADD3.X R13, PT, PT, R0.reuse, UR19, RZ, P1, !PT ;  /* 0x00000013000dac10 */ /* 0x040fe40008ffe4ff */
[----:B------:R-:W-:Y:S02]  /*0b50*/  @!P3 IADD3.X R15, PT, PT, R0, UR14, RZ, P6, !PT ;  /* 0x0000000e000fbc10 */ /* 0x000fe4000b7fe4ff */
[C---:B------:R-:W-:Y:S02]  /*0b60*/  @!P5 IADD3 R10, P1, PT, R2.reuse, UR40, RZ ;  /* 0x00000028020adc10 */ /* 0x040fe4000ff3e0ff */
[----:B0-----:R-:W-:-:S04]  /*0b70*/  @!P4 IADD3 R8, P6, PT, R2, UR37, RZ ;  /* 0x000000250208cc10 */ /* 0x001fc8000ffde0ff */
[----:B------:R-:W-:Y:S01]  /*0b80*/  @!P4 IADD3.X R9, PT, PT, R0, UR11, RZ, P6, !PT ;  /* 0x0000000b0009cc10 */ /* 0x000fe2000b7fe4ff */
[----:B------:R-:W-:-:S04]  /*0b90*/  UIADD3 UR4, UP0, UPT, UR34, UR4, URZ ;  /* 0x0000000422047290 */ /* 0x000fc8000ff1e0ff */
[----:B------:R-:W-:Y:S01]  /*0ba0*/  UIADD3.X UR5, UPT, UPT, UR35, UR5, URZ, UP0, !UPT ;  /* 0x0000000523057290 */ /* 0x000fe200087fe4ff */
[C---:B---3--:R-:W-:Y:S02]  /*0bb0*/  IMAD R5, R6.reuse, UR8, R5 ;  /* 0x0000000806057c24 */ /* 0x048fe4000f8e0205 */
[C---:B--2---:R-:W-:Y:S02]  /*0bc0*/  IMAD R17, R6.reuse, UR8, R22 ;  /* 0x0000000806117c24 */ /* 0x044fe4000f8e0216 */
[----:B----4-:R-:W-:Y:S01]  /*0bd0*/  IMAD R7, R6, UR8, R11 ;  /* 0x0000000806077c24 */ /* 0x010fe2000f8e020b */
[----:B------:R-:W-:Y:S01]  /*0be0*/  @!P5 IADD3.X R11, PT, PT, R0, UR13, RZ, P1, !PT ;  /* 0x0000000d000bdc10 */ /* 0x000fe20008ffe4ff */
[----:B------:R1:W-:Y:S01]  /*0bf0*/  @!P2 STG.E.U8 desc[UR20][R12.64], R5 ;  /* 0x000000050c00a986 */ /* 0x0003e2000c101114 */
[----:B------:R-:W-:Y:S01]  /*0c00*/  IADD3 R4, P1, PT, R4, -0x2, RZ ;  /* 0xfffffffe04047810 */ /* 0x000fe20007f3e0ff */
[----:B-----5:R-:W-:Y:S02]  /*0c10*/  IMAD R23, R6, UR8, R23 ;  /* 0x0000000806177c24 */ /* 0x020fe4000f8e0217 */
        /* <DEDUP_REMOVED lines=9> */
.L_x_648:
[----:B------:R-:W-:Y:S05]  /*0cb0*/  @!P0 EXIT ;  /* 0x000000000000894d */ /* 0x000fea0003800000 */
[----:B------:R-:W1:Y:S01]  /*0cc0*/  S2R R17, SR_TID.X ;  /* 0x0000000000117919 */ /* 0x000e620000002100 */
[----:B------:R-:W2:Y:S01]  /*0cd0*/  LDC.64 R10, c[0x0][0xfd0] ;  /* 0x0003f400ff0a7b82 */ /* 0x000ea20000000a00 */
[----:B------:R-:W-:Y:S02]  /*0ce0*/  PRMT R12, RZ, 0x7610, R12 ;  /* 0x00007610ff0c7816 */ /* 0x000fe4000000000c */
[----:B------:R-:W-:Y:S02]  /*0cf0*/  PRMT R13, RZ, 0x7610, R13 ;  /* 0x00007610ff0d7816 */ /* 0x000fe4000000000d */
[----:B------:R-:W-:Y:S02]  /*0d00*/  PRMT R14, RZ, 0x7610, R14 ;  /* 0x00007610ff0e7816 */ /* 0x000fe4000000000e */
[----:B------:R-:W-:Y:S01]  /*0d10*/  PRMT R15, RZ, 0x7610, R15 ;  /* 0x00007610ff0f7816 */ /* 0x000fe2000000000f */
[----:B--2---:R2:W3:Y:S01]  /*0d20*/  LDG.E.U8 R16, desc[UR20][R10.64] ;  /* 0x000000140a107981 */ /* 0x0044e2000c1e1100 */
[----:B-1----:R-:W-:-:S04]  /*0d30*/  IADD3 R17, P1, PT, R17, UR4, RZ ;  /* 0x0000000411117c10 */ /* 0x002fc8000ff3e0ff */
        /* <DEDUP_REMOVED lines=13> */
[----:B------:R-:W-:Y:S02]  /*0e10*/  ISETP.GE.U32.AND P3, PT, R0, UR31, PT ;  /* 0x0000001f00007c0c */ /* 0x000fe4000bf66070 */
[----:B0-----:R-:W-:Y:S02]  /*0e20*/  @!P0 IADD3 R2, P4, PT, R17, UR29, RZ ;  /* 0x0000001d11028c10 */ /* 0x001fe4000ff9e0ff */
[----:B------:R-:W-:Y:S02]  /*0e30*/  ISETP.GE.AND.EX P3, PT, R20, UR32, PT, P3 ;  /* 0x0000002014007c0c */ /* 0x000fe4000bf66330 */
[----:B------:R-:W-:-:S03]  /*0e40*/  @!P0 IADD3.X R3, PT, PT, R23, UR27, RZ, P4, !PT ;  /* 0x0000001b17038c10 */ /* 0x000fc6000a7fe4ff */
[----:B------:R-:W-:Y:S02]  /*0e50*/  @!P1 IADD3 R4, P4, PT, R18, UR29, RZ ;  /* 0x0000001d12049c10 */ /* 0x000fe4000ff9e0ff */
[----:B------:R-:W-:Y:S01]  /*0e60*/  @!P2 IADD3 R6, P5, PT, R19, UR29, RZ ;  /* 0x0000001d1306ac10 */ /* 0x000fe2000ffbe0ff */
[----:B------:R0:W3:Y:S01]  /*0e70*/  @!P0 LDG.E.U8 R12, desc[UR20][R2.64] ;  /* 0x00000014020c8981 */ /* 0x0000e2000c1e1100 */
[----:B------:R-:W-:Y:S02]  /*0e80*/  @!P1 IADD3.X R5, PT, PT, R22, UR27, RZ, P4, !PT ;  /* 0x0000001b16059c10 */ /* 0x000fe4000a7fe4ff */
[----:B------:R-:W-:Y:S02]  /*0e90*/  @!P2 IADD3.X R7, PT, PT, R21, UR27, RZ, P5, !PT ;  /* 0x0000001b1507ac10 */ /* 0x000fe4000affe4ff */
[----:B------:R-:W-:Y:S01]  /*0ea0*/  @!P3 IADD3 R8, P4, PT, R0, UR29, RZ ;  /* 0x0000001d0008bc10 */ /* 0x000fe2000ff9e0ff */
[----:B------:R-:W4:Y:S03]  /*0eb0*/  @!P1 LDG.E.U8 R13, desc[UR20][R4.64] ;  /* 0x00000014040d9981 */ /* 0x000f26000c1e1100 */
[----:B------:R-:W-:Y:S01]  /*0ec0*/  @!P3 IADD3.X R9, PT, PT, R20, UR27, RZ, P4, !PT ;  /* 0x0000001b1409bc10 */ /* 0x000fe2000a7fe4ff */
[----:B------:R-:W5:Y:S04]  /*0ed0*/  @!P2 LDG.E.U8 R14, desc[UR20][R6.64] ;  /* 0x00000014060ea981 */ /* 0x000f68000c1e1100 */
[----:B------:R-:W5:Y:S01]  /*0ee0*/  @!P3 LDG.E.U8 R15, desc[UR20][R8.64] ;  /* 0x00000014080fb981 */ /* 0x000f62000c1e1100 */
[----:B------:R-:W-:Y:S01]  /*0ef0*/  UPRMT UR4, UR12, 0x9910, URZ ;  /* 0x000099100c047896 */ /* 0x000fe200080000ff */
[----:B--2---:R-:W-:-:S04]  /*0f00*/  @!P0 IADD3 R10, P4, PT, R17, UR28, RZ ;  /* 0x0000001c110a8c10 */ /* 0x004fc8000ff9e0ff */
[----:B------:R-:W-:Y:S02]  /*0f10*/  @!P0 IADD3.X R11, PT, PT, R23, UR26, RZ, P4, !PT ;  /* 0x0000001a170b8c10 */ /* 0x000fe4000a7fe4ff */
[----:B0-----:R-:W-:-:S04]  /*0f20*/  @!P1 IADD3 R2, P4, PT, R18, UR28, RZ ;  /* 0x0000001c12029c10 */ /* 0x001fc8000ff9e0ff */
[----:B------:R-:W-:Y:S01]  /*0f30*/  @!P1 IADD3.X R3, PT, PT, R22, UR26, RZ, P4, !PT ;  /* 0x0000001a16039c10 */ /* 0x000fe2000a7fe4ff */
[C---:B---3--:R-:W-:Y:S01]  /*0f40*/  IMAD R17, R16.reuse, UR4, R12 ;  /* 0x0000000410117c24 */ /* 0x048fe2000f8e020c */
[----:B------:R-:W-:Y:S01]  /*0f50*/  @!P2 IADD3 R12, P5, PT, R19, UR28, RZ ;  /* 0x0000001c130cac10 */ /* 0x000fe2000ffbe0ff */
[----:B----4-:R-:W-:-:S03]  /*0f60*/  IMAD R5, R16, UR4, R13 ;  /* 0x0000000410057c24 */ /* 0x010fc6000f8e020d */
[----:B------:R-:W-:Y:S01]  /*0f70*/  @!P2 IADD3.X R13, PT, PT, R21, UR26, RZ, P5, !PT ;  /* 0x0000001a150dac10 */ /* 0x000fe2000affe4ff */
[C---:B-----5:R-:W-:Y:S01]  /*0f80*/  IMAD R7, R16.reuse, UR4, R14 ;  /* 0x0000000410077c24 */ /* 0x060fe2000f8e020e */
[----:B------:R0:W-:Y:S01]  /*0f90*/  @!P0 STG.E.U8 desc[UR20][R10.64], R17 ;  /* 0x000000110a008986 */ /* 0x0001e2000c101114 */
[----:B------:R-:W-:-:S03]  /*0fa0*/  IMAD R15, R16, UR4, R15 ;  /* 0x00000004100f7c24 */ /* 0x000fc6000f8e020f */
[----:B------:R0:W-:Y:S04]  /*0fb0*/  @!P1 STG.E.U8 desc[UR20][R2.64], R5 ;  /* 0x0000000502009986 */ /* 0x0001e8000c101114 */
[----:B------:R0:W-:Y:S01]  /*0fc0*/  @!P2 STG.E.U8 desc[UR20][R12.64], R7 ;  /* 0x000000070c00a986 */ /* 0x0001e2000c101114 */
[----:B------:R-:W-:Y:S05]  /*0fd0*/  @P3 EXIT ;  /* 0x000000000000394d */ /* 0x000fea0003800000 */
[----:B0-----:R-:W-:-:S04]  /*0fe0*/  IADD3 R2, P0, PT, R0, UR28, RZ ;  /* 0x0000001c00027c10 */ /* 0x001fc8000ff1e0ff */
[----:B------:R-:W-:-:S05]  /*0ff0*/  IADD3.X R3, PT, PT, R20, UR26, RZ, P0, !PT ;  /* 0x0000001a14037c10 */ /* 0x000fca00087fe4ff */
[----:B------:R-:W-:Y:S01]  /*1000*/  STG.E.U8 desc[UR20][R2.64], R15 ;  /* 0x0000000f02007986 */ /* 0x000fe2000c101114 */
[----:B------:R-:W-:Y:S05]  /*1010*/  EXIT ;  /* 0x000000000000794d */ /* 0x000fea0003800000 */
.L_x_647:
        /* <DEDUP_REMOVED lines=9> */
.L_x_650:
[C---:B------:R-:W-:Y:S01]  /*10b0*/  IMAD.SHL.U32 R10, R11.reuse, 0x4, RZ ;  /* 0x000000040b0a7824 */ /* 0x040fe200078e00ff */
[----:B------:R-:W-:Y:S01]  /*10c0*/  SHF.L.U64.HI R13, R11, 0x2, R12 ;  /* 0x000000020b0d7819 */ /* 0x000fe2000001020c */
[----:B0-----:R-:W2:Y:S03]  /*10d0*/  LDG.E.U8 R9, desc[UR20][R2.64] ;  /* 0x0000001402097981 */ /* 0x001ea6000c1e1100 */
[----:B------:R-:W-:-:S04]  /*10e0*/  IADD3 R4, P0, PT, R10, UR29, RZ ;  /* 0x0000001d0a047c10 */ /* 0x000fc8000ff1e0ff */
[----:B------:R-:W-:-:S05]  /*10f0*/  IADD3.X R5, PT, PT, R13, UR27, RZ, P0, !PT ;  /* 0x0000001b0d057c10 */ /* 0x000fca00087fe4ff */
[----:B------:R-:W3:Y:S02]  /*1100*/  LDG.E R4, desc[UR20][R4.64] ;  /* 0x0000001404047981 */ /* 0x000ee4000c1e1900 */
[C---:B---3--:R-:W-:Y:S02]  /*1110*/  PRMT R6, R4.reuse, 0x7771, RZ ;  /* 0x0000777104067816 */ /* 0x048fe400000000ff */
[C---:B------:R-:W-:Y:S02]  /*1120*/  PRMT R0, R4.reuse, 0x7770, RZ ;  /* 0x0000777004007816 */ /* 0x040fe400000000ff */
[C---:B------:R-:W-:Y:S02]  /*1130*/  PRMT R8, R4.reuse, 0x7773, RZ ;  /* 0x0000777304087816 */ /* 0x040fe400000000ff */
[----:B------:R-:W-:Y:S01]  /*1140*/  PRMT R7, R4, 0x7772, RZ ;  /* 0x0000777204077816 */ /* 0x000fe200000000ff */
[C---:B--2---:R-:W-:Y:S02]  /*1150*/  IMAD R6, R9.reuse, UR4, R6 ;  /* 0x0000000409067c24 */ /* 0x044fe4000f8e0206 */
        /* <DEDUP_REMOVED lines=10> */
[----:B-1----:R-:W-:Y:S02]  /*1200*/  IADD3 R11, P0, PT, R11, UR5, RZ ;  /* 0x000000050b0b7c10 */ /* 0x002fe4000ff1e0ff */
        /* <DEDUP_REMOVED lines=10> */
[----:B--2---:R-:W-:Y:S05]  /*12b0*/  @!P0 BRA P1, `(.L_x_650) ;  /* 0xfffffffc007c8947 */ /* 0x004fea000083ffff */
[----:B------:R-:W-:Y:S05]  /*12c0*/  EXIT ;  /* 0x000000000000794d */ /* 0x000fea0003800000 */
        .weak           $__internal_59_$__cuda_sm20_div_u16
        .type           $__internal_59_$__cuda_sm20_div_u16,@function
        .size           $__internal_59_$__cuda_sm20_div_u16,(.L_x_832 - $__internal_59_$__cuda_sm20_div_u16)
$__internal_59_$__cuda_sm20_div_u16:
        /* <DEDUP_REMOVED lines=18> */
[----:B------:R-:W-:Y:S06]  /*13f0*/  RET.REL.NODEC R2 `(_ZN2at6native63_GLOBAL__N__862fb238_30_ForeachBinaryOpScalarTensor_cu_64fe0ca525multi_tensor_apply_kernelINS1_18TensorListMetadataILi2EEENS1_27BinaryOpScalarTensorFunctorIhLi2ELi1ELi1EEEJSt4plusIhEPhhEEEvT_T0_DpT1_) ;  /* 0xffffffec02007950 */ /* 0x000fec0003c3ffff */
.L_x_651:
        /* <DEDUP_REMOVED lines=16> */
.L_x_832:


//--------------------- .text._ZN2at6native63_GLOBAL__N__862fb238_30_ForeachBinaryOpScalarTensor_cu_64fe0ca525multi_tensor_apply_kernelINS1_18TensorListMetadataILi1EEENS1_27BinaryOpScalarTensorFunctorIN3c108BFloat16ELi1ELi1ELi0EEEJSt4plusIfEPS7_fEEEvT_T0_DpT1_ --------------------------
	.section	.text._ZN2at6native63_GLOBAL__N__862fb238_30_ForeachBinaryOpScalarTensor_cu_64fe0ca525multi_tensor_apply_kernelINS1_18TensorListMetadataILi1EEENS1_27BinaryOpScalarTensorFunctorIN3c108BFloat16ELi1ELi1ELi0EEEJSt4plusIfEPS7_fEEEvT_T0_DpT1_,"ax",@progbits
	.align	128
.text._ZN2at6native63_GLOBAL__N__862fb238_30_ForeachBinaryOpScalarTensor_cu_64fe0ca525multi_tensor_apply_kernelINS1_18TensorListMetadataILi1EEENS1_27BinaryOpScalarTensorFunctorIN3c108BFloat16ELi1ELi1ELi0EEEJSt4plusIfEPS7_fEEEvT_T0_DpT1_:
        .type           _ZN2at6native63_GLOBAL__N__862fb238_30_ForeachBinaryOpScalarTensor_cu_64fe0ca525multi_tensor_apply_kernelINS1_18TensorListMetadataILi1EEENS1_27BinaryOpScalarTensorFunctorIN3c108BFloat16ELi1ELi1ELi0EEEJSt4plusIfEPS7_fEEEvT_T0_DpT1_,@function
        .size           _ZN2at6native63_GLOBAL__N__862fb238_30_ForeachBinaryOpScalarTensor_cu_64fe0ca525multi_tensor_apply_kernelINS1_18TensorListMetadataILi1EEENS1_27BinaryOpScalarTensorFunctorIN3c108BFloat16ELi1ELi1ELi0EEEJSt4plusIfEPS7_fEEEvT_T0_DpT1_,(.L_x_834 - _ZN2at6native63_GLOBAL__N__862fb238_30_ForeachBinaryOpScalarTensor_cu_64fe0ca525multi_tensor_apply_kernelINS1_18TensorListMetadataILi1EEENS1_27BinaryOpScalarTensorFunctorIN3c108BFloat16ELi1ELi1ELi0EEEJSt4plusIfEPS7_fEEEvT_T0_DpT1_)
        .other          _ZN2at6native63_GLOBAL__N__862fb238_30_ForeachBinaryOpScalarTensor_cu_64fe0ca525multi_tensor_apply_kernelINS1_18TensorListMetadataILi1EEENS1_27BinaryOpScalarTensorFunctorIN3c108BFloat16ELi1ELi1ELi0EEEJSt4plusIfEPS7_fEEEvT_T0_DpT1_,@"STO_CUDA_ENTRY STV_DEFAULT"
_ZN2at6native63_GLOBAL__N__862fb238_30_ForeachBinaryOpScalarTensor_cu_64fe0ca525multi_tensor_apply_kernelINS1_18TensorListMetadataILi1EEENS1_27BinaryOpScalarTensorFunctorIN3c108BFloat16ELi1ELi1ELi0EEEJSt4plusIfEPS7_fEEEvT_T0_DpT1_:
        /* <DEDUP_REMOVED lines=36> */
[----:B------:R-:W-:Y:S05]  /*0240*/  CALL.REL.NOINC `($__internal_60_$__cuda_sm20_div_u16) ;  /* 0x0000000c00b47944 */ /* 0x000fea0003c00000 */
        /* <DEDUP_REMOVED lines=14> */
.L_x_654:
        /* <DEDUP_REMOVED lines=25> */
[----:B------:R-:W-:Y:S02]  /*04c0*/  ISETP.GE.U32.AND P2, PT, R25, R0, PT ;  /* 0x000000001900720c */ /* 0x000fe40003f46070 */
[----:B------:R-:W-:Y:S01]  /*04d0*/  ISETP.GE.AND.EX P0, PT, R21, R16, PT, P0 ;  /* 0x000000101500720c */ /* 0x000fe20003f06300 */
[----:B------:R-:W-:Y:S01]  /*04e0*/  IMAD.U32 R21, RZ, RZ, UR11 ;  /* 0x0000000bff157e24 */ /* 0x000fe2000f8e00ff */
[----:B------:R-:W-:-:S02]  /*04f0*/  IADD3 R8, P1, PT, R6, UR14, RZ ;  /* 0x0000000e06087c10 */ /* 0x000fc4000ff3e0ff */
[----:B------:R-:W-:Y:S01]  /*0500*/  ISETP.GE.AND.EX P2, PT, R9, R16, PT, P2 ;  /* 0x000000100900720c */ /* 0x000fe20003f46320 */
[----:B------:R-:W-:Y:S01]  /*0510*/  IMAD.U32 R25, RZ, RZ, UR11 ;  /* 0x0000000bff197e24 */ /* 0x000fe2000f8e00ff */
        /* <DEDUP_REMOVED lines=13> */
[----:B--2---:R-:W-:Y:S02]  /*05f0*/  IMAD.U32 R20, R20, 0x10000, RZ ;  /* 0x0001000014147824 */ /* 0x004fe400078e00ff */
[----:B---3--:R-:W-:Y:S02]  /*0600*/  IMAD.U32 R23, R12, 0x10000, RZ ;  /* 0x000100000c177824 */ /* 0x008fe400078e00ff */
[----:B----4-:R-:W-:Y:S02]  /*0610*/  IMAD.U32 R11, R10, 0x10000, RZ ;  /* 0x000100000a0b7824 */ /* 0x010fe400078e00ff */
[C---:B-1----:R-:W-:Y:S01]  /*0620*/  FFMA.FTZ R23, R20.reuse, UR16, R23 ;  /* 0x0000001014177c23 */ /* 0x042fe20008010017 */
[----:B------:R-:W-:Y:S01]  /*0630*/  @!P4 LEA R10, P6, R25, R14, 0x1 ;  /* 0x0000000e190ac211 */ /* 0x000fe200078c08ff */
[----:B------:R-:W-:Y:S01]  /*0640*/  FFMA.FTZ R24, R20, UR16, R11 ;  /* 0x0000001014187c23 */ /* 0x000fe2000801000b */
[----:B------:R-:W-:-:S02]  /*0650*/  IMAD.U32 R11, RZ, RZ, UR11 ;  /* 0x0000000bff0b7e24 */ /* 0x000fc4000f8e00ff */
[----:B------:R-:W-:Y:S01]  /*0660*/  F2FP.BF16.F32.PACK_AB R23, RZ, R23 ;  /* 0x00000017ff17723e */ /* 0x000fe200000010ff */
[----:B------:R-:W-:Y:S01]  /*0670*/  IMAD.U32 R25, RZ, RZ, UR10 ;  /* 0x0000000aff197e24 */ /* 0x000fe2000f8e00ff */
[----:B------:R-:W-:Y:S02]  /*0680*/  LEA R12, P5, R27, R14, 0x1 ;  /* 0x0000000e1b0c7211 */ /* 0x000fe400078a08ff */
[----:B------:R-:W-:Y:S02]  /*0690*/  @!P4 LEA.HI.X R11, R11, R15, RZ, 0x1, P6 ;  /* 0x0000000f0b0bc211 */ /* 0x000fe400030f0cff */
[----:B------:R-:W-:Y:S02]  /*06a0*/  PRMT R26, R23, 0x7610, R26 ;  /* 0x00007610171a7816 */ /* 0x000fe4000000001a */
[----:B------:R-:W-:Y:S02]  /*06b0*/  IADD3 R23, P6, PT, R13, UR10, RZ ;  /* 0x0000000a0d177c10 */ /* 0x000fe4000ffde0ff */
[----:B------:R-:W-:-:S02]  /*06c0*/  F2FP.BF16.F32.PACK_AB R24, RZ, R24 ;  /* 0x00000018ff18723e */ /* 0x000fc400000010ff */
[----:B------:R-:W-:Y:S01]  /*06d0*/  LEA.HI.X R13, R25, R15, RZ, 0x1, P5 ;  /* 0x0000000f190d7211 */ /* 0x000fe200028f0cff */
[----:B------:R-:W-:Y:S01]  /*06e0*/  IMAD.X R25, RZ, RZ, R19, P6 ;  /* 0x000000ffff197224 */ /* 0x000fe200030e0613 */
[----:B------:R-:W-:Y:S01]  /*06f0*/  @!P3 STG.E.U16 desc[UR12][R14.64], R26 ;  /* 0x0000001a0e00b986 */ /* 0x000fe2000c10150c */
[----:B-----5:R-:W-:Y:S01]  /*0700*/  IMAD.U32 R19, R22, 0x10000, RZ ;  /* 0x0001000016137824 */ /* 0x020fe200078e00ff */
[C---:B------:R-:W-:Y:S02]  /*0710*/  LEA R22, P5, R23.reuse, R2, 0x1 ;  /* 0x0000000217167211 */ /* 0x040fe400078a08ff */
[----:B------:R0:W-:Y:S01]  /*0720*/  @!P4 STG.E.U16 desc[UR12][R10.64], R24 ;  /* 0x000000180a00c986 */ /* 0x0001e2000c10150c */
[C---:B------:R-:W-:Y:S02]  /*0730*/  IADD3 R27, P4, PT, R23.reuse, UR11, RZ ;  /* 0x0000000b171b7c10 */ /* 0x040fe4000ff9e0ff */
[----:B------:R-:W-:Y:S01]  /*0740*/  ISETP.GE.U32.AND P3, PT, R23, R0, PT ;  /* 0x000000001700720c */ /* 0x000fe20003f66070 */
[----:B------:R-:W-:Y:S01]  /*0750*/  IMAD.U32 R21, R21, 0x10000, RZ ;  /* 0x0001000015157824 */ /* 0x000fe200078e00ff */
[----:B------:R-:W-:-:S02]  /*0760*/  LEA.HI.X R23, R23, R3, R25, 0x1, P5 ;  /* 0x0000000317177211 */ /* 0x000fc400028f0c19 */
[----:B------:R-:W-:Y:S02]  /*0770*/  ISETP.GE.U32.AND P5, PT, R27, R0, PT ;  /* 0x000000001b00720c */ /* 0x000fe40003fa6070 */
[----:B------:R-:W-:Y:S01]  /*0780*/  ISETP.GE.AND.EX P3, PT, R25, R16, PT, P3 ;  /* 0x000000101900720c */ /* 0x000fe20003f66330 */
[----:B------:R-:W-:Y:S01]  /*0790*/  IMAD.X R25, RZ, RZ, R25, P4 ;  /* 0x000000ffff197224 */ /* 0x000fe200020e0619 */
[----:B------:R-:W-:Y:S01]  /*07a0*/  IADD3 R27, P6, PT, R27, UR11, RZ ;  /* 0x0000000b1b1b7c10 */ /* 0x000fe2000ffde0ff */
[C---:B------:R-:W-:Y:S01]  /*07b0*/  FFMA.FTZ R21, R20.reuse, UR16, R21 ;  /* 0x0000001014157c23 */ /* 0x040fe20008010015 */
[----:B------:R-:W-:Y:S02]  /*07c0*/  FFMA.FTZ R19, R20, UR16, R19 ;  /* 0x0000001014137c23 */ /* 0x000fe40008010013 */
[----:B------:R-:W-:Y:S01]  /*07d0*/  ISETP.GE.U32.AND P4, PT, R27, R0, PT ;  /* 0x000000001b00720c */ /* 0x000fe20003f86070 */
[----:B0-----:R-:W-:Y:S01]  /*07e0*/  IMAD.X R11, RZ, RZ, R25, P6 ;  /* 0x000000ffff0b7224 */ /* 0x001fe200030e0619 */
[----:B------:R-:W-:Y:S01]  /*07f0*/  F2FP.BF16.F32.PACK_AB R21, RZ, R21 ;  /* 0x00000015ff15723e */ /* 0x000fe200000010ff */
[----:B------:R-:W-:Y:S01]  /*0800*/  @!P0 IMAD.MOV.U32 R10, RZ, RZ, R8 ;  /* 0x000000ffff0a8224 */ /* 0x000fe200078e0008 */
[----:B------:R-:W-:-:S02]  /*0810*/  F2FP.BF16.F32.PACK_AB R19, RZ, R19 ;  /* 0x00000013ff13723e */ /* 0x000fc400000010ff */
        /* <DEDUP_REMOVED lines=32> */
[----:B----4-:R-:W-:Y:S02]  /*0a20*/  IMAD.U32 R10, R15, 0x10000, RZ ;  /* 0x000100000f0a7824 */ /* 0x010fe400078e00ff */
[----:B------:R-:W-:Y:S01]  /*0a30*/  FFMA.FTZ R14, R5, UR16, R14 ;  /* 0x00000010050e7c23 */ /* 0x000fe2000801000e */
[----:B-----5:R-:W-:Y:S02]  /*0a40*/  IMAD.U32 R20, R19, 0x10000, RZ ;  /* 0x0001000013147824 */ /* 0x020fe400078e00ff */
[----:B------:R-:W-:Y:S01]  /*0a50*/  FFMA.FTZ R10, R5, UR16, R10 ;  /* 0x00000010050a7c23 */ /* 0x000fe2000801000a */
[----:B------:R-:W-:-:S02]  /*0a60*/  IMAD.U32 R4, R4, 0x10000, RZ ;  /* 0x0001000004047824 */ /* 0x000fc400078e00ff */
[C---:B------:R-:W-:Y:S01]  /*0a70*/  FFMA.FTZ R20, R5.reuse, UR16, R20 ;  /* 0x0000001005147c23 */ /* 0x040fe20008010014 */
[----:B------:R-:W-:Y:S01]  /*0a80*/  F2FP.BF16.F32.PACK_AB R14, RZ, R14 ;  /* 0x0000000eff0e723e */ /* 0x000fe200000010ff */
[----:B------:R-:W-:Y:S01]  /*0a90*/  FFMA.FTZ R4, R5, UR16, R4 ;  /* 0x0000001005047c23 */ /* 0x000fe20008010004 */
[----:B------:R-:W-:Y:S02]  /*0aa0*/  F2FP.BF16.F32.PACK_AB R10, RZ, R10 ;  /* 0x0000000aff0a723e */ /* 0x000fe400000010ff */
[----:B------:R-:W-:Y:S02]  /*0ab0*/  F2FP.BF16.F32.PACK_AB R20, RZ, R20 ;  /* 0x00000014ff14723e */ /* 0x000fe400000010ff */
[----:B------:R-:W-:Y:S01]  /*0ac0*/  F2FP.BF16.F32.PACK_AB R4, RZ, R4 ;  /* 0x00000004ff04723e */ /* 0x000fe200000010ff */
[----:B------:R2:W-:Y:S04]  /*0ad0*/  @!P1 STG.E.U16 desc[UR12][R12.64], R14 ;  /* 0x0000000e0c009986 */ /* 0x0005e8000c10150c */
[----:B------:R2:W-:Y:S04]  /*0ae0*/  @!P3 STG.E.U16 desc[UR12][R22.64], R10 ;  /* 0x0000000a1600b986 */ /* 0x0005e8000c10150c */
[----:B------:R2:W-:Y:S04]  /*0af0*/  @!P5 STG.E.U16 desc[UR12][R8.64], R20 ;  /* 0x000000140800d986 */ /* 0x0005e8000c10150c */
[----:B------:R2:W-:Y:S01]  /*0b00*/  @!P4 STG.E.U16 desc[UR12][R6.64], R4 ;  /* 0x000000040600c986 */ /* 0x0005e2000c10150c */
[----:B------:R-:W-:Y:S05]  /*0b10*/  BRA.U UP0, `(.L_x_654) ;  /* 0xfffffff900047547 */ /* 0x000fea000b83ffff */
.L_x_653:
        /* <DEDUP_REMOVED lines=27> */
[----:B------:R-:W-:Y:S01]  /*0cd0*/  PRMT R12, RZ, 0x7610, R12 ;  /* 0x00007610ff0c7816 */ /* 0x000fe2000000000c */
[----:B------:R-:W-:Y:S01]  /*0ce0*/  IMAD.X R7, RZ, RZ, R7, P4 ;  /* 0x000000ffff077224 */ /* 0x000fe200020e0607 */
[----:B------:R-:W-:Y:S01]  /*0cf0*/  IADD3 R8, P5, PT, R4, UR4, RZ ;  /* 0x0000000404087c10 */ /* 0x000fe2000ffbe0ff */
[----:B------:R-:W3:Y:S01]  /*0d00*/  @!P0 LDG.E.U16 R0, desc[UR12][R2.64] ;  /* 0x0000000c02008981 */ /* 0x000ee2000c1e1500 */
[----:B------:R-:W-:Y:S02]  /*0d10*/  PRMT R13, RZ, 0x7610, R13 ;  /* 0x00007610ff0d7816 */ /* 0x000fe4000000000d */
[----:B------:R-:W-:Y:S01]  /*0d20*/  IADD3.X R9, PT, PT, R5, UR5, RZ, P5, !PT ;  /* 0x0000000505097c10 */ /* 0x000fe2000affe4ff */
[----:B------:R-:W4:Y:S01]  /*0d30*/  @!P2 LDG.E.U16 R12, desc[UR12][R4.64] ;  /* 0x0000000c040ca981 */ /* 0x000f22000c1e1500 */
[----:B------:R-:W-:Y:S02]  /*0d40*/  ISETP.GE.AND.EX P1, PT, R7, R16, PT, P1 ;  /* 0x000000100700720c */ /* 0x000fe40003f26310 */
[----:B------:R-:W-:Y:S01]  /*0d50*/  IADD3 R6, P4, PT, R8, UR4, RZ ;  /* 0x0000000408067c10 */ /* 0x000fe2000ff9e0ff */
[----:B------:R-:W5:Y:S01]  /*0d60*/  @!P3 LDG.E.U16 R13, desc[UR12][R8.64] ;  /* 0x0000000c080db981 */ /* 0x000f62000c1e1500 */
[----:B------:R-:W0:Y:S02]  /*0d70*/  LDCU UR4, c[0x0][0x10b8] ;  /* 0x00021700ff0477ac */ /* 0x000e240008000800 */
[----:B------:R-:W-:-:S07]  /*0d80*/  IADD3.X R7, PT, PT, R9, UR5, RZ, P4, !PT ;  /* 0x0000000509077c10 */ /* 0x000fce000a7fe4ff */
[----:B------:R-:W5:Y:S01]  /*0d90*/  @!P1 LDG.E.U16 R17, desc[UR12][R6.64] ;  /* 0x0000000c06119981 */ /* 0x000f62000c1e1500 */
[----:B--2---:R-:W-:Y:S02]  /*0da0*/  IMAD.U32 R10, R10, 0x10000, RZ ;  /* 0x000100000a0a7824 */ /* 0x004fe400078e00ff */
[----:B---3--:R-:W-:Y:S02]  /*0db0*/  IMAD.U32 R11, R0, 0x10000, RZ ;  /* 0x00010000000b7824 */ /* 0x008fe400078e00ff */
[----:B----4-:R-:W-:Y:S02]  /*0dc0*/  IMAD.U32 R15, R12, 0x10000, RZ ;  /* 0x000100000c0f7824 */ /* 0x010fe400078e00ff */
[C---:B0-----:R-:W-:Y:S01]  /*0dd0*/  FFMA.FTZ R11, R10.reuse, UR4, R11 ;  /* 0x000000040a0b7c23 */ /* 0x041fe2000801000b */
[----:B-----5:R-:W-:Y:S02]  /*0de0*/  IMAD.U32 R13, R13, 0x10000, RZ ;  /* 0x000100000d0d7824 */ /* 0x020fe400078e00ff */
[----:B------:R-:W-:-:S02]  /*0df0*/  FFMA.FTZ R15, R10, UR4, R15 ;  /* 0x000000040a0f7c23 */ /* 0x000fc4000801000f */
[C---:B------:R-:W-:Y:S01]  /*0e00*/  FFMA.FTZ R13, R10.reuse, UR4, R13 ;  /* 0x000000040a0d7c23 */ /* 0x040fe2000801000d */
[----:B------:R-:W-:Y:S02]  /*0e10*/  F2FP.BF16.F32.PACK_AB R11, RZ, R11 ;  /* 0x0000000bff0b723e */ /* 0x000fe400000010ff */
[----:B------:R-:W-:Y:S02]  /*0e20*/  F2FP.BF16.F32.PACK_AB R15, RZ, R15 ;  /* 0x0000000fff0f723e */ /* 0x000fe400000010ff */
[----:B------:R-:W-:Y:S01]  /*0e30*/  F2FP.BF16.F32.PACK_AB R13, RZ, R13 ;  /* 0x0000000dff0d723e */ /* 0x000fe200000010ff */
[----:B------:R-:W-:Y:S01]  /*0e40*/  IMAD.U32 R17, R17, 0x10000, RZ ;  /* 0x0001000011117824 */ /* 0x000fe200078e00ff */
[----:B------:R0:W-:Y:S03]  /*0e50*/  @!P0 STG.E.U16 desc[UR12][R2.64], R11 ;  /* 0x0000000b02008986 */ /* 0x0001e6000c10150c */
[----:B------:R-:W-:Y:S01]  /*0e60*/  FFMA.FTZ R17, R10, UR4, R17 ;  /* 0x000000040a117c23 */ /* 0x000fe20008010011 */
[----:B------:R0:W-:Y:S04]  /*0e70*/  @!P2 STG.E.U16 desc[UR12][R4.64], R15 ;  /* 0x0000000f0400a986 */ /* 0x0001e8000c10150c */
[----:B------:R0:W-:Y:S01]  /*0e80*/  @!P3 STG.E.U16 desc[UR12][R8.64], R13 ;  /* 0x0000000d0800b986 */ /* 0x0001e2000c10150c */
[----:B------:R-:W-:Y:S05]  /*0e90*/  @P1 EXIT ;  /* 0x000000000000194d */ /* 0x000fea0003800000 */
[----:B------:R-:W-:-:S05]  /*0ea0*/  F2FP.BF16.F32.PACK_AB R17, RZ, R17 ;  /* 0x00000011ff11723e */ /* 0x000fca00000010ff */
[----:B------:R-:W-:Y:S01]  /*0eb0*/  STG.E.U16 desc[UR12][R6.64], R17 ;  /* 0x0000001106007986 */ /* 0x000fe2000c10150c */
[----:B------:R-:W-:Y:S05]  /*0ec0*/  EXIT ;  /* 0x000000000000794d */ /* 0x000fea0003800000 */
.L_x_652:
        /* <DEDUP_REMOVED lines=9> */
.L_x_655:
        /* <DEDUP_REMOVED lines=12> */
[----:B------:R-:W-:Y:S02]  /*1020*/  IMAD.U32 R15, R15, 0x10000, RZ ;  /* 0x000100000f0f7824 */ /* 0x000fe400078e00ff */
[----:B------:R-:W-:Y:S02]  /*1030*/  IMAD.U32 R13, R8, 0x10000, RZ ;  /* 0x00010000080d7824 */ /* 0x000fe400078e00ff */
[----:B------:R-:W-:-:S02]  /*1040*/  IMAD.U32 R9, R9, 0x10000, RZ ;  /* 0x0001000009097824 */ /* 0x000fc400078e00ff */
[C---:B--2---:R-:W-:Y:S01]  /*1050*/  FFMA.FTZ R11, R10.reuse, UR5, R11 ;  /* 0x000000050a0b7c23 */ /* 0x044fe2000801000b */
[C---:B------:R-:W-:Y:S01]  /*1060*/  FFMA.FTZ R15, R10.reuse, UR5, R15 ;  /* 0x000000050a0f7c23 */ /* 0x040fe2000801000f */
[C---:B------:R-:W-:Y:S01]  /*1070*/  FFMA.FTZ R8, R10.reuse, UR5, R13 ;  /* 0x000000050a087c23 */ /* 0x040fe2000801000d */
[----:B------:R-:W-:-:S04]  /*1080*/  FFMA.FTZ R10, R10, UR5, R9 ;  /* 0x000000050a0a7c23 */ /* 0x000fc80008010009 */
        /* <DEDUP_REMOVED lines=9> */
        .weak           $__internal_60_$__cuda_sm20_div_u16
        .type           $__internal_60_$__cuda_sm20_div_u16,@function
        .size           $__internal_60_$__cuda_sm20_div_u16,(.L_x_834 - $__internal_60_$__cuda_sm20_div_u16)
$__internal_60_$__cuda_sm20_div_u16:
        /* <DEDUP_REMOVED lines=19> */
[----:B------:R-:W-:Y:S05]  /*1250*/  RET.REL.NODEC R4 `(_ZN2at6native63_GLOBAL__N__862fb238_30_ForeachBinaryOpScalarTensor_cu_64fe0ca525multi_tensor_apply_kernelINS1_18TensorListMetadataILi1EEENS1_27BinaryOpScalarTensorFunctorIN3c108BFloat16ELi1ELi1ELi0EEEJSt4plusIfEPS7_fEEEvT_T0_DpT1_) ;  /* 0xffffffec04687950 */ /* 0x000fea0003c3ffff */
.L_x_656:
        /* <DEDUP_REMOVED lines=10> */
.L_x_834:


//--------------------- .text._ZN2at6native63_GLOBAL__N__862fb238_30_ForeachBinaryOpScalarTensor_cu_64fe0ca525multi_tensor_apply_kernelINS1_18TensorListMetadataILi1EEENS1_27BinaryOpScalarTensorFunctorIN3c104HalfELi1ELi1ELi0EEEJSt4plusIfEPS7_fEEEvT_T0_DpT1_ --------------------------
	.section	.text._ZN2at6native63_GLOBAL__N__862fb238_30_ForeachBinaryOpScalarTensor_cu_64fe0ca525multi_tensor_apply_kernelINS1_18TensorListMetadataILi1EEENS1_27BinaryOpScalarTensorFunctorIN3c104HalfELi1ELi1ELi0EEEJSt4plusIfEPS7_fEEEvT_T0_DpT1_,"ax",@progbits
	.align	128
.text._ZN2at6native63_GLOBAL__N__862fb238_30_ForeachBinaryOpScalarTensor_cu_64fe0ca525multi_tensor_apply_kernelINS1_18TensorListMetadataILi1EEENS1_27BinaryOpScalarTensorFunctorIN3c104HalfELi1ELi1ELi0EEEJSt4plusIfEPS7_fEEEvT_T0_DpT1_:
        .type           _ZN2at6native63_GLOBAL__N__862fb238_30_ForeachBinaryOpScalarTensor_cu_64fe0ca525multi_tensor_apply_kernelINS1_18TensorListMetadataILi1EEENS1_27BinaryOpScalarTensorFunctorIN3c104HalfELi1ELi1ELi0EEEJSt4plusIfEPS7_fEEEvT_T0_DpT1_,@function
        .size           _ZN2at6native63_GLOBAL__N__862fb238_30_ForeachBinaryOpScalarTensor_cu_64fe0ca525multi_tensor_apply_kernelINS1_18TensorListMetadataILi1EEENS1_27BinaryOpScalarTensorFunctorIN3c104HalfELi1ELi1ELi0EEEJSt4plusIfEPS7_fEEEvT_T0_DpT1_,(.L_x_836 - _ZN2at6native63_GLOBAL__N__862fb238_30_ForeachBinaryOpScalarTensor_cu_64fe0ca525multi_tensor_apply_kernelINS1_18TensorListMetadataILi1EEENS1_27BinaryOpScalarTensorFunctorIN3c104HalfELi1ELi1ELi0EEEJSt4plusIfEPS7_fEEEvT_T0_DpT1_)
        .other          _ZN2at6native63_GLOBAL__N__862fb238_30_ForeachBinaryOpScalarTensor_cu_64fe0ca525multi_tensor_apply_kernelINS1_18TensorListMetadataILi1EEENS1_27BinaryOpScalarTensorFunctorIN3c104HalfELi1ELi1ELi0EEEJSt4plusIfEPS7_fEEEvT_T0_DpT1_,@"STO_CUDA_ENTRY STV_DEFAULT"
_ZN2at6native63_GLOBAL__N__862fb238_30_ForeachBinaryOpScalarTensor_cu_64fe0ca525multi_tensor_apply_kernelINS1_18TensorListMetadataILi1EEENS1_27BinaryOpScalarTensorFunctorIN3c104HalfELi1ELi1ELi0EEEJSt4plusIfEPS7_fEEEvT_T0_DpT1_:
        /* <DEDUP_REMOVED lines=36> */
[----:B------:R-:W-:Y:S05]  /*0240*/  CALL.REL.NOINC `($__internal_61_$__cuda_sm20_div_u16) ;  /* 0x0000000c00ac7944 */ /* 0x000fea0003c00000 */
        /* <DEDUP_REMOVED lines=14> */
.L_x_659:
        /* <DEDUP_REMOVED lines=45> */
[----:B---3--:R-:W-:Y:S02]  /*0600*/  HADD2.F32 R23, -RZ, R12.H0_H0 ;  /* 0x2000000cff177230 */ /* 0x008fe40000004100 */
[----:B----4-:R-:W-:-:S03]  /*0610*/  HADD2.F32 R11, -RZ, R10.H0_H0 ;  /* 0x2000000aff0b7230 */ /* 0x010fc60000004100 */
[C---:B-1----:R-:W-:Y:S01]  /*0620*/  FFMA.FTZ R23, R20.reuse, UR16, R23 ;  /* 0x0000001014177c23 */ /* 0x042fe20008010017 */
[-C--:B------:R-:W-:Y:S01]  /*0630*/  @!P4 LEA R10, P6, R25, R14.reuse, 0x1 ;  /* 0x0000000e190ac211 */ /* 0x080fe200078c08ff */
[----:B------:R-:W-:Y:S01]  /*0640*/  FFMA.FTZ R24, R20, UR16, R11 ;  /* 0x0000001014187c23 */ /* 0x000fe2000801000b */
        /* <DEDUP_REMOVED lines=60> */
[----:B---3--:R-:W-:Y:S02]  /*0a10*/  HADD2.F32 R14, -RZ, R14.H0_H0 ;  /* 0x2000000eff0e7230 */ /* 0x008fe40000004100 */
[----:B----4-:R-:W-:-:S03]  /*0a20*/  HADD2.F32 R10, -RZ, R15.H0_H0 ;  /* 0x2000000fff0a7230 */ /* 0x010fc60000004100 */
[C---:B------:R-:W-:Y:S01]  /*0a30*/  FFMA.FTZ R14, R5.reuse, UR16, R14 ;  /* 0x00000010050e7c23 */ /* 0x040fe2000801000e */
[----:B-----5:R-:W-:Y:S02]  /*0a40*/  HADD2.F32 R20, -RZ, R19.H0_H0 ;  /* 0x20000013ff147230 */ /* 0x020fe40000004100 */
[C---:B------:R-:W-:Y:S01]  /*0a50*/  FFMA.FTZ R10, R5.reuse, UR16, R10 ;  /* 0x00000010050a7c23 */ /* 0x040fe2000801000a */
[----:B------:R-:W-:Y:S02]  /*0a60*/  HADD2.F32 R4, -RZ, R4.H0_H0 ;  /* 0x20000004ff047230 */ /* 0x000fe40000004100 */
[C---:B------:R-:W-:Y:S01]  /*0a70*/  FFMA.FTZ R20, R5.reuse, UR16, R20 ;  /* 0x0000001005147c23 */ /* 0x040fe20008010014 */
[----:B------:R-:W-:Y:S02]  /*0a80*/  F2FP.F16.F32.PACK_AB R14, RZ, R14 ;  /* 0x0000000eff0e723e */ /* 0x000fe400000000ff */
[----:B------:R-:W-:Y:S01]  /*0a90*/  FFMA.FTZ R4, R5, UR16, R4 ;  /* 0x0000001005047c23 */ /* 0x000fe20008010004 */
        /* <DEDUP_REMOVED lines=8> */
.L_x_658:
        /* <DEDUP_REMOVED lines=40> */
[----:B--2---:R-:W-:Y:S02]  /*0da0*/  HADD2.F32 R10, -RZ, R10.H0_H0 ;  /* 0x2000000aff0a7230 */ /* 0x004fe40000004100 */
[----:B---3--:R-:W-:Y:S02]  /*0db0*/  HADD2.F32 R11, -RZ, R0.H0_H0 ;  /* 0x20000000ff0b7230 */ /* 0x008fe40000004100 */
[----:B----4-:R-:W-:-:S03]  /*0dc0*/  HADD2.F32 R15, -RZ, R12.H0_H0 ;  /* 0x2000000cff0f7230 */ /* 0x010fc60000004100 */
[C---:B0-----:R-:W-:Y:S01]  /*0dd0*/  FFMA.FTZ R11, R10.reuse, UR4, R11 ;  /* 0x000000040a0b7c23 */ /* 0x041fe2000801000b */
[----:B-----5:R-:W-:Y:S02]  /*0de0*/  HADD2.F32 R13, -RZ, R13.H0_H0 ;  /* 0x2000000dff0d7230 */ /* 0x020fe40000004100 */
[C---:B------:R-:W-:Y:S02]  /*0df0*/  FFMA.FTZ R15, R10.reuse, UR4, R15 ;  /* 0x000000040a0f7c23 */ /* 0x040fe4000801000f */
[----:B------:R-:W-:Y:S01]  /*0e00*/  F2FP.F16.F32.PACK_AB R11, RZ, R11 ;  /* 0x0000000bff0b723e */ /* 0x000fe200000000ff */
[----:B------:R-:W-:Y:S02]  /*0e10*/  FFMA.FTZ R13, R10, UR4, R13 ;  /* 0x000000040a0d7c23 */ /* 0x000fe4000801000d */
[----:B------:R-:W-:Y:S02]  /*0e20*/  F2FP.F16.F32.PACK_AB R15, RZ, R15 ;  /* 0x0000000fff0f723e */ /* 0x000fe400000000ff */
[----:B------:R0:W-:Y:S01]  /*0e30*/  @!P0 STG.E.U16 desc[UR12][R2.64], R11 ;  /* 0x0000000b02008986 */ /* 0x0001e2000c10150c */
[----:B------:R-:W-:Y:S01]  /*0e40*/  F2FP.F16.F32.PACK_AB R13, RZ, R13 ;  /* 0x0000000dff0d723e */ /* 0x000fe200000000ff */
[----:B------:R-:W-:-:S02]  /*0e50*/  HADD2.F32 R17, -RZ, R17.H0_H0 ;  /* 0x20000011ff117230 */ /* 0x000fc40000004100 */
[----:B------:R0:W-:Y:S03]  /*0e60*/  @!P2 STG.E.U16 desc[UR12][R4.64], R15 ;  /* 0x0000000f0400a986 */ /* 0x0001e6000c10150c */
[----:B------:R-:W-:Y:S01]  /*0e70*/  FFMA.FTZ R17, R10, UR4, R17 ;  /* 0x000000040a117c23 */ /* 0x000fe20008010011 */
[----:B------:R0:W-:Y:S01]  /*0e80*/  @!P3 STG.E.U16 desc[UR12][R8.64], R13 ;  /* 0x0000000d0800b986 */ /* 0x0001e2000c10150c */
[----:B------:R-:W-:Y:S05]  /*0e90*/  @P1 EXIT ;  /* 0x000000000000194d */ /* 0x000fea0003800000 */
[----:B------:R-:W-:-:S05]  /*0ea0*/  F2FP.F16.F32.PACK_AB R17, RZ, R17 ;  /* 0x00000011ff11723e */ /* 0x000fca00000000ff */
[----:B------:R-:W-:Y:S01]  /*0eb0*/  STG.E.U16 desc[UR12][R6.64], R17 ;  /* 0x0000001106007986 */ /* 0x000fe2000c10150c */
[----:B------:R-:W-:Y:S05]  /*0ec0*/  EXIT ;  /* 0x000000000000794d */ /* 0x000fea0003800000 */
.L_x_657:
        /* <DEDUP_REMOVED lines=9> */
.L_x_660:
        /* <DEDUP_REMOVED lines=8> */
[----:B---3--:R-:W-:Y:S02]  /*0fe0*/  HADD2.F32 R8, -RZ, R8.H0_H0 ;  /* 0x20000008ff087230 */ /* 0x008fe40000004100 */
[--C-:B----4-:R-:W-:Y:S02]  /*0ff0*/  HADD2.F32 R9, -RZ, R14.reuse.H0_H0 ;  /* 0x2000000eff097230 */ /* 0x110fe40000004100 */
[----:B------:R-:W-:Y:S02]  /*1000*/  HADD2.F32 R11, -RZ, R14.H1_H1 ;  /* 0x3000000eff0b7230 */ /* 0x000fe40000004100 */
[--C-:B------:R-:W-:Y:S02]  /*1010*/  HADD2.F32 R13, -RZ, R15.reuse.H0_H0 ;  /* 0x2000000fff0d7230 */ /* 0x100fe40000004100 */
[----:B------:R-:W-:Y:S02]  /*1020*/  HADD2.F32 R15, -RZ, R15.H1_H1 ;  /* 0x3000000fff0f7230 */ /* 0x000fe40000004100 */
[C---:B--2---:R-:W-:Y:S01]  /*1030*/  FFMA.FTZ R9, R8.reuse, UR5, R9 ;  /* 0x0000000508097c23 */ /* 0x044fe20008010009 */
[C---:B------:R-:W-:Y:S01]  /*1040*/  FFMA.FTZ R10, R8.reuse, UR5, R11 ;  /* 0x00000005080a7c23 */ /* 0x040fe2000801000b */
[C---:B------:R-:W-:Y:S01]  /*1050*/  FFMA.FTZ R13, R8.reuse, UR5, R13 ;  /* 0x00000005080d7c23 */ /* 0x040fe2000801000d */
[----:B------:R-:W-:-:S03]  /*1060*/  FFMA.FTZ R8, R8, UR5, R15 ;  /* 0x0000000508087c23 */ /* 0x000fc6000801000f */
        /* <DEDUP_REMOVED lines=9> */
        .weak           $__internal_61_$__cuda_sm20_div_u16
        .type           $__internal_61_$__cuda_sm20_div_u16,@function
        .size           $__internal_61_$__cuda_sm20_div_u16,(.L_x_836 - $__internal_61_$__cuda_sm20_div_u16)
$__internal_61_$__cuda_sm20_div_u16:
        /* <DEDUP_REMOVED lines=19> */
[----:B------:R-:W-:Y:S05]  /*1230*/  RET.REL.NODEC R4 `(_ZN2at6native63_GLOBAL__N__862fb238_30_ForeachBinaryOpScalarTensor_cu_64fe0ca525multi_tensor_apply_kernelINS1_18TensorListMetadataILi1EEENS1_27BinaryOpScalarTensorFunctorIN3c104HalfELi1ELi1ELi0EEEJSt4plusIfEPS7_fEEEvT_T0_DpT1_) ;  /* 0xffffffec04707950 */ /* 0x000fea0003c3ffff */
.L_x_661:
        /* <DEDUP_REMOVED lines=12> */
.L_x_836:


//--------------------- .text._ZN2at6native63_GLOBAL__N__862fb238_30_ForeachBinaryOpScalarTensor_cu_64fe0ca525multi_tensor_apply_kernelINS1_18TensorListMetadataILi1EEENS1_27BinaryOpScalarTensorFunctorIbLi1ELi1ELi0EEEJSt4plusIbEPbbEEEvT_T0_DpT1_ --------------------------
	.section	.text._ZN2at6native63_GLOBAL__N__862fb238_30_ForeachBinaryOpScalarTensor_cu_64fe0ca525multi_tensor_apply_kernelINS1_18TensorListMetadataILi1EEENS1_27BinaryOpScalarTensorFunctorIbLi1ELi1ELi0EEEJSt4plusIbEPbbEEEvT_T0_DpT1_,"ax",@progbits
	.align	128
.text._ZN2at6native63_GLOBAL__N__862fb238_30_ForeachBinaryOpScalarTensor_cu_64fe0ca525multi_tensor_apply_kernelINS1_18TensorListMetadataILi1EEENS1_27BinaryOpScalarTensorFunctorIbLi1ELi1ELi0EEEJSt4plusIbEPbbEEEvT_T0_DpT1_:
        .type           _ZN2at6native63_GLOBAL__N__862fb238_30_ForeachBinaryOpScalarTensor_cu_64fe0ca525multi_tensor_apply_kernelINS1_18TensorListMetadataILi1EEENS1_27BinaryOpScalarTensorFunctorIbLi1ELi1ELi0EEEJSt4plusIbEPbbEEEvT_T0_DpT1_,@function
        .size           _ZN2at6native63_GLOBAL__N__862fb238_30_ForeachBinaryOpScalarTensor_cu_64fe0ca525multi_tensor_apply_kernelINS1_18TensorListMetadataILi1EEENS1_27BinaryOpScalarTensorFunctorIbLi1ELi1ELi0EEEJSt4plusIbEPbbEEEvT_T0_DpT1_,(.L_x_838 - _ZN2at6native63_GLOBAL__N__862fb238_30_ForeachBinaryOpScalarTensor_cu_64fe0ca525multi_tensor_apply_kernelINS1_18TensorListMetadataILi1EEENS1_27BinaryOpScalarTensorFunctorIbLi1ELi1ELi0EEEJSt4plusIbEPbbEEEvT_T0_DpT1_)
        .other          _ZN2at6native63_GLOBAL__N__862fb238_30_ForeachBinaryOpScalarTensor_cu_64fe0ca525multi_tensor_apply_kernelINS1_18TensorListMetadataILi1EEENS1_27BinaryOpScalarTensorFunctorIbLi1ELi1ELi0EEEJSt4plusIbEPbbEEEvT_T0_DpT1_,@"STO_CUDA_ENTRY STV_DEFAULT"
_ZN2at6native63_GLOBAL__N__862fb238_30_ForeachBinaryOpScalarTensor_cu_64fe0ca525multi_tensor_apply_kernelINS1_18TensorListMetadataILi1EEENS1_27BinaryOpScalarTensorFunctorIbLi1ELi1ELi0EEEJSt4plusIbEPbbEEEvT_T0_DpT1_:
        /* <DEDUP_REMOVED lines=35> */
[----:B------:R-:W-:Y:S05]  /*0230*/  CALL.REL.NOINC `($__internal_62_$__cuda_sm20_div_u16) ;  /* 0x0000000c00f47944 */ /* 0x000fea0003c00000 */
        /* <DEDUP_REMOVED lines=35> */
.L_x_664:
        /* <DEDUP_REMOVED lines=119> */
.L_x_663:
        /* <DEDUP_REMOVED lines=57> */
.L_x_662:
        /* <DEDUP_REMOVED lines=10> */
.L_x_665:
        /* <DEDUP_REMOVED lines=32> */
        .weak           $__internal_62_$__cuda_sm20_div_u16
        .type           $__internal_62_$__cuda_sm20_div_u16,@function
        .size           $__internal_62_$__cuda_sm20_div_u16,(.L_x_838 - $__internal_62_$__cuda_sm20_div_u16)
$__internal_62_$__cuda_sm20_div_u16:
        /* <DEDUP_REMOVED lines=19> */
[----:B------:R-:W-:Y:S05]  /*1340*/  RET.REL.NODEC R2 `(_ZN2at6native63_GLOBAL__N__862fb238_30_ForeachBinaryOpScalarTensor_cu_64fe0ca525multi_tensor_apply_kernelINS1_18TensorListMetadataILi1EEENS1_27BinaryOpScalarTensorFunctorIbLi1ELi1ELi0EEEJSt4plusIbEPbbEEEvT_T0_DpT1_) ;  /* 0xffffffec022c7950 */ /* 0x000fea0003c3ffff */
.L_x_666:
        /* <DEDUP_REMOVED lines=11> */
.L_x_838:


//--------------------- .text._ZN2at6native63_GLOBAL__N__862fb238_30_ForeachBinaryOpScalarTensor_cu_64fe0ca525multi_tensor_apply_kernelINS1_18TensorListMetadataILi1EEENS1_27BinaryOpScalarTensorFunctorIN3c107complexIfEELi1ELi1ELi0EEEJSt4plusIS8_EPS8_S8_EEEvT_T0_DpT1_ --------------------------
	.section	.text._ZN2at6native63_GLOBAL__N__862fb238_30_ForeachBinaryOpScalarTensor_cu_64fe0ca525multi_tensor_apply_kernelINS1_18TensorListMetadataILi1EEENS1_27BinaryOpScalarTensorFunctorIN3c107complexIfEELi1ELi1ELi0EEEJSt4plusIS8_EPS8_S8_EEEvT_T0_DpT1_,"ax",@progbits
	.align	128
.text._ZN2at6native63_GLOBAL__N__862fb238_30_ForeachBinaryOpScalarTensor_cu_64fe0ca525multi_tensor_apply_kernelINS1_18TensorListMetadataILi1EEENS1_27BinaryOpScalarTensorFunctorIN3c107complexIfEELi1ELi1ELi0EEEJSt4plusIS8_EPS8_S8_EEEvT_T0_DpT1_:
        .type           _ZN2at6native63_GLOBAL__N__862fb238_30_ForeachBinaryOpScalarTensor_cu_64fe0ca525multi_tensor_apply_kernelINS1_18TensorListMetadataILi1EEENS1_27BinaryOpScalarTensorFunctorIN3c107complexIfEELi1ELi1ELi0EEEJSt4plusIS8_EPS8_S8_EEEvT_T0_DpT1_,@function
        .size           _ZN2at6native63_GLOBAL__N__862fb238_30_ForeachBinaryOpScalarTensor_cu_64fe0ca525multi_tensor_apply_kernelINS1_18TensorListMetadataILi1EEENS1_27BinaryOpScalarTensorFunctorIN3c107complexIfEELi1ELi1ELi0EEEJSt4plusIS8_EPS8_S8_EEEvT_T0_DpT1_,(.L_x_840 - _ZN2at6native63_GLOBAL__N__862fb238_30_ForeachBinaryOpScalarTensor_cu_64fe0ca525multi_tensor_apply_kernelINS1_18TensorListMetadataILi1EEENS1_27BinaryOpScalarTensorFunctorIN3c107complexIfEELi1ELi1ELi0EEEJSt4plusIS8_EPS8_S8_EEEvT_T0_DpT1_)
        .other          _ZN2at6native63_GLOBAL__N__862fb238_30_ForeachBinaryOpScalarTensor_cu_64fe0ca525multi_tensor_apply_kernelINS1_18TensorListMetadataILi1EEENS1_27BinaryOpScalarTensorFunctorIN3c107complexIfEELi1ELi1ELi0EEEJSt4plusIS8_EPS8_S8_EEEvT_T0_DpT1_,@"STO_CUDA_ENTRY STV_DEFAULT"
_ZN2at6native63_GLOBAL__N__862fb238_30_ForeachBinaryOpScalarTensor_cu_64fe0ca525multi_tensor_apply_kernelINS1_18TensorListMetadataILi1EEENS1_27BinaryOpScalarTensorFunctorIN3c107complexIfEELi1ELi1ELi0EEEJSt4plusIS8_EPS8_S8_EEEvT_T0_DpT1_:
        /* <DEDUP_REMOVED lines=23> */
[----:B------:R-:W-:Y:S01]  /*0170*/  IMAD.MOV.U32 R7, RZ, RZ, RZ ;  /* 0x000000ffff077224 */ /* 0x000fe200078e00ff */
[----:B------:R-:W2:Y:S01]  /*0180*/  LDCU.64 UR6, c[0x0][0x10b8] ;  /* 0x00021700ff0677ac */ /* 0x000ea20008000a00 */
[----:B------:R-:W-:Y:S01]  /*0190*/  IMAD.MOV.U32 R3, RZ, RZ, RZ ;  /* 0x000000ffff037224 */ /* 0x000fe200078e00ff */
[----:B------:R-:W-:-:S04]  /*01a0*/  ISETP.LT.U32.AND.EX P0, PT, R12, RZ, PT, P0 ;  /* 0x000000ff0c00720c */ /* 0x000fc80003f01100 */
[----:B------:R-:W-:Y:S02]  /*01b0*/  SEL R5, R13, 0x10000, P0 ;  /* 0x000100000d057807 */ /* 0x000fe40000000000 */
[----:B------:R-:W-:-:S07]  /*01c0*/  SEL R4, R12, RZ, P0 ;  /* 0x000000ff0c047207 */ /* 0x000fce0000000000 */
.L_x_668:
[----:B---3--:R-:W3:Y:S02]  /*01d0*/  LDC.64 R8, c[0x0][0x10b0] ;  /* 0x00042c00ff087b82 */ /* 0x008ee40000000a00 */
[----:B---3--:R-:W2:Y:S01]  /*01e0*/  LDG.E.64 R8, desc[UR4][R8.64] ;  /* 0x0000000408087981 */ /* 0x008ea2000c1e1b00 */
[----:B0-----:R-:W-:Y:S02]  /*01f0*/  IADD3 R11, P1, PT, R0, R7, RZ ;  /* 0x00000007000b7210 */ /* 0x001fe40007f3e0ff */
[----:B------:R-:W-:Y:S02]  /*0200*/  CS2R R22, SRZ ;  /* 0x0000000000167805 */ /* 0x000fe4000001ff00 */
[----:B-1----:R-:W-:Y:S01]  /*0210*/  IADD3 R6, P3, PT, R2, R11, RZ ;  /* 0x0000000b02067210 */ /* 0x002fe20007f7e0ff */
[----:B------:R-:W-:Y:S01]  /*0220*/  IMAD.X R13, RZ, RZ, R3, P1 ;  /* 0x000000ffff0d7224 */ /* 0x000fe200008e0603 */
[----:B------:R-:W-:Y:S02]  /*0230*/  LEA R26, P5, R11, R24, 0x3 ;  /* 0x000000180b1a7211 */ /* 0x000fe400078a18ff */
[----:B------:R-:W-:Y:S01]  /*0240*/  ISETP.GE.U32.AND P2, PT, R6, R5, PT ;  /* 0x000000050600720c */ /* 0x000fe20003f46070 */
[----:B------:R-:W-:Y:S01]  /*0250*/  IMAD.X R15, RZ, RZ, R13, P3 ;  /* 0x000000ffff0f7224 */ /* 0x000fe200018e060d */
[----:B------:R-:W-:-:S02]  /*0260*/  IADD3 R6, P4, PT, R2, R6, RZ ;  /* 0x0000000602067210 */ /* 0x000fc40007f9e0ff */
[CC--:B------:R-:W-:Y:S02]  /*0270*/  ISETP.GE.U32.AND P0, PT, R11.reuse, R5.reuse, PT ;  /* 0x000000050b00720c */ /* 0x0c0fe40003f06070 */
[----:B------:R-:W-:Y:S01]  /*0280*/  ISETP.GE.U32.AND P1, PT, R6, R5, PT ;  /* 0x000000050600720c */ /* 0x000fe20003f26070 */
[----:B------:R-:W-:Y:S01]  /*0290*/  IMAD.X R17, RZ, RZ, R15, P4 ;  /* 0x000000ffff117224 */ /* 0x000fe200020e060f */
[----:B------:R-:W-:Y:S02]  /*02a0*/  IADD3 R6, P3, PT, R2, R6, RZ ;  /* 0x0000000602067210 */ /* 0x000fe40007f7e0ff */
[----:B------:R-:W-:Y:S02]  /*02b0*/  LEA.HI.X R27, R11, R25, R13, 0x3, P5 ;  /* 0x000000190b1b7211 */ /* 0x000fe400028f1c0d */
[-C--:B------:R-:W-:Y:S01]  /*02c0*/  ISETP.GE.U32.AND.EX P1, PT, R17, R4.reuse, PT, P1 ;  /* 0x000000041100720c */ /* 0x080fe20003f26110 */
[----:B------:R-:W-:Y:S01]  /*02d0*/  IMAD.X R11, RZ, RZ, R17, P3 ;  /* 0x000000ffff0b7224 */ /* 0x000fe200018e0611 */
[----:B------:R-:W-:Y:S01]  /*02e0*/  ISETP.GE.U32.AND P4, PT, R6, R5, PT ;  /* 0x000000050600720c */ /* 0x000fe20003f86070 */
[----:B------:R-:W-:Y:S01]  /*02f0*/  IMAD.SHL.U32 R17, R2, 0x8, RZ ;  /* 0x0000000802117824 */ /* 0x000fe200078e00ff */
[----:B------:R-:W-:-:S02]  /*0300*/  ISETP.GE.U32.AND.EX P0, PT, R13, R4, PT, P0 ;  /* 0x000000040d00720c */ /* 0x000fc40003f06100 */
[----:B------:R-:W-:Y:S02]  /*0310*/  ISETP.GE.U32.AND.EX P3, PT, R11, R4, PT, P4 ;  /* 0x000000040b00720c */ /* 0x000fe40003f66140 */
[----:B------:R-:W-:Y:S02]  /*0320*/  SHF.R.U32.HI R13, RZ, 0x1d, R2 ;  /* 0x0000001dff0d7819 */ /* 0x000fe40000011602 */
[----:B------:R-:W-:Y:S02]  /*0330*/  IADD3 R10, P4, PT, R17, R26, RZ ;  /* 0x0000001a110a7210 */ /* 0x000fe40007f9e0ff */
[----:B------:R-:W-:Y:S02]  /*0340*/  ISETP.GE.U32.AND.EX P2, PT, R15, R4, PT, P2 ;  /* 0x000000040f00720c */ /* 0x000fe40003f46120 */
[----:B------:R-:W-:Y:S01]  /*0350*/  IADD3 R16, P5, PT, R17, R10, RZ ;  /* 0x0000000a11107210 */ /* 0x000fe20007fbe0ff */
[----:B------:R-:W-:Y:S01]  /*0360*/  IMAD.X R11, R13, 0x1, R27, P4 ;  /* 0x000000010d0b7824 */ /* 0x000fe200020e061b */
[----:B------:R-:W-:-:S02]  /*0370*/  CS2R R20, SRZ ;  /* 0x0000000000147805 */ /* 0x000fc4000001ff00 */
[----:B------:R-:W-:Y:S01]  /*0380*/  CS2R R18, SRZ ;  /* 0x0000000000127805 */ /* 0x000fe2000001ff00 */
[----:B------:R-:W3:Y:S01]  /*0390*/  @!P0 LDG.E.64 R22, desc[UR4][R26.64] ;  /* 0x000000041a168981 */ /* 0x000ee2000c1e1b00 */
[----:B------:R-:W-:Y:S01]  /*03a0*/  IMAD.X R17, R13, 0x1, R11, P5 ;  /* 0x000000010d117824 */ /* 0x000fe200028e060b */
[----:B------:R-:W-:-:S04]  /*03b0*/  LEA R12, P4, R2, R16, 0x3 ;  /* 0x00000010020c7211 */ /* 0x000fc800078818ff */
[----:B------:R-:W4:Y:S04]  /*03c0*/  @!P1 LDG.E.64 R18, desc[UR4][R16.64] ;  /* 0x0000000410129981 */ /* 0x000f28000c1e1b00 */
[----:B------:R-:W5:Y:S01]  /*03d0*/  @!P2 LDG.E.64 R20, desc[UR4][R10.64] ;  /* 0x000000040a14a981 */ /* 0x000f62000c1e1b00 */
[C---:B--2---:R-:W-:Y:S01]  /*03e0*/  FMUL.FTZ R15, R9.reuse, UR6 ;  /* 0x00000006090f7c20 */ /* 0x044fe20008410000 */
[----:B------:R-:W-:-:S03]  /*03f0*/  FMUL.FTZ R13, R9, UR7 ;  /* 0x00000007090d7c20 */ /* 0x000fc60008410000 */
[C---:B------:R-:W-:Y:S01]  /*0400*/  FFMA.FTZ R6, R8.reuse, UR7, R15 ;  /* 0x0000000708067c23 */ /* 0x040fe2000801000f */
[----:B------:R-:W-:Y:S01]  /*0410*/  FFMA.FTZ R9, R8, UR6, -R13 ;  /* 0x0000000608097c23 */ /* 0x000fe2000801080d */
[----:B------:R-:W-:Y:S02]  /*0420*/  CS2R R14, SRZ ;  /* 0x00000000000e7805 */ /* 0x000fe4000001ff00 */
[----:B------:R-:W-:-:S05]  /*0430*/  LEA.HI.X R13, R2, R17, RZ, 0x3, P4 ;  /* 0x00000011020d7211 */ /* 0x000fca00020f1cff */
[----:B------:R-:W2:Y:S01]  /*0440*/  @!P3 LDG.E.64 R14, desc[UR4][R12.64] ;  /* 0x000000040c0eb981 */ /* 0x000ea2000c1e1b00 */
[----:B---3--:R-:W-:Y:S01]  /*0450*/  FADD.FTZ R22, R9, R22 ;  /* 0x0000001609167221 */ /* 0x008fe20000010000 */
[----:B------:R-:W-:-:S05]  /*0460*/  FADD.FTZ R23, R6, R23 ;  /* 0x0000001706177221 */ /* 0x000fca0000010000 */
[----:B------:R3:W-:Y:S01]  /*0470*/  @!P0 STG.E.64 desc[UR4][R26.64], R22 ;  /* 0x000000161a008986 */ /* 0x0007e2000c101b04 */
[C---:B----4-:R-:W-:Y:S01]  /*0480*/  FADD.FTZ R18, R9.reuse, R18 ;  /* 0x0000001209127221 */ /* 0x050fe20000010000 */
[C---:B------:R-:W-:Y:S01]  /*0490*/  FADD.FTZ R19, R6.reuse, R19 ;  /* 0x0000001306137221 */ /* 0x040fe20000010000 */
[----:B-----5:R-:W-:Y:S01]  /*04a0*/  FADD.FTZ R20, R9, R20 ;  /* 0x0000001409147221 */ /* 0x020fe20000010000 */
[----:B------:R-:W-:Y:S01]  /*04b0*/  FADD.FTZ R21, R6, R21 ;  /* 0x0000001506157221 */ /* 0x000fe20000010000 */
[----:B------:R-:W-:-:S04]  /*04c0*/  LEA R7, P0, R2, R7, 0x2 ;  /* 0x0000000702077211 */ /* 0x000fc800078010ff */
[----:B------:R3:W-:Y:S01]  /*04d0*/  @!P2 STG.E.64 desc[UR4][R10.64], R20 ;  /* 0x000000140a00a986 */ /* 0x0007e2000c101b04 */
[----:B------:R-:W-:Y:S01]  /*04e0*/  IMAD.X R3, RZ, RZ, R3, P0 ;  /* 0x000000ffff037224 */ /* 0x000fe200000e0603 */
[----:B------:R-:W-:Y:S02]  /*04f0*/  ISETP.GE.U32.AND P0, PT, R7, R5, PT ;  /* 0x000000050700720c */ /* 0x000fe40003f06070 */
[----:B------:R3:W-:Y:S02]  /*0500*/  @!P1 STG.E.64 desc[UR4][R16.64], R18 ;  /* 0x0000001210009986 */ /* 0x0007e4000c101b04 */
[----:B------:R-:W-:Y:S01]  /*0510*/  ISETP.GE.U32.AND.EX P0, PT, R3, R4, PT, P0 ;  /* 0x000000040300720c */ /* 0x000fe20003f06100 */
[----:B--2---:R-:W-:Y:S01]  /*0520*/  FADD.FTZ R14, R9, R14 ;  /* 0x0000000e090e7221 */ /* 0x004fe20000010000 */
[----:B------:R-:W-:-:S05]  /*0530*/  FADD.FTZ R15, R6, R15 ;  /* 0x0000000f060f7221 */ /* 0x000fca0000010000 */
[----:B------:R3:W-:Y:S06]  /*0540*/  @!P3 STG.E.64 desc[UR4][R12.64], R14 ;  /* 0x0000000e0c00b986 */ /* 0x0007ec000c101b04 */
[----:B------:R-:W-:Y:S05]  /*0550*/  @!P0 BRA `(.L_x_668) ;  /* 0xfffffffc001c8947 */ /* 0x000fea000383ffff */
[----:B------:R-:W-:Y:S05]  /*0560*/  EXIT ;  /* 0x000000000000794d */ /* 0x000fea0003800000 */
.L_x_667:
        /* <DEDUP_REMOVED lines=9> */
.L_x_669:
[C---:B---3--:R-:W-:Y:S01]  /*0600*/  LEA R14, P0, R0.reuse, R24, 0x5 ;  /* 0x00000018000e7211 */ /* 0x048fe200078028ff */
[----:B0-----:R-:W2:Y:S03]  /*0610*/  LDG.E.64 R18, desc[UR4][R2.64] ;  /* 0x0000000402127981 */ /* 0x001ea6000c1e1b00 */
[----:B------:R-:W-:-:S05]  /*0620*/  LEA.HI.X R15, R0, R25, R17, 0x5, P0 ;  /* 0x00000019000f7211 */ /* 0x000fca00000f2c11 */
[----:B------:R-:W3:Y:S01]  /*0630*/  LDG.E.ENL2.256 R4, R8, desc[UR4][R14.64] ;  /* 0xfe0000040e08797e */ /* 0x000ee20008121904 */
        /* <DEDUP_REMOVED lines=18> */
[----:B------:R-:W-:Y:S01]  /*0760*/  FADD.FTZ R7, R7, R18 ;  /* 0x0000001207077221 */ /* 0x000fe20000010000 */
[----:B------:R-:W-:-:S04]  /*0770*/  ISETP.LT.AND.EX P1, PT, R19, R12, PT, P1 ;  /* 0x0000000c1300720c */ /* 0x000fc80003f21310 */
[----:B------:R3:W-:Y:S09]  /*0780*/  STG.E.ENL2.256 desc[UR4][R14.64], R8, R4 ;  /* 0xf80000080e04797f */ /* 0x0007f2000f121804 */
[----:B------:R-:W-:Y:S05]  /*0790*/  @!P0 BRA P1, `(.L_x_669) ;  /* 0xfffffffc00988947 */ /* 0x000fea000083ffff */
[----:B------:R-:W-:Y:S05]  /*07a0*/  EXIT ;  /* 0x000000000000794d */ /* 0x000fea0003800000 */
.L_x_670:
        /* <DEDUP_REMOVED lines=13> */
.L_x_840:


//--------------------- .text._ZN2at6native63_GLOBAL__N__862fb238_30_ForeachBinaryOpScalarTensor_cu_64fe0ca525multi_tensor_apply_kernelINS1_18TensorListMetadataILi1EEENS1_27BinaryOpScalarTensorFunctorIN3c107complexIdEELi1ELi1ELi0EEEJSt4plusIS8_EPS8_S8_EEEvT_T0_DpT1_ --------------------------
	.section	.text._ZN2at6native63_GLOBAL__N__862fb238_30_ForeachBinaryOpScalarTensor_cu_64fe0ca525multi_tensor_apply_kernelINS1_18TensorListMetadataILi1EEENS1_27BinaryOpScalarTensorFunctorIN3c107complexIdEELi1ELi1ELi0EEEJSt4plusIS8_EPS8_S8_EEEvT_T0_DpT1_,"ax",@progbits
	.align	128
.text._ZN2at6native63_GLOBAL__N__862fb238_30_ForeachBinaryOpScalarTensor_cu_64fe0ca525multi_tensor_apply_kernelINS1_18TensorListMetadataILi1EEENS1_27BinaryOpScalarTensorFunctorIN3c107complexIdEELi1ELi1ELi0EEEJSt4plusIS8_EPS8_S8_EEEvT_T0_DpT1_:
        .type           _ZN2at6native63_GLOBAL__N__862fb238_30_ForeachBinaryOpScalarTensor_cu_64fe0ca525multi_tensor_apply_kernelINS1_18TensorListMetadataILi1EEENS1_27BinaryOpScalarTensorFunctorIN3c107complexIdEELi1ELi1ELi0EEEJSt4plusIS8_EPS8_S8_EEEvT_T0_DpT1_,@function
        .size           _ZN2at6native63_GLOBAL__N__862fb238_30_ForeachBinaryOpScalarTensor_cu_64fe0ca525multi_tensor_apply_kernelINS1_18TensorListMetadataILi1EEENS1_27BinaryOpScalarTensorFunctorIN3c107complexIdEELi1ELi1ELi0EEEJSt4plusIS8_EPS8_S8_EEEvT_T0_DpT1_,(.L_x_841 - _ZN2at6native63_GLOBAL__N__862fb238_30_ForeachBinaryOpScalarTensor_cu_64fe0ca525multi_tensor_apply_kernelINS1_18TensorListMetadataILi1EEENS1_27BinaryOpScalarTensorFunctorIN3c107complexIdEELi1ELi1ELi0EEEJSt4plusIS8_EPS8_S8_EEEvT_T0_DpT1_)
        .other          _ZN2at6native63_GLOBAL__N__862fb238_30_ForeachBinaryOpScalarTensor_cu_64fe0ca525multi_tensor_apply_kernelINS1_18TensorListMetadataILi1EEENS1_27BinaryOpScalarTensorFunctorIN3c107complexIdEELi1ELi1ELi0EEEJSt4plusIS8_EPS8_S8_EEEvT_T0_DpT1_,@"STO_CUDA_ENTRY STV_DEFAULT"
_ZN2at6native63_GLOBAL__N__862fb238_30_ForeachBinaryOpScalarTensor_cu_64fe0ca525multi_tensor_apply_kernelINS1_18TensorListMetadataILi1EEENS1_27BinaryOpScalarTensorFunctorIN3c107complexIdEELi1ELi1ELi0EEEJSt4plusIS8_EPS8_S8_EEEvT_T0_DpT1_:
        /* <DEDUP_REMOVED lines=30> */
.L_x_672:
[----:B0--3--:R-:W-:Y:S01]  /*01e0*/  IADD3 R3, P1, PT, R0, UR4, RZ ;  /* 0x0000000400037c10 */ /* 0x009fe2000ff3e0ff */
[----:B------:R-:W0:Y:S01]  /*01f0*/  LDC.64 R26, c[0x0][0x10b0] ;  /* 0x00042c00ff1a7b82 */ /* 0x000e220000000a00 */
[----:B-1----:R-:W-:Y:S02]  /*0200*/  USHF.L.U32 UR8, UR9, 0x4, URZ ;  /* 0x0000000409087899 */ /* 0x002fe400080006ff */
[C---:B------:R-:W-:Y:S01]  /*0210*/  IADD3 R5, P4, PT, R3.reuse, UR9, RZ ;  /* 0x0000000903057c10 */ /* 0x040fe2000ff9e0ff */
[----:B------:R-:W-:Y:S01]  /*0220*/  IMAD.X R4, RZ, RZ, UR5, P1 ;  /* 0x00000005ff047e24 */ /* 0x000fe200088e06ff */
[----:B------:R-:W-:Y:S01]  /*0230*/  ISETP.GE.U32.AND P0, PT, R3, UR13, PT ;  /* 0x0000000d03007c0c */ /* 0x000fe2000bf06070 */
[----:B------:R-:W-:Y:S01]  /*0240*/  USHF.R.U32.HI UR12, URZ, 0x1c, UR9 ;  /* 0x0000001cff0c7899 */ /* 0x000fe20008011609 */
[C---:B------:R-:W-:Y:S02]  /*0250*/  ISETP.GE.U32.AND P1, PT, R5.reuse, UR13, PT ;  /* 0x0000000d05007c0c */ /* 0x040fe4000bf26070 */
[----:B------:R-:W-:Y:S01]  /*0260*/  IADD3 R6, P3, PT, R5, UR9, RZ ;  /* 0x0000000905067c10 */ /* 0x000fe2000ff7e0ff */
[----:B------:R-:W-:Y:S01]  /*0270*/  IMAD.X R5, RZ, RZ, R4, P4 ;  /* 0x000000ffff057224 */ /* 0x000fe200020e0604 */
[----:B------:R-:W-:-:S02]  /*0280*/  LEA R2, P2, R3, UR6, 0x4 ;  /* 0x0000000603027c11 */ /* 0x000fc4000f8420ff */
[----:B------:R-:W-:Y:S02]  /*0290*/  ISETP.GE.U32.AND.EX P0, PT, R4, UR14, PT, P0 ;  /* 0x0000000e04007c0c */ /* 0x000fe4000bf06100 */
[----:B------:R-:W-:Y:S02]  /*02a0*/  LEA.HI.X R3, R3, UR7, R4, 0x4, P2 ;  /* 0x0000000703037c11 */ /* 0x000fe400090f2404 */
[----:B------:R-:W-:Y:S02]  /*02b0*/  IADD3 R4, P4, PT, R6, UR9, RZ ;  /* 0x0000000906047c10 */ /* 0x000fe4000ff9e0ff */
[----:B------:R-:W-:Y:S01]  /*02c0*/  ISETP.GE.U32.AND.EX P1, PT, R5, UR14, PT, P1 ;  /* 0x0000000e05007c0c */ /* 0x000fe2000bf26110 */
[----:B------:R-:W-:Y:S01]  /*02d0*/  IMAD.X R5, RZ, RZ, R5, P3 ;  /* 0x000000ffff057224 */ /* 0x000fe200018e0605 */
[----:B------:R-:W-:Y:S02]  /*02e0*/  ISETP.GE.U32.AND P3, PT, R4, UR13, PT ;  /* 0x0000000d04007c0c */ /* 0x000fe4000bf66070 */
[----:B------:R-:W-:Y:S01]  /*02f0*/  ISETP.GE.U32.AND P2, PT, R6, UR13, PT ;  /* 0x0000000d06007c0c */ /* 0x000fe2000bf46070 */
[----:B------:R-:W-:Y:S01]  /*0300*/  IMAD.X R8, RZ, RZ, R5, P4 ;  /* 0x000000ffff087224 */ /* 0x000fe200020e0605 */
[----:B------:R-:W-:Y:S01]  /*0310*/  IADD3 R28, P4, PT, R2, UR8, RZ ;  /* 0x00000008021c7c10 */ /* 0x000fe2000ff9e0ff */
[----:B------:R-:W-:Y:S01]  /*0320*/  IMAD.U32 R25, RZ, RZ, UR9 ;  /* 0x00000009ff197e24 */ /* 0x000fe2000f8e00ff */
[----:B------:R-:W-:Y:S01]  /*0330*/  ISETP.GE.U32.AND.EX P2, PT, R5, UR14, PT, P2 ;  /* 0x0000000e05007c0c */ /* 0x000fe2000bf46120 */
[----:B------:R-:W-:Y:S01]  /*0340*/  IMAD.U32 R19, RZ, RZ, UR9 ;  /* 0x00000009ff137e24 */ /* 0x000fe2000f8e00ff */
[----:B------:R-:W-:-:S02]  /*0350*/  ISETP.GE.U32.AND.EX P3, PT, R8, UR14, PT, P3 ;  /* 0x0000000e08007c0c */ /* 0x000fc4000bf66130 */
[----:B------:R-:W-:Y:S02]  /*0360*/  CS2R R14, SRZ ;  /* 0x00000000000e7805 */ /* 0x000fe4000001ff00 */
[----:B------:R-:W-:Y:S02]  /*0370*/  IADD3.X R29, PT, PT, R3, UR12, RZ, P4, !PT ;  /* 0x0000000c031d7c10 */ /* 0x000fe4000a7fe4ff */
[----:B------:R-:W-:Y:S02]  /*0380*/  CS2R R12, SRZ ;  /* 0x00000000000c7805 */ /* 0x000fe4000001ff00 */
[----:B------:R-:W-:Y:S02]  /*0390*/  IADD3 R16, P4, PT, R28, UR8, RZ ;  /* 0x000000081c107c10 */ /* 0x000fe4000ff9e0ff */
[----:B------:R-:W-:Y:S02]  /*03a0*/  CS2R R6, SRZ ;  /* 0x0000000000067805 */ /* 0x000fe4000001ff00 */
[----:B------:R-:W-:-:S02]  /*03b0*/  CS2R R4, SRZ ;  /* 0x0000000000047805 */ /* 0x000fc4000001ff00 */
[----:B------:R-:W-:Y:S02]  /*03c0*/  IADD3.X R17, PT, PT, R29, UR12, RZ, P4, !PT ;  /* 0x0000000c1d117c10 */ /* 0x000fe4000a7fe4ff */
[----:B------:R-:W-:Y:S02]  /*03d0*/  CS2R R10, SRZ ;  /* 0x00000000000a7805 */ /* 0x000fe4000001ff00 */
[----:B------:R-:W-:Y:S02]  /*03e0*/  CS2R R8, SRZ ;  /* 0x0000000000087805 */ /* 0x000fe4000001ff00 */
[----:B------:R-:W-:Y:S02]  /*03f0*/  CS2R R22, SRZ ;  /* 0x0000000000167805 */ /* 0x000fe4000001ff00 */
[----:B------:R-:W-:Y:S02]  /*0400*/  CS2R R20, SRZ ;  /* 0x0000000000147805 */ /* 0x000fe4000001ff00 */
[----:B------:R-:W-:Y:S01]  /*0410*/  @!P3 LEA R24, P4, R25, R16, 0x4 ;  /* 0x000000101918b211 */ /* 0x000fe200078820ff */
[----:B------:R-:W3:Y:S03]  /*0420*/  @!P2 LDG.E.128 R12, desc[UR10][R16.64] ;  /* 0x0000000a100ca981 */ /* 0x000ee6000c1e1d00 */
[----:B------:R-:W-:Y:S01]  /*0430*/  @!P3 LEA.HI.X R25, R19, R17, RZ, 0x4, P4 ;  /* 0x000000111319b211 */ /* 0x000fe200020f24ff */
[----:B------:R-:W4:Y:S04]  /*0440*/  @!P0 LDG.E.128 R4, desc[UR10][R2.64] ;  /* 0x0000000a02048981 */ /* 0x000f28000c1e1d00 */
[----:B------:R-:W5:Y:S04]  /*0450*/  @!P1 LDG.E.128 R8, desc[UR10][R28.64] ;  /* 0x0000000a1c089981 */ /* 0x000f68000c1e1d00 */
[----:B0-----:R0:W2:Y:S04]  /*0460*/  LDG.E.128 R16, desc[UR10][R26.64] ;  /* 0x0000000a1a107981 */ /* 0x0010a8000c1e1d00 */
[----:B------:R1:W3:Y:S01]  /*0470*/  @!P3 LDG.E.128 R20, desc[UR10][R24.64] ;  /* 0x0000000a1814b981 */ /* 0x0002e2000c1e1d00 */
        /* <DEDUP_REMOVED lines=16> */
[----:B0-----:R0:W4:Y:S02]  /*0580*/  DFMA R18, R16, UR16, -R28 ;  /* 0x0000001010127c2b */ /* 0x001124000800081c */
[----:B0-----:R-:W-:Y:S02]  /*0590*/  IMAD.U32 R29, RZ, RZ, UR8 ;  /* 0x00000008ff1d7e24 */ /* 0x001fe4000f8e00ff */
[----:B------:R-:W-:-:S15]  /*05a0*/  IMAD.U32 R28, RZ, RZ, UR12 ;  /* 0x0000000cff1c7e24 */ /* 0x000fde000f8e00ff */
[----:B------:R-:W-:-:S15]  /*05b0*/  NOP ;  /* 0x0000000000007918 */ /* 0x000fde0000000000 */
[----:B------:R-:W-:-:S15]  /*05c0*/  NOP ;  /* 0x0000000000007918 */ /* 0x000fde0000000000 */
[----:B------:R-:W-:-:S15]  /*05d0*/  NOP ;  /* 0x0000000000007918 */ /* 0x000fde0000000000 */
        /* <DEDUP_REMOVED lines=15> */
[----:B------:R0:W-:Y:S02]  /*06d0*/  DADD R20, R18, R20 ;  /* 0x0000000012147229 */ /* 0x0001e40000000014 */
[----:B0-----:R-:W-:-:S05]  /*06e0*/  IMAD.U32 R19, RZ, RZ, UR9 ;  /* 0x00000009ff137e24 */ /* 0x001fca000f8e00ff */
[----:B------:R-:W-:-:S04]  /*06f0*/  @!P1 LEA R18, P5, R19, R2, 0x4 ;  /* 0x0000000213129211 */ /* 0x000fc800078a20ff */
[----:B------:R-:W-:-:S15]  /*0700*/  @!P1 LEA.HI.X R19, R27, R3, RZ, 0x4, P5 ;  /* 0x000000031b139211 */ /* 0x000fde00028f24ff */
[----:B------:R-:W-:-:S15]  /*0710*/  NOP ;  /* 0x0000000000007918 */ /* 0x000fde0000000000 */
[----:B------:R-:W-:-:S15]  /*0720*/  NOP ;  /* 0x0000000000007918 */ /* 0x000fde0000000000 */
[----:B------:R-:W-:-:S08]  /*0730*/  NOP ;  /* 0x0000000000007918 */ /* 0x000fd00000000000 */
[----:B------:R0:W1:Y:S02]  /*0740*/  DFMA R16, R16, UR18, R24 ;  /* 0x0000001210107c2b */ /* 0x0000640008000018 */
[----:B0-----:R-:W-:Y:S02]  /*0750*/  @!P0 IMAD.MOV.U32 R24, RZ, RZ, R2 ;  /* 0x000000ffff188224 */ /* 0x001fe400078e0002 */
[----:B------:R-:W-:-:S15]  /*0760*/  @!P0 IMAD.MOV.U32 R25, RZ, RZ, R3 ;  /* 0x000000ffff198224 */ /* 0x000fde00078e0003 */
[----:B------:R-:W-:-:S15]  /*0770*/  NOP ;  /* 0x0000000000007918 */ /* 0x000fde0000000000 */
[----:B------:R-:W-:-:S15]  /*0780*/  NOP ;  /* 0x0000000000007918 */ /* 0x000fde0000000000 */
[----:B------:R-:W-:-:S15]  /*0790*/  NOP ;  /* 0x0000000000007918 */ /* 0x000fde0000000000 */
[----:B-1----:R-:W0:Y:S02]  /*07a0*/  DADD R6, R16, R6 ;  /* 0x0000000010067229 */ /* 0x002e240000000006 */
[----:B0-----:R0:W-:Y:S01]  /*07b0*/  @!P0 STG.E.128 desc[UR10][R24.64], R4 ;  /* 0x0000000418008986 */ /* 0x0011e2000c101d0a */
[--C-:B------:R-:W-:Y:S02]  /*07c0*/  @!P3 IADD3 R26, P0, P4, R26, UR8, R2.reuse ;  /* 0x000000081a1abc10 */ /* 0x100fe4000fc1e002 */
[----:B------:R-:W-:Y:S01]  /*07d0*/  @!P2 IADD3 R2, P5, P6, R29, UR8, R2 ;  /* 0x000000081d02ac10 */ /* 0x000fe2000febe002 */
[----:B------:R-:W-:Y:S01]  /*07e0*/  IMAD.U32 R29, RZ, RZ, UR12 ;  /* 0x0000000cff1d7e24 */ /* 0x000fe2000f8e00ff */
[----:B------:R-:W-:-:S04]  /*07f0*/  @!P3 IADD3.X R27, PT, PT, R28, UR12, R3, P0, P4 ;  /* 0x0000000c1c1bbc10 */ /* 0x000fc800087e8403 */
[----:B------:R-:W-:Y:S02]  /*0800*/  @!P2 IADD3.X R3, PT, PT, R29, UR12, R3, P5, P6 ;  /* 0x0000000c1d03ac10 */ /* 0x000fe4000afec403 */
[----:B0-----:R-:W-:-:S04]  /*0810*/  @!P3 IADD3 R4, P0, PT, R26, UR8, RZ ;  /* 0x000000081a04bc10 */ /* 0x001fc8000ff1e0ff */
[----:B------:R-:W-:-:S15]  /*0820*/  @!P3 IADD3.X R5, PT, PT, R27, UR12, RZ, P0, !PT ;  /* 0x0000000c1b05bc10 */ /* 0x000fde00087fe4ff */
        /* <DEDUP_REMOVED lines=19> */
.L_x_671:
        /* <DEDUP_REMOVED lines=9> */
.L_x_673:
[----:B0--3--:R-:W2:Y:S01]  /*09f0*/  LDG.E.128 R4, desc[UR10][R20.64] ;  /* 0x0000000a14047981 */ /* 0x009ea2000c1e1d00 */
[----:B------:R-:W-:-:S04]  /*0a00*/  LEA R22, P0, R3, UR6, 0x6 ;  /* 0x0000000603167c11 */ /* 0x000fc8000f8030ff */
[----:B------:R-:W-:-:S05]  /*0a10*/  LEA.HI.X R23, R3, UR7, R0, 0x6, P0 ;  /* 0x0000000703177c11 */ /* 0x000fca00080f3400 */
[----:B------:R-:W3:Y:S01]  /*0a20*/  LDG.E.ENL2.256 R16, R12, desc[UR10][R22.64] ;  /* 0xfe00000a160c797e */ /* 0x000ee20008121910 */
[----:B--2---:R-:W0:-:S15]  /*0a30*/  DMUL R26, R6, UR18 ;  /* 0x00000012061a7c28 */ /* 0x004e1e0008000000 */
[----:B------:R-:W-:-:S15]  /*0a40*/  NOP ;  /* 0x0000000000007918 */ /* 0x000fde0000000000 */
[----:B------:R-:W-:-:S15]  /*0a50*/  NOP ;  /* 0x0000000000007918 */ /* 0x000fde0000000000 */
[----:B------:R-:W-:-:S15]  /*0a60*/  NOP ;  /* 0x0000000000007918 */ /* 0x000fde0000000000 */
[----:B------:R-:W-:-:S04]  /*0a70*/  NOP ;  /* 0x0000000000007918 */ /* 0x000fc80000000000 */
[----:B------:R-:W2:-:S15]  /*0a80*/  DMUL R24, R6, UR16 ;  /* 0x0000001006187c28 */ /* 0x000e9e0008000000 */
        /* <DEDUP_REMOVED lines=9> */
[----:B--2---:R0:W2:Y:S02]  /*0b20*/  DFMA R24, R4, UR18, R24 ;  /* 0x0000001204187c2b */ /* 0x0040a40008000018 */
[----:B0-----:R-:W4:Y:S01]  /*0b30*/  LDG.E.ENL2.256 R8, R4, desc[UR10][R22.64+0x20] ;  /* 0xfe00010a1604797e */ /* 0x001f220008121908 */
[----:B-1----:R-:W-:-:S05]  /*0b40*/  IADD3 R3, P0, PT, R3, UR4, RZ ;  /* 0x0000000403037c10 */ /* 0x002fca000ff1e0ff */
[C---:B------:R-:W-:Y:S02]  /*0b50*/  IMAD.SHL.U32 R2, R3.reuse, 0x4, RZ ;  /* 0x0000000403027824 */ /* 0x040fe400078e00ff */
[----:B------:R-:W-:Y:S01]  /*0b60*/  IMAD.X R0, RZ, RZ, R0, P0 ;  /* 0x000000ffff007224 */ /* 0x000fe200000e0600 */
[C---:B------:R-:W-:Y:S02]  /*0b70*/  LOP3.LUT P0, RZ, R3.reuse, 0xffffc000, RZ, 0xc0, !PT ;  /* 0xffffc00003ff7812 */ /* 0x040fe4000780c0ff */
[----:B------:R-:W-:Y:S02]  /*0b80*/  ISETP.LT.U32.AND P1, PT, R2, UR15, PT ;  /* 0x0000000f02007c0c */ /* 0x000fe4000bf21070 */
[----:B------:R-:W-:Y:S02]  /*0b90*/  SHF.L.U64.HI R2, R3, 0x2, R0 ;  /* 0x0000000203027819 */ /* 0x000fe40000010200 */
[----:B------:R-:W-:Y:S02]  /*0ba0*/  LOP3.LUT P0, RZ, R0, 0x3fffffff, RZ, 0xc0, P0 ;  /* 0x3fffffff00ff7812 */ /* 0x000fe4000000c0ff */
[----:B------:R-:W-:-:S15]  /*0bb0*/  ISETP.LT.AND.EX P1, PT, R2, UR8, PT, P1 ;  /* 0x0000000802007c0c */ /* 0x000fde000bf21310 */
[----:B------:R-:W-:-:S15]  /*0bc0*/  NOP ;  /* 0x0000000000007918 */ /* 0x000fde0000000000 */
[----:B------:R-:W-:-:S15]  /*0bd0*/  NOP ;  /* 0x0000000000007918 */ /* 0x000fde0000000000 */
        /* <DEDUP_REMOVED lines=10> */
[----:B--2---:R-:W-:-:S15]  /*0c80*/  DADD R14, R14, R24 ;  /* 0x000000000e0e7229 */ /* 0x004fde0000000018 */
        /* <DEDUP_REMOVED lines=10> */
[----:B----4-:R-:W-:-:S15]  /*0d30*/  DADD R4, R4, R26 ;  /* 0x0000000004047229 */ /* 0x010fde000000001a */
        /* <DEDUP_REMOVED lines=18> */
.L_x_674:
        /* <DEDUP_REMOVED lines=10> */
.L_x_841:


//--------------------- .text._ZN2at6native63_GLOBAL__N__862fb238_30_ForeachBinaryOpScalarTensor_cu_64fe0ca525multi_tensor_apply_kernelINS1_18TensorListMetadataILi1EEENS1_27BinaryOpScalarTensorFunctorIfLi1ELi1ELi0EEEJSt4plusIfEPffEEEvT_T0_DpT1_ --------------------------
	.section	.text._ZN2at6native63_GLOBAL__N__862fb238_30_ForeachBinaryOpScalarTensor_cu_64fe0ca525multi_tensor_apply_kernelINS1_18TensorListMetadataILi1EEENS1_27BinaryOpScalarTensorFunctorIfLi1ELi1ELi0EEEJSt4plusIfEPffEEEvT_T0_DpT1_,"ax",@progbits
	.align	128
.text._ZN2at6native63_GLOBAL__N__862fb238_30_ForeachBinaryOpScalarTensor_cu_64fe0ca525multi_tensor_apply_kernelINS1_18TensorListMetadataILi1EEENS1_27BinaryOpScalarTensorFunctorIfLi1ELi1ELi0EEEJSt4plusIfEPffEEEvT_T0_DpT1_:
        .type           _ZN2at6native63_GLOBAL__N__862fb238_30_ForeachBinaryOpScalarTensor_cu_64fe0ca525multi_tensor_apply_kernelINS1_18TensorListMetadataILi1EEENS1_27BinaryOpScalarTensorFunctorIfLi1ELi1ELi0EEEJSt4plusIfEPffEEEvT_T0_DpT1_,@function
        .size           _ZN2at6native63_GLOBAL__N__862fb238_30_ForeachBinaryOpScalarTensor_cu_64fe0ca525multi_tensor_apply_kernelINS1_18TensorListMetadataILi1EEENS1_27BinaryOpScalarTensorFunctorIfLi1ELi1ELi0EEEJSt4plusIfEPffEEEvT_T0_DpT1_,(.L_x_842 - _ZN2at6native63_GLOBAL__N__862fb238_30_ForeachBinaryOpScalarTensor_cu_64fe0ca525multi_tensor_apply_kernelINS1_18TensorListMetadataILi1EEENS1_27BinaryOpScalarTensorFunctorIfLi1ELi1ELi0EEEJSt4plusIfEPffEEEvT_T0_DpT1_)
        .other          _ZN2at6native63_GLOBAL__N__862fb238_30_ForeachBinaryOpScalarTensor_cu_64fe0ca525multi_tensor_apply_kernelINS1_18TensorListMetadataILi1EEENS1_27BinaryOpScalarTensorFunctorIfLi1ELi1ELi0EEEJSt4plusIfEPffEEEvT_T0_DpT1_,@"STO_CUDA_ENTRY STV_DEFAULT"
_ZN2at6native63_GLOBAL__N__862fb238_30_ForeachBinaryOpScalarTensor_cu_64fe0ca525multi_tensor_apply_kernelINS1_18TensorListMetadataILi1EEENS1_27BinaryOpScalarTensorFunctorIfLi1ELi1ELi0EEEJSt4plusIfEPffEEEvT_T0_DpT1_:
        /* <DEDUP_REMOVED lines=35> */
[----:B------:R-:W-:Y:S05]  /*0230*/  CALL.REL.NOINC `($__internal_63_$__cuda_sm20_div_u16) ;  /* 0x0000000c000c7944 */ /* 0x000fea0003c00000 */
        /* <DEDUP_REMOVED lines=14> */
.L_x_677:
[----:B0-2---:R-:W-:Y:S01]  /*0320*/  IADD3 R5, P0, PT, R17, UR6, RZ ;  /* 0x0000000611057c10 */ /* 0x005fe2000ff1e0ff */
[----:B------:R-:W0:Y:S01]  /*0330*/  LDC.64 R6, c[0x0][0x10b0] ;  /* 0x00042c00ff067b82 */ /* 0x000e220000000a00 */
[----:B------:R-:W-:Y:S02]  /*0340*/  IMAD.MOV.U32 R11, RZ, RZ, RZ ;  /* 0x000000ffff0b7224 */ /* 0x000fe400078e00ff */
[C---:B------:R-:W-:Y:S01]  /*0350*/  ISETP.GE.U32.AND P4, PT, R5.reuse, R0, PT ;  /* 0x000000000500720c */ /* 0x040fe20003f86070 */
[----:B------:R-:W-:Y:S01]  /*0360*/  IMAD.X R25, RZ, RZ, UR7, P0 ;  /* 0x00000007ff197e24 */ /* 0x000fe200080e06ff */
[----:B------:R-:W-:-:S04]  /*0370*/  LEA R14, P0, R5, R2, 0x2 ;  /* 0x00000002050e7211 */ /* 0x000fc800078010ff */
[C-C-:B------:R-:W-:Y:S02]  /*0380*/  LEA.HI.X R15, R5.reuse, R3, R25.reuse, 0x2, P0 ;  /* 0x00000003050f7211 */ /* 0x140fe400000f1419 */
[----:B------:R-:W-:Y:S02]  /*0390*/  IADD3 R5, P0, PT, R5, UR11, RZ ;  /* 0x0000000b05057c10 */ /* 0x000fe4000ff1e0ff */
[----:B------:R-:W-:Y:S02]  /*03a0*/  ISETP.GE.AND.EX P4, PT, R25, R16, PT, P4 ;  /* 0x000000101900720c */ /* 0x000fe40003f86340 */
[C---:B------:R-:W-:Y:S01]  /*03b0*/  ISETP.GE.U32.AND P2, PT, R5.reuse, R0, PT ;  /* 0x000000000500720c */ /* 0x040fe20003f46070 */
[----:B------:R-:W-:Y:S01]  /*03c0*/  IMAD.X R25, RZ, RZ, R25, P0 ;  /* 0x000000ffff197224 */ /* 0x000fe200000e0619 */
[----:B------:R-:W-:Y:S01]  /*03d0*/  IADD3 R5, P0, PT, R5, UR11, RZ ;  /* 0x0000000b05057c10 */ /* 0x000fe2000ff1e0ff */
[----:B------:R-:W-:-:S03]  /*03e0*/  USHF.L.U32 UR14, UR11, 0x2, URZ ;  /* 0x000000020b0e7899 */ /* 0x000fc600080006ff */
[C---:B------:R-:W-:Y:S01]  /*03f0*/  IADD3 R13, P5, PT, R5.reuse, UR11, RZ ;  /* 0x0000000b050d7c10 */ /* 0x040fe2000ffbe0ff */
[----:B------:R-:W-:Y:S01]  /*0400*/  IMAD.X R9, RZ, RZ, R25, P0 ;  /* 0x000000ffff097224 */ /* 0x000fe200000e0619 */
[----:B------:R-:W-:Y:S01]  /*0410*/  USHF.R.U32.HI UR15, URZ, 0x1e, UR11 ;  /* 0x0000001eff0f7899 */ /* 0x000fe2000801160b */
[----:B0-----:R-:W1:Y:S01]  /*0420*/  LDG.E R18, desc[UR12][R6.64] ;  /* 0x0000000c06127981 */ /* 0x001e62000c1e1900 */
[----:B------:R-:W-:Y:S02]  /*0430*/  IADD3 R12, P3, PT, R14, UR14, RZ ;  /* 0x0000000e0e0c7c10 */ /* 0x000fe4000ff7e0ff */
[----:B------:R-:W-:Y:S01]  /*0440*/  ISETP.GE.U32.AND P0, PT, R5, R0, PT ;  /* 0x000000000500720c */ /* 0x000fe20003f06070 */
[----:B------:R-:W1:Y:S01]  /*0450*/  @!P4 LDG.E R11, desc[UR12][R14.64] ;  /* 0x0000000c0e0bc981 */ /* 0x000e62000c1e1900 */
[----:B------:R-:W-:Y:S01]  /*0460*/  ISETP.GE.AND.EX P2, PT, R25, R16, PT, P2 ;  /* 0x000000101900720c */ /* 0x000fe20003f46320 */
[----:B------:R-:W-:Y:S01]  /*0470*/  IMAD.X R5, RZ, RZ, R9, P5 ;  /* 0x000000ffff057224 */ /* 0x000fe200028e0609 */
[----:B------:R-:W-:Y:S01]  /*0480*/  ISETP.GE.U32.AND P1, PT, R13, R0, PT ;  /* 0x000000000d00720c */ /* 0x000fe20003f26070 */
[----:B------:R-:W-:Y:S01]  /*0490*/  IMAD.MOV.U32 R19, RZ, RZ, RZ ;  /* 0x000000ffff137224 */ /* 0x000fe200078e00ff */
[----:B------:R-:W-:-:S02]  /*04a0*/  IADD3.X R13, PT, PT, R15, UR15, RZ, P3, !PT ;  /* 0x0000000f0f0d7c10 */ /* 0x000fc40009ffe4ff */
[----:B------:R-:W-:Y:S02]  /*04b0*/  IADD3 R8, P3, PT, R12, UR14, RZ ;  /* 0x0000000e0c087c10 */ /* 0x000fe4000ff7e0ff */
[-C--:B------:R-:W-:Y:S02]  /*04c0*/  ISETP.GE.AND.EX P0, PT, R9, R16.reuse, PT, P0 ;  /* 0x000000100900720c */ /* 0x080fe40003f06300 */
[----:B------:R-:W-:Y:S02]  /*04d0*/  ISETP.GE.AND.EX P1, PT, R5, R16, PT, P1 ;  /* 0x000000100500720c */ /* 0x000fe40003f26310 */
[----:B------:R-:W-:Y:S01]  /*04e0*/  IADD3.X R9, PT, PT, R13, UR15, RZ, P3, !PT ;  /* 0x0000000f0d097c10 */ /* 0x000fe20009ffe4ff */
[----:B------:R-:W-:Y:S01]  /*04f0*/  IMAD.MOV.U32 R21, RZ, RZ, RZ ;  /* 0x000000ffff157224 */ /* 0x000fe200078e00ff */
[----:B------:R-:W-:Y:S01]  /*0500*/  IADD3 R4, P3, PT, R8, UR14, RZ ;  /* 0x0000000e08047c10 */ /* 0x000fe2000ff7e0ff */
[----:B------:R-:W-:Y:S01]  /*0510*/  IMAD.MOV.U32 R23, RZ, RZ, RZ ;  /* 0x000000ffff177224 */ /* 0x000fe200078e00ff */
[----:B------:R0:W2:Y:S02]  /*0520*/  @!P2 LDG.E R19, desc[UR12][R12.64] ;  /* 0x0000000c0c13a981 */ /* 0x0000a4000c1e1900 */
[----:B------:R-:W-:-:S03]  /*0530*/  IADD3.X R5, PT, PT, R9, UR15, RZ, P3, !PT ;  /* 0x0000000f09057c10 */ /* 0x000fc60009ffe4ff */
[----:B------:R-:W3:Y:S04]  /*0540*/  @!P0 LDG.E R21, desc[UR12][R8.64] ;  /* 0x0000000c08158981 */ /* 0x000ee8000c1e1900 */
[----:B------:R-:W4:Y:S01]  /*0550*/  @!P1 LDG.E R23, desc[UR12][R4.64] ;  /* 0x0000000c04179981 */ /* 0x000f22000c1e1900 */
[----:B------:R-:W-:Y:S01]  /*0560*/  USHF.L.U32 UR10, UR11, 0x2, URZ ;  /* 0x000000020b0a7899 */ /* 0x000fe200080006ff */
[----:B------:R-:W-:-:S05]  /*0570*/  IADD3 R10, P6, PT, R17, UR6, RZ ;  /* 0x00000006110a7c10 */ /* 0x000fca000ffde0ff */
[C---:B------:R-:W-:Y:S01]  /*0580*/  IADD3 R27, P5, PT, R10.reuse, UR10, RZ ;  /* 0x0000000a0a1b7c10 */ /* 0x040fe2000ffbe0ff */
[----:B0-----:R-:W-:Y:S02]  /*0590*/  IMAD.U32 R13, RZ, RZ, UR10 ;  /* 0x0000000aff0d7e24 */ /* 0x001fe4000f8e00ff */
[----:B------:R-:W-:Y:S01]  /*05a0*/  IMAD.U32 R20, RZ, RZ, UR10 ;  /* 0x0000000aff147e24 */ /* 0x000fe2000f8e00ff */
[----:B------:R-:W-:Y:S01]  /*05b0*/  ISETP.GE.U32.AND P3, PT, R27, R0, PT ;  /* 0x000000001b00720c */ /* 0x000fe20003f66070 */
[----:B------:R-:W-:Y:S02]  /*05c0*/  VIADD R27, R10, UR11 ;  /* 0x0000000b0a1b7c36 */ /* 0x000fe40008000000 */
[----:B-1----:R-:W-:Y:S01]  /*05d0*/  FFMA.FTZ R29, R18, UR16, R11 ;  /* 0x00000010121d7c23 */ /* 0x002fe2000801000b */
[----:B------:R-:W-:Y:S02]  /*05e0*/  IMAD.X R11, RZ, RZ, UR7, P6 ;  /* 0x00000007ff0b7e24 */ /* 0x000fe4000b0e06ff */
[----:B------:R-:W-:-:S02]  /*05f0*/  IADD3 R27, P6, PT, R27, UR10, RZ ;  /* 0x0000000a1b1b7c10 */ /* 0x000fc4000ffde0ff */
        /* <DEDUP_REMOVED lines=8> */
[C---:B------:R-:W-:Y:S01]  /*0680*/  ISETP.GE.U32.AND P4, PT, R27.reuse, R0, PT ;  /* 0x000000001b00720c */ /* 0x040fe20003f86070 */
[----:B--2---:R-:W-:Y:S01]  /*0690*/  FFMA.FTZ R19, R18, UR16, R19 ;  /* 0x0000001012137c23 */ /* 0x004fe20008010013 */
[----:B0-----:R-:W-:-:S02]  /*06a0*/  LEA R14, P5, R27, R2, 0x2 ;  /* 0x000000021b0e7211 */ /* 0x001fc400078a10ff */
[C---:B------:R-:W-:Y:S02]  /*06b0*/  IADD3 R29, P6, PT, R27.reuse, UR11, RZ ;  /* 0x0000000b1b1d7c10 */ /* 0x040fe4000ffde0ff */
[----:B------:R0:W-:Y:S01]  /*06c0*/  @!P2 STG.E desc[UR12][R12.64], R19 ;  /* 0x000000130c00a986 */ /* 0x0001e2000c10190c */
[--C-:B------:R-:W-:Y:S02]  /*06d0*/  LEA.HI.X R15, R27, R3, R25.reuse, 0x2, P5 ;  /* 0x000000031b0f7211 */ /* 0x100fe400028f1419 */
[----:B------:R-:W-:Y:S01]  /*06e0*/  IADD3 R20, P5, PT, R29, UR11, RZ ;  /* 0x0000000b1d147c10 */ /* 0x000fe2000ffbe0ff */
[----:B------:R-:W-:Y:S01]  /*06f0*/  IMAD.X R27, RZ, RZ, R25, P6 ;  /* 0x000000ffff1b7224 */ /* 0x000fe200030e0619 */
[----:B------:R-:W-:Y:S01]  /*0700*/  ISETP.GE.AND.EX P4, PT, R25, R16, PT, P4 ;  /* 0x000000101900720c */ /* 0x000fe20003f86340 */
[C---:B---3--:R-:W-:Y:S01]  /*0710*/  FFMA.FTZ R25, R18.reuse, UR16, R21 ;  /* 0x0000001012197c23 */ /* 0x048fe20008010015 */
[----:B----4-:R-:W-:Y:S01]  /*0720*/  FFMA.FTZ R23, R18, UR16, R23 ;  /* 0x0000001012177c23 */ /* 0x010fe20008010017 */
[-C--:B------:R-:W-:Y:S01]  /*0730*/  ISETP.GE.U32.AND P6, PT, R29, R0.reuse, PT ;  /* 0x000000001d00720c */ /* 0x080fe20003fc6070 */
[----:B------:R-:W-:Y:S01]  /*0740*/  @!P0 IMAD.MOV.U32 R18, RZ, RZ, R8 ;  /* 0x000000ffff128224 */ /* 0x000fe200078e0008 */
[----:B------:R-:W-:Y:S01]  /*0750*/  ISETP.GE.U32.AND P2, PT, R20, R0, PT ;  /* 0x000000001400720c */ /* 0x000fe20003f46070 */
[----:B------:R-:W-:Y:S01]  /*0760*/  IMAD.X R29, RZ, RZ, R27, P5 ;  /* 0x000000ffff1d7224 */ /* 0x000fe200028e061b */
[-C--:B------:R-:W-:Y:S01]  /*0770*/  ISETP.GE.AND.EX P5, PT, R27, R16.reuse, PT, P6 ;  /* 0x000000101b00720c */ /* 0x080fe20003fa6360 */
[----:B0-----:R-:W-:Y:S01]  /*0780*/  @!P0 IMAD.MOV.U32 R19, RZ, RZ, R9 ;  /* 0x000000ffff138224 */ /* 0x001fe200078e0009 */
[----:B------:R-:W-:Y:S01]  /*0790*/  CS2R R20, SRZ ;  /* 0x0000000000147805 */ /* 0x000fe2000001ff00 */
[----:B------:R-:W-:Y:S01]  /*07a0*/  IMAD.U32 R9, RZ, RZ, UR11 ;  /* 0x0000000bff097e24 */ /* 0x000fe2000f8e00ff */
[----:B------:R-:W-:-:S02]  /*07b0*/  ISETP.GE.AND.EX P2, PT, R29, R16, PT, P2 ;  /* 0x000000101d00720c */ /* 0x000fc40003f46320 */
[----:B------:R0:W-:Y:S01]  /*07c0*/  @!P0 STG.E desc[UR12][R18.64], R25 ;  /* 0x0000001912008986 */ /* 0x0001e2000c10190c */
[----:B------:R-:W-:Y:S01]  /*07d0*/  IADD3 R12, P0, PT, R14, UR14, RZ ;  /* 0x0000000e0e0c7c10 */ /* 0x000fe2000ff1e0ff */
[----:B------:R-:W-:Y:S02]  /*07e0*/  IMAD.U32 R27, RZ, RZ, UR11 ;  /* 0x0000000bff1b7e24 */ /* 0x000fe4000f8e00ff */
[----:B------:R1:W-:Y:S01]  /*07f0*/  @!P1 STG.E desc[UR12][R4.64], R23 ;  /* 0x0000001704009986 */ /* 0x0003e2000c10190c */
[----:B------:R-:W-:Y:S02]  /*0800*/  LEA R8, P1, R9, R12, 0x2 ;  /* 0x0000000c09087211 */ /* 0x000fe400078210ff */
[----:B------:R-:W-:Y:S01]  /*0810*/  IADD3.X R13, PT, PT, R15, UR15, RZ, P0, !PT ;  /* 0x0000000f0f0d7c10 */ /* 0x000fe200087fe4ff */
[----:B------:R-:W2:Y:S03]  /*0820*/  LDG.E R7, desc[UR12][R6.64] ;  /* 0x0000000c06077981 */ /* 0x000ea6000c1e1900 */
[----:B------:R-:W-:Y:S01]  /*0830*/  LEA.HI.X R9, R27, R13, RZ, 0x2, P1 ;  /* 0x0000000d1b097211 */ /* 0x000fe200008f14ff */
[----:B0-----:R-:W-:Y:S01]  /*0840*/  IMAD.MOV.U32 R18, RZ, RZ, RZ ;  /* 0x000000ffff127224 */ /* 0x001fe200078e00ff */
[----:B------:R-:W2:Y:S01]  /*0850*/  @!P3 LDG.E R20, desc[UR12][R10.64] ;  /* 0x0000000c0a14b981 */ /* 0x000ea2000c1e1900 */
[----:B-1----:R-:W-:-:S03]  /*0860*/  IMAD.MOV.U32 R4, RZ, RZ, RZ ;  /* 0x000000ffff047224 */ /* 0x002fc600078e00ff */
[----:B------:R-:W3:Y:S04]  /*0870*/  @!P4 LDG.E R21, desc[UR12][R14.64] ;  /* 0x0000000c0e15c981 */ /* 0x000ee8000c1e1900 */
[----:B------:R-:W4:Y:S04]  /*0880*/  @!P2 LDG.E R18, desc[UR12][R8.64] ;  /* 0x0000000c0812a981 */ /* 0x000f28000c1e1900 */
[----:B------:R-:W5:Y:S01]  /*0890*/  @!P5 LDG.E R4, desc[UR12][R12.64] ;  /* 0x0000000c0c04d981 */ /* 0x000f62000c1e1900 */
[----:B------:R-:W-:-:S04]  /*08a0*/  UIADD3 UR4, UP0, UPT, UR4, 0x2, URZ ;  /* 0x0000000204047890 */ /* 0x000fc8000ff1e0ff */
[----:B------:R-:W-:Y:S02]  /*08b0*/  UIADD3.X UR5, UPT, UPT, URZ, UR5, URZ, UP0, !UPT ;  /* 0x00000005ff057290 */ /* 0x000fe400087fe4ff */
[----:B------:R-:W-:-:S04]  /*08c0*/  UISETP.NE.U32.AND UP0, UPT, UR4, UR9, UPT ;  /* 0x000000090400728c */ /* 0x000fc8000bf05070 */
[----:B------:R-:W-:Y:S02]  /*08d0*/  UISETP.NE.AND.EX UP0, UPT, UR5, URZ, UPT, UP0 ;  /* 0x000000ff0500728c */ /* 0x000fe4000bf05300 */
[----:B------:R-:W-:-:S04]  /*08e0*/  ULEA UR6, UP1, UR10, UR6, 0x1 ;  /* 0x000000060a067291 */ /* 0x000fc8000f8208ff */
[----:B------:R-:W-:Y:S01]  /*08f0*/  ULEA.HI.X UR7, UR10, UR7, URZ, 0x1, UP1 ;  /* 0x000000070a077291 */ /* 0x000fe200088f0cff */
[C---:B--2---:R-:W-:Y:S01]  /*0900*/  FFMA.FTZ R5, R7.reuse, UR16, R20 ;  /* 0x0000001007057c23 */ /* 0x044fe20008010014 */
[C---:B---3--:R-:W-:Y:S01]  /*0910*/  FFMA.FTZ R21, R7.reuse, UR16, R21 ;  /* 0x0000001007157c23 */ /* 0x048fe20008010015 */
[----:B----4-:R-:W-:-:S03]  /*0920*/  FFMA.FTZ R19, R7, UR16, R18 ;  /* 0x0000001007137c23 */ /* 0x010fc60008010012 */
[----:B------:R2:W-:Y:S01]  /*0930*/  @!P3 STG.E desc[UR12][R10.64], R5 ;  /* 0x000000050a00b986 */ /* 0x0005e2000c10190c */
[----:B-----5:R-:W-:-:S03]  /*0940*/  FFMA.FTZ R7, R7, UR16, R4 ;  /* 0x0000001007077c23 */ /* 0x020fc60008010004 */
[----:B------:R2:W-:Y:S04]  /*0950*/  @!P4 STG.E desc[UR12][R14.64], R21 ;  /* 0x000000150e00c986 */ /* 0x0005e8000c10190c */
[----:B------:R2:W-:Y:S04]  /*0960*/  @!P5 STG.E desc[UR12][R12.64], R7 ;  /* 0x000000070c00d986 */ /* 0x0005e8000c10190c */
[----:B------:R2:W-:Y:S01]  /*0970*/  @!P2 STG.E desc[UR12][R8.64], R19 ;  /* 0x000000130800a986 */ /* 0x0005e2000c10190c */
[----:B------:R-:W-:Y:S05]  /*0980*/  BRA.U UP0, `(.L_x_677) ;  /* 0xfffffff900647547 */ /* 0x000fea000b83ffff */
.L_x_676:
        /* <DEDUP_REMOVED lines=32> */
[----:B------:R-:W2:Y:S01]  /*0b90*/  @!P0 LDG.E R0, desc[UR12][R2.64] ;  /* 0x0000000c02008981 */ /* 0x000ea2000c1e1900 */
[----:B------:R-:W-:Y:S01]  /*0ba0*/  IADD3 R10, P4, PT, R8, UR4, RZ ;  /* 0x00000004080a7c10 */ /* 0x000fe2000ff9e0ff */
[----:B------:R-:W-:Y:S01]  /*0bb0*/  IMAD.MOV.U32 R14, RZ, RZ, RZ ;  /* 0x000000ffff0e7224 */ /* 0x000fe200078e00ff */
[----:B------:R-:W2:Y:S01]  /*0bc0*/  LDCU UR4, c[0x0][0x10b8] ;  /* 0x00021700ff0477ac */ /* 0x000ea20008000800 */
[----:B------:R-:W3:Y:S01]  /*0bd0*/  @!P1 LDG.E R12, desc[UR12][R4.64] ;  /* 0x0000000c040c9981 */ /* 0x000ee2000c1e1900 */
[----:B------:R-:W-:-:S03]  /*0be0*/  IADD3.X R11, PT, PT, R9, UR5, RZ, P4, !PT ;  /* 0x00000005090b7c10 */ /* 0x000fc6000a7fe4ff */
[----:B------:R-:W4:Y:S04]  /*0bf0*/  @!P2 LDG.E R13, desc[UR12][R8.64] ;  /* 0x0000000c080da981 */ /* 0x000f28000c1e1900 */
[----:B------:R-:W5:Y:S01]  /*0c00*/  @!P3 LDG.E R14, desc[UR12][R10.64] ;  /* 0x0000000c0a0eb981 */ /* 0x000f62000c1e1900 */
[C---:B--2---:R-:W-:Y:S01]  /*0c10*/  FFMA.FTZ R15, R7.reuse, UR4, R0 ;  /* 0x00000004070f7c23 */ /* 0x044fe20008010000 */
[----:B---3--:R-:W-:-:S04]  /*0c20*/  FFMA.FTZ R17, R7, UR4, R12 ;  /* 0x0000000407117c23 */ /* 0x008fc8000801000c */
[----:B------:R0:W-:Y:S01]  /*0c30*/  @!P0 STG.E desc[UR12][R2.64], R15 ;  /* 0x0000000f02008986 */ /* 0x0001e2000c10190c */
[----:B----4-:R-:W-:-:S03]  /*0c40*/  FFMA.FTZ R13, R7, UR4, R13 ;  /* 0x00000004070d7c23 */ /* 0x010fc6000801000d */
[----:B------:R0:W-:Y:S01]  /*0c50*/  @!P1 STG.E desc[UR12][R4.64], R17 ;  /* 0x0000001104009986 */ /* 0x0001e2000c10190c */
[----:B-----5:R-:W-:-:S03]  /*0c60*/  FFMA.FTZ R19, R7, UR4, R14 ;  /* 0x0000000407137c23 */ /* 0x020fc6000801000e */
[----:B------:R0:W-:Y:S01]  /*0c70*/  @!P2 STG.E desc[UR12][R8.64], R13 ;  /* 0x0000000d0800a986 */ /* 0x0001e2000c10190c */
[----:B------:R-:W-:Y:S05]  /*0c80*/  @P3 EXIT ;  /* 0x000000000000394d */ /* 0x000fea0003800000 */
[----:B------:R-:W-:Y:S01]  /*0c90*/  STG.E desc[UR12][R10.64], R19 ;  /* 0x000000130a007986 */ /* 0x000fe2000c10190c */
[----:B------:R-:W-:Y:S05]  /*0ca0*/  EXIT ;  /* 0x000000000000794d */ /* 0x000fea0003800000 */
.L_x_675:
        /* <DEDUP_REMOVED lines=9> */
.L_x_678:
[C---:B---3--:R-:W-:Y:S01]  /*0d40*/  LEA R10, P0, R15.reuse, R2, 0x4 ;  /* 0x000000020f0a7211 */ /* 0x048fe200078020ff */
[----:B0-----:R-:W2:Y:S03]  /*0d50*/  LDG.E R13, desc[UR12][R8.64] ;  /* 0x0000000c080d7981 */ /* 0x001ea6000c1e1900 */
[----:B------:R-:W-:-:S05]  /*0d60*/  LEA.HI.X R11, R15, R3, R12, 0x4, P0 ;  /* 0x000000030f0b7211 */ /* 0x000fca00000f240c */
[----:B------:R-:W2:Y:S01]  /*0d70*/  LDG.E.128 R4, desc[UR12][R10.64] ;  /* 0x0000000c0a047981 */ /* 0x000ea2000c1e1d00 */
[----:B-1----:R-:W-:-:S05]  /*0d80*/  IADD3 R15, P0, PT, R15, UR4, RZ ;  /* 0x000000040f0f7c10 */ /* 0x002fca000ff1e0ff */
[C---:B------:R-:W-:Y:S02]  /*0d90*/  IMAD.SHL.U32 R0, R15.reuse, 0x4, RZ ;  /* 0x000000040f007824 */ /* 0x040fe400078e00ff */
[----:B------:R-:W-:Y:S01]  /*0da0*/  IMAD.X R12, RZ, RZ, R12, P0 ;  /* 0x000000ffff0c7224 */ /* 0x000fe200000e060c */
[C---:B------:R-:W-:Y:S02]  /*0db0*/  LOP3.LUT P0, RZ, R15.reuse, 0xffffc000, RZ, 0xc0, !PT ;  /* 0xffffc0000fff7812 */ /* 0x040fe4000780c0ff */
[----:B------:R-:W-:Y:S02]  /*0dc0*/  ISETP.LT.U32.AND P1, PT, R0, R17, PT ;  /* 0x000000110000720c */ /* 0x000fe40003f21070 */
[----:B------:R-:W-:Y:S02]  /*0dd0*/  SHF.L.U64.HI R0, R15, 0x2, R12 ;  /* 0x000000020f007819 */ /* 0x000fe4000001020c */
[----:B------:R-:W-:Y:S02]  /*0de0*/  LOP3.LUT P0, RZ, R12, 0x3fffffff, RZ, 0xc0, P0 ;  /* 0x3fffffff0cff7812 */ /* 0x000fe4000000c0ff */
[----:B------:R-:W-:Y:S01]  /*0df0*/  ISETP.LT.AND.EX P1, PT, R0, R19, PT, P1 ;  /* 0x000000130000720c */ /* 0x000fe20003f21310 */
[C---:B--2---:R-:W-:Y:S01]  /*0e00*/  FFMA.FTZ R4, R13.reuse, UR5, R4 ;  /* 0x000000050d047c23 */ /* 0x044fe20008010004 */
[C---:B------:R-:W-:Y:S01]  /*0e10*/  FFMA.FTZ R5, R13.reuse, UR5, R5 ;  /* 0x000000050d057c23 */ /* 0x040fe20008010005 */
[C---:B------:R-:W-:Y:S01]  /*0e20*/  FFMA.FTZ R6, R13.reuse, UR5, R6 ;  /* 0x000000050d067c23 */ /* 0x040fe20008010006 */
[----:B------:R-:W-:-:S05]  /*0e30*/  FFMA.FTZ R7, R13, UR5, R7 ;  /* 0x000000050d077c23 */ /* 0x000fca0008010007 */
[----:B------:R3:W-:Y:S04]  /*0e40*/  STG.E.128 desc[UR12][R10.64], R4 ;  /* 0x000000040a007986 */ /* 0x0007e8000c101d0c */
[----:B------:R-:W-:Y:S05]  /*0e50*/  @!P0 BRA P1, `(.L_x_678) ;  /* 0xfffffffc00b88947 */ /* 0x000fea000083ffff */
[----:B------:R-:W-:Y:S05]  /*0e60*/  EXIT ;  /* 0x000000000000794d */ /* 0x000fea0003800000 */
        .weak           $__internal_63_$__cuda_sm20_div_u16
        .type           $__internal_63_$__cuda_sm20_div_u16,@function
        .size           $__internal_63_$__cuda_sm20_div_u16,(.L_x_842 - $__internal_63_$__cuda_sm20_div_u16)
$__internal_63_$__cuda_sm20_div_u16:
        /* <DEDUP_REMOVED lines=19> */
[----:B------:R-:W-:Y:S05]  /*0fa0*/  RET.REL.NODEC R4 `(_ZN2at6native63_GLOBAL__N__862fb238_30_ForeachBinaryOpScalarTensor_cu_64fe0ca525multi_tensor_apply_kernelINS1_18TensorListMetadataILi1EEENS1_27BinaryOpScalarTensorFunctorIfLi1ELi1ELi0EEEJSt4plusIfEPffEEEvT_T0_DpT1_) ;  /* 0xfffffff004147950 */ /* 0x000fea0003c3ffff */
.L_x_679:
        /* <DEDUP_REMOVED lines=13> */
.L_x_842:


//--------------------- .text._ZN2at6native63_GLOBAL__N__862fb238_30_ForeachBinaryOpScalarTensor_cu_64fe0ca525multi_tensor_apply_kernelINS1_18TensorListMetadataILi1EEENS1_27BinaryOpScalarTensorFunctorIdLi1ELi1ELi0EEEJSt4plusIdEPddEEEvT_T0_DpT1_ --------------------------
	.section	.text._ZN2at6native63_GLOBAL__N__862fb238_30_ForeachBinaryOpScalarTensor_cu_64fe0ca525multi_tensor_apply_kernelINS1_18TensorListMetadataILi1EEENS1_27BinaryOpScalarTensorFunctorIdLi1ELi1ELi0EEEJSt4plusIdEPddEEEvT_T0_DpT1_,"ax",@progbits
	.align	128
.text._ZN2at6native63_GLOBAL__N__862fb238_30_ForeachBinaryOpScalarTensor_cu_64fe0ca525multi_tensor_apply_kernelINS1_18TensorListMetadataILi1EEENS1_27BinaryOpScalarTensorFunctorIdLi1ELi1ELi0EEEJSt4plusIdEPddEEEvT_T0_DpT1_:
        .type           _ZN2at6native63_GLOBAL__N__862fb238_30_ForeachBinaryOpScalarTensor_cu_64fe0ca525multi_tensor_apply_kernelINS1_18TensorListMetadataILi1EEENS1_27BinaryOpScalarTensorFunctorIdLi1ELi1ELi0EEEJSt4plusIdEPddEEEvT_T0_DpT1_,@function
        .size           _ZN2at6native63_GLOBAL__N__862fb238_30_ForeachBinaryOpScalarTensor_cu_64fe0ca525multi_tensor_apply_kernelINS1_18TensorListMetadataILi1EEENS1_27BinaryOpScalarTensorFunctorIdLi1ELi1ELi0EEEJSt4plusIdEPddEEEvT_T0_DpT1_,(.L_x_844 - _ZN2at6native63_GLOBAL__N__862fb238_30_ForeachBinaryOpScalarTensor_cu_64fe0ca525multi_tensor_apply_kernelINS1_18TensorListMetadataILi1EEENS1_27BinaryOpScalarTensorFunctorIdLi1ELi1ELi0EEEJSt4plusIdEPddEEEvT_T0_DpT1_)
        .other          _ZN2at6native63_GLOBAL__N__862fb238_30_ForeachBinaryOpScalarTensor_cu_64fe0ca525multi_tensor_apply_kernelINS1_18TensorListMetadataILi1EEENS1_27BinaryOpScalarTensorFunctorIdLi1ELi1ELi0EEEJSt4plusIdEPddEEEvT_T0_DpT1_,@"STO_CUDA_ENTRY STV_DEFAULT"
_ZN2at6native63_GLOBAL__N__862fb238_30_ForeachBinaryOpScalarTensor_cu_64fe0ca525multi_tensor_apply_kernelINS1_18TensorListMetadataILi1EEENS1_27BinaryOpScalarTensorFunctorIdLi1ELi1ELi0EEEJSt4plusIdEPddEEEvT_T0_DpT1_:
        /* <DEDUP_REMOVED lines=35> */
[----:B------:R-:W-:Y:S05]  /*0230*/  CALL.REL.NOINC `($__internal_64_$__cuda_sm20_div_u16) ;  /* 0x0000000c00d47944 */ /* 0x000fea0003c00000 */
        /* <DEDUP_REMOVED lines=16> */
.L_x_682:
[----:B0-2---:R-:W-:Y:S01]  /*0340*/  IADD3 R17, P0, PT, R5, R28, RZ ;  /* 0x0000001c05117210 */ /* 0x005fe20007f1e0ff */
[----:B------:R-:W0:Y:S01]  /*0350*/  LDC.64 R24, c[0x0][0x10b0] ;  /* 0x00042c00ff187b82 */ /* 0x000e220000000a00 */
        /* <DEDUP_REMOVED lines=12> */
[----:B------:R-:W-:Y:S01]  /*0420*/  ISETP.GE.U32.AND P2, PT, R11, R2, PT ;  /* 0x000000020b00720c */ /* 0x000fe20003f46070 */
[----:B------:R-:W-:Y:S01]  /*0430*/  IMAD.X R14, RZ, RZ, R12, P5 ;  /* 0x000000ffff0e7224 */ /* 0x000fe200028e060c */
[----:B------:R-:W-:Y:S02]  /*0440*/  ISETP.GE.AND.EX P0, PT, R12, R3, PT, P0 ;  /* 0x000000030c00720c */ /* 0x000fe40003f06300 */
[----:B------:R-:W-:-:S02]  /*0450*/  LEA R12, P4, R0, R18, 0x3 ;  /* 0x00000012000c7211 */ /* 0x000fc400078818ff */
[-C--:B------:R-:W-:Y:S02]  /*0460*/  ISETP.GE.AND.EX P1, PT, R14, R3.reuse, PT, P1 ;  /* 0x000000030e00720c */ /* 0x080fe40003f26310 */
[----:B------:R-:W-:Y:S02]  /*0470*/  CS2R R14, SRZ ;  /* 0x00000000000e7805 */ /* 0x000fe4000001ff00 */
[----:B------:R-:W-:Y:S01]  /*0480*/  ISETP.GE.AND.EX P2, PT, R16, R3, PT, P2 ;  /* 0x000000031000720c */ /* 0x000fe20003f46320 */
[----:B0-----:R-:W1:Y:S01]  /*0490*/  LDG.E.64 R24, desc[UR6][R24.64] ;  /* 0x0000000618187981 */ /* 0x001e62000c1e1b00 */
[----:B------:R-:W-:Y:S02]  /*04a0*/  LEA.HI.X R13, R0, R19, RZ, 0x3, P4 ;  /* 0x00000013000d7211 */ /* 0x000fe400020f1cff */
[----:B------:R-:W-:-:S03]  /*04b0*/  ISETP.GE.U32.AND P4, PT, R17, R2, PT ;  /* 0x000000021100720c */ /* 0x000fc60003f86070 */
[----:B------:R0:W1:Y:S01]  /*04c0*/  @!P0 LDG.E.64 R20, desc[UR6][R12.64] ;  /* 0x000000060c148981 */ /* 0x000062000c1e1b00 */
[----:B------:R-:W-:Y:S01]  /*04d0*/  ISETP.GE.AND.EX P4, PT, R10, R3, PT, P4 ;  /* 0x000000030a00720c */ /* 0x000fe20003f86340 */
[----:B------:R-:W-:-:S04]  /*04e0*/  @!P1 IMAD.WIDE.U32 R22, R0, 0x8, R18 ;  /* 0x0000000800169825 */ /* 0x000fc800078e0012 */
[----:B------:R2:W3:Y:S01]  /*04f0*/  @!P2 LDG.E.64 R14, desc[UR6][R18.64] ;  /* 0x00000006120ea981 */ /* 0x0004e2000c1e1b00 */
[----:B0-----:R-:W-:Y:S01]  /*0500*/  CS2R R12, SRZ ;  /* 0x00000000000c7805 */ /* 0x001fe2000001ff00 */
[----:B--2---:R-:W-:Y:S01]  /*0510*/  @!P1 IMAD.WIDE.U32 R18, R0, 0x8, R22 ;  /* 0x0000000800129825 */ /* 0x004fe200078e0016 */
[----:B------:R-:W-:-:S04]  /*0520*/  CS2R R22, SRZ ;  /* 0x0000000000167805 */ /* 0x000fc8000001ff00 */
[----:B------:R0:W2:Y:S04]  /*0530*/  @!P1 LDG.E.64 R12, desc[UR6][R18.64] ;  /* 0x00000006120c9981 */ /* 0x0000a8000c1e1b00 */
[----:B------:R-:W4:Y:S01]  /*0540*/  @!P4 LDG.E.64 R22, desc[UR6][R8.64] ;  /* 0x000000060816c981 */ /* 0x000f22000c1e1b00 */
[C---:B------:R-:W-:Y:S02]  /*0550*/  @!P0 IMAD.SHL.U32 R29, R0.reuse, 0x8, RZ ;  /* 0x00000008001d8824 */ /* 0x040fe400078e00ff */
[----:B------:R-:W-:Y:S01]  /*0560*/  IMAD.SHL.U32 R27, R0, 0x4, RZ ;  /* 0x00000004001b7824 */ /* 0x000fe200078e00ff */
[----:B-1----:R-:W-:-:S15]  /*0570*/  DFMA R20, R24, UR8, R20 ;  /* 0x0000000818147c2b */ /* 0x002fde0008000014 */
[----:B------:R-:W-:-:S15]  /*0580*/  NOP ;  /* 0x0000000000007918 */ /* 0x000fde0000000000 */
[----:B------:R-:W-:-:S15]  /*0590*/  NOP ;  /* 0x0000000000007918 */ /* 0x000fde0000000000 */
[----:B------:R-:W-:-:S15]  /*05a0*/  NOP ;  /* 0x0000000000007918 */ /* 0x000fde0000000000 */
[----:B------:R-:W-:-:S04]  /*05b0*/  NOP ;  /* 0x0000000000007918 */ /* 0x000fc80000000000 */
[----:B----4-:R-:W1:Y:S02]  /*05c0*/  DFMA R22, R24, UR8, R22 ;  /* 0x0000000818167c2b */ /* 0x010e640008000016 */
        /* <DEDUP_REMOVED lines=10> */
[----:B---3--:R-:W0:Y:S02]  /*0670*/  DFMA R14, R24, UR8, R14 ;  /* 0x00000008180e7c2b */ /* 0x008e24000800000e */
[----:B0-----:R0:W-:Y:S02]  /*0680*/  @!P2 STG.E.64 desc[UR6][R18.64], R14 ;  /* 0x0000000e1200a986 */ /* 0x0011e4000c101b06 */
[----:B0-----:R-:W-:Y:S01]  /*0690*/  @!P1 SHF.R.U32.HI R14, RZ, 0x1d, R0 ;  /* 0x0000001dff0e9819 */ /* 0x001fe20000011600 */
[----:B------:R-:W-:-:S15]  /*06a0*/  IMAD.IADD R18, R0, 0x1, R17 ;  /* 0x0000000100127824 */ /* 0x000fde00078e0211 */
[----:B------:R-:W-:-:S15]  /*06b0*/  NOP ;  /* 0x0000000000007918 */ /* 0x000fde0000000000 */
[----:B------:R-:W-:-:S15]  /*06c0*/  NOP ;  /* 0x0000000000007918 */ /* 0x000fde0000000000 */
[----:B------:R-:W-:-:S14]  /*06d0*/  NOP ;  /* 0x0000000000007918 */ /* 0x000fdc0000000000 */
[----:B--2---:R0:W1:Y:S02]  /*06e0*/  DFMA R24, R24, UR8, R12 ;  /* 0x0000000818187c2b */ /* 0x004064000800000c */
[----:B0-----:R-:W-:Y:S02]  /*06f0*/  @!P0 SHF.R.U32.HI R12, RZ, 0x1d, R0 ;  /* 0x0000001dff0c8819 */ /* 0x001fe40000011600 */
[----:B------:R-:W-:Y:S02]  /*0700*/  IADD3 R13, P4, PT, R27, R17, RZ ;  /* 0x000000111b0d7210 */ /* 0x000fe40007f9e0ff */
[----:B------:R-:W-:Y:S02]  /*0710*/  @!P0 IADD3.X R23, PT, PT, R12, R11, R12, P5, P6 ;  /* 0x0000000b0c178210 */ /* 0x000fe40002fec40c */
[----:B------:R-:W-:Y:S01]  /*0720*/  @!P1 IADD3 R12, P5, P6, R29, R8, R29 ;  /* 0x000000081d0c9210 */ /* 0x000fe20007ebe01d */
[----:B------:R-:W-:Y:S01]  /*0730*/  IMAD.X R10, RZ, RZ, R10, P4 ;  /* 0x000000ffff0a7224 */ /* 0x000fe200020e060a */
[----:B------:R-:W-:-:S02]  /*0740*/  ISETP.GE.U32.AND P2, PT, R13, R2, PT ;  /* 0x000000020d00720c */ /* 0x000fc40003f46070 */
[----:B------:R-:W-:Y:S02]  /*0750*/  @!P1 IADD3 R12, P4, PT, R29, R12, RZ ;  /* 0x0000000c1d0c9210 */ /* 0x000fe40007f9e0ff */
[----:B------:R-:W-:-:S05]  /*0760*/  @!P1 IADD3.X R13, PT, PT, R14, R11, R14, P5, P6 ;  /* 0x0000000b0e0d9210 */ /* 0x000fca0002fec40e */
[----:B------:R-:W-:Y:S02]  /*0770*/  @!P1 IMAD.X R13, R14, 0x1, R13, P4 ;  /* 0x000000010e0d9824 */ /* 0x000fe400020e060d */
[----:B------:R-:W0:Y:S01]  /*0780*/  LDC.64 R14, c[0x0][0x10b0] ;  /* 0x00042c00ff0e7b82 */ /* 0x000e220000000a00 */
[----:B------:R-:W-:Y:S02]  /*0790*/  ISETP.GE.AND.EX P2, PT, R10, R3, PT, P2 ;  /* 0x000000030a00720c */ /* 0x000fe40003f46320 */
[C---:B------:R-:W-:Y:S02]  /*07a0*/  IADD3 R19, P4, PT, R27.reuse, R18, RZ ;  /* 0x000000121b137210 */ /* 0x040fe40007f9e0ff */
[----:B------:R-:W-:Y:S01]  /*07b0*/  LEA R10, P5, R27, R8, 0x3 ;  /* 0x000000081b0a7211 */ /* 0x000fe200078a18ff */
[----:B------:R2:W-:Y:S02]  /*07c0*/  @!P0 STG.E.64 desc[UR6][R22.64], R20 ;  /* 0x0000001416008986 */ /* 0x0005e4000c101b06 */
[----:B------:R-:W-:Y:S01]  /*07d0*/  IMAD.X R16, RZ, RZ, R16, P4 ;  /* 0x000000ffff107224 */ /* 0x000fe200020e0610 */
[----:B------:R-:W-:-:S02]  /*07e0*/  IADD3 R17, P4, PT, R0, R19, RZ ;  /* 0x0000001300117210 */ /* 0x000fc40007f9e0ff */
[----:B------:R-:W-:Y:S02]  /*07f0*/  LEA R18, P6, R19, R6, 0x3 ;  /* 0x0000000613127211 */ /* 0x000fe400078c18ff */
[----:B------:R-:W-:Y:S01]  /*0800*/  LEA.HI.X R11, R27, R11, RZ, 0x3, P5 ;  /* 0x0000000b1b0b7211 */ /* 0x000fe200028f1cff */
[----:B-1----:R1:W-:Y:S01]  /*0810*/  @!P1 STG.E.64 desc[UR6][R12.64], R24 ;  /* 0x000000180c009986 */ /* 0x0023e2000c101b06 */
[-C--:B------:R-:W-:Y:S01]  /*0820*/  ISETP.GE.U32.AND P0, PT, R19, R2.reuse, PT ;  /* 0x000000021300720c */ /* 0x080fe20003f06070 */
[--C-:B------:R-:W-:Y:S01]  /*0830*/  IMAD.X R8, RZ, RZ, R16.reuse, P4 ;  /* 0x000000ffff087224 */ /* 0x100fe200020e0610 */
[----:B--2---:R-:W-:Y:S02]  /*0840*/  CS2R R20, SRZ ;  /* 0x0000000000147805 */ /* 0x004fe4000001ff00 */
[----:B------:R-:W-:Y:S02]  /*0850*/  ISETP.GE.U32.AND P1, PT, R17, R2, PT ;  /* 0x000000021100720c */ /* 0x000fe40003f26070 */
[----:B------:R-:W-:Y:S01]  /*0860*/  LEA.HI.X R19, R19, R7, R16, 0x3, P6 ;  /* 0x0000000713137211 */ /* 0x000fe200030f1c10 */
[----:B0-----:R-:W2:Y:S01]  /*0870*/  LDG.E.64 R14, desc[UR6][R14.64] ;  /* 0x000000060e0e7981 */ /* 0x001ea2000c1e1b00 */
[----:B------:R-:W-:-:S03]  /*0880*/  IADD3 R17, P6, PT, R0, R17, RZ ;  /* 0x0000001100117210 */ /* 0x000fc60007fde0ff */
[----:B------:R-:W2:Y:S01]  /*0890*/  @!P2 LDG.E.64 R20, desc[UR6][R10.64] ;  /* 0x000000060a14a981 */ /* 0x000ea2000c1e1b00 */
[----:B-1----:R-:W-:Y:S02]  /*08a0*/  LEA R12, P4, R0, R18, 0x3 ;  /* 0x00000012000c7211 */ /* 0x002fe400078818ff */
[-C--:B------:R-:W-:Y:S02]  /*08b0*/  ISETP.GE.AND.EX P0, PT, R16, R3.reuse, PT, P0 ;  /* 0x000000031000720c */ /* 0x080fe40003f06300 */
[----:B------:R-:W-:Y:S01]  /*08c0*/  ISETP.GE.AND.EX P1, PT, R8, R3, PT, P1 ;  /* 0x000000030800720c */ /* 0x000fe20003f26310 */
[----:B------:R-:W-:Y:S01]  /*08d0*/  IMAD.X R8, RZ, RZ, R8, P6 ;  /* 0x000000ffff087224 */ /* 0x000fe200030e0608 */
[----:B------:R-:W-:Y:S02]  /*08e0*/  LEA.HI.X R13, R0, R19, RZ, 0x3, P4 ;  /* 0x00000013000d7211 */ /* 0x000fe400020f1cff */
[----:B------:R-:W-:Y:S02]  /*08f0*/  ISETP.GE.U32.AND P4, PT, R17, R2, PT ;  /* 0x000000021100720c */ /* 0x000fe40003f86070 */
[----:B------:R-:W-:-:S02]  /*0900*/  CS2R R22, SRZ ;  /* 0x0000000000167805 */ /* 0x000fc4000001ff00 */
[----:B------:R-:W-:Y:S02]  /*0910*/  ISETP.GE.AND.EX P4, PT, R8, R3, PT, P4 ;  /* 0x000000030800720c */ /* 0x000fe40003f86340 */
[----:B------:R-:W-:Y:S02]  /*0920*/  CS2R R24, SRZ ;  /* 0x0000000000187805 */ /* 0x000fe4000001ff00 */
[----:B------:R-:W-:Y:S01]  /*0930*/  CS2R R16, SRZ ;  /* 0x0000000000107805 */ /* 0x000fe2000001ff00 */
[----:B------:R0:W3:Y:S04]  /*0940*/  @!P0 LDG.E.64 R22, desc[UR6][R18.64] ;  /* 0x0000000612168981 */ /* 0x0000e8000c1e1b00 */
[----:B------:R-:W4:Y:S01]  /*0950*/  @!P1 LDG.E.64 R24, desc[UR6][R12.64] ;  /* 0x000000060c189981 */ /* 0x000f22000c1e1b00 */
[----:B0-----:R-:W-:-:S05]  /*0960*/  IMAD.WIDE.U32 R18, R0, 0x8, R12 ;  /* 0x0000000800127825 */ /* 0x001fca00078e000c */
[----:B------:R-:W5:Y:S01]  /*0970*/  @!P4 LDG.E.64 R16, desc[UR6][R18.64] ;  /* 0x000000061210c981 */ /* 0x000f62000c1e1b00 */
[----:B------:R-:W-:Y:S01]  /*0980*/  @!P2 LEA.HI.X R11, R27, R9, RZ, 0x3, P5 ;  /* 0x000000091b0ba211 */ /* 0x000fe200028f1cff */
[----:B------:R-:W-:-:S04]  /*0990*/  UIADD3 UR4, UP0, UPT, UR4, 0x2, URZ ;  /* 0x0000000204047890 */ /* 0x000fc8000ff1e0ff */
[----:B------:R-:W-:Y:S01]  /*09a0*/  UIADD3.X UR5, UPT, UPT, URZ, UR5, URZ, UP0, !UPT ;  /* 0x00000005ff057290 */ /* 0x000fe200087fe4ff */
[----:B--2---:R-:W0:Y:S02]  /*09b0*/  DFMA R20, R14, UR8, R20 ;  /* 0x000000080e147c2b */ /* 0x004e240008000014 */
        /* <DEDUP_REMOVED lines=9> */
[----:B---3--:R-:W0:Y:S02]  /*0a50*/  DFMA R22, R14, UR8, R22 ;  /* 0x000000080e167c2b */ /* 0x008e240008000016 */
[----:B0-----:R2:W-:Y:S01]  /*0a60*/  @!P0 STG.E.64 desc[UR6][R8.64], R22 ;  /* 0x0000001608008986 */ /* 0x0015e2000c101b06 */
[----:B------:R-:W-:-:S04]  /*0a70*/  ISETP.NE.U32.AND P0, PT, R26, UR4, PT ;  /* 0x000000041a007c0c */ /* 0x000fc8000bf05070 */
[----:B------:R-:W-:-:S15]  /*0a80*/  ISETP.NE.AND.EX P0, PT, RZ, UR5, PT, P0 ;  /* 0x00000005ff007c0c */ /* 0x000fde000bf05300 */
[----:B------:R-:W-:-:S15]  /*0a90*/  NOP ;  /* 0x0000000000007918 */ /* 0x000fde0000000000 */
[----:B------:R-:W-:-:S15]  /*0aa0*/  NOP ;  /* 0x0000000000007918 */ /* 0x000fde0000000000 */
[----:B------:R-:W-:-:S12]  /*0ab0*/  NOP ;  /* 0x0000000000007918 */ /* 0x000fd80000000000 */
[----:B----4-:R-:W0:Y:S02]  /*0ac0*/  DFMA R24, R14, UR8, R24 ;  /* 0x000000080e187c2b */ /* 0x010e240008000018 */
[----:B0-----:R2:W-:Y:S01]  /*0ad0*/  @!P1 STG.E.64 desc[UR6][R12.64], R24 ;  /* 0x000000180c009986 */ /* 0x0015e2000c101b06 */
[----:B------:R-:W-:-:S04]  /*0ae0*/  LEA R28, P1, R27, R28, 0x1 ;  /* 0x0000001c1b1c7211 */ /* 0x000fc800078208ff */
[----:B------:R-:W-:-:S15]  /*0af0*/  LEA.HI.X R4, R27, R4, RZ, 0x1, P1 ;  /* 0x000000041b047211 */ /* 0x000fde00008f0cff */
[----:B------:R-:W-:-:S15]  /*0b00*/  NOP ;  /* 0x0000000000007918 */ /* 0x000fde0000000000 */
[----:B------:R-:W-:-:S15]  /*0b10*/  NOP ;  /* 0x0000000000007918 */ /* 0x000fde0000000000 */
[----:B------:R-:W-:-:S12]  /*0b20*/  NOP ;  /* 0x0000000000007918 */ /* 0x000fd80000000000 */
[----:B-----5:R-:W0:Y:S02]  /*0b30*/  DFMA R16, R14, UR8, R16 ;  /* 0x000000080e107c2b */ /* 0x020e240008000010 */
[----:B0-----:R2:W-:Y:S01]  /*0b40*/  @!P4 STG.E.64 desc[UR6][R18.64], R16 ;  /* 0x000000101200c986 */ /* 0x0015e2000c101b06 */
[----:B------:R-:W-:Y:S05]  /*0b50*/  @P0 BRA `(.L_x_682) ;  /* 0xfffffff400f80947 */ /* 0x000fea000383ffff */
.L_x_681:
        /* <DEDUP_REMOVED lines=9> */
[CC--:B------:R-:W-:Y:S01]  /*0bf0*/  ISETP.GE.U32.AND P0, PT, R5.reuse, R2.reuse, PT ;  /* 0x000000020500720c */ /* 0x0c0fe20003f06070 */
[--C-:B------:R-:W-:Y:S01]  /*0c00*/  IMAD.X R6, RZ, RZ, R8.reuse, P2 ;  /* 0x000000ffff067224 */ /* 0x100fe200010e0608 */
[----:B------:R-:W-:Y:S01]  /*0c10*/  LEA.HI.X R5, R5, R7, R8, 0x3, P1 ;  /* 0x0000000705057211 */ /* 0x000fe200008f1c08 */
[----:B------:R-:W1:Y:S01]  /*0c20*/  LDCU.64 UR4, c[0x0][0x10b8] ;  /* 0x00021700ff0477ac */ /* 0x000e620008000a00 */
[----:B------:R-:W-:-:S02]  /*0c30*/  ISETP.GE.U32.AND P1, PT, R9, R2, PT ;  /* 0x000000020900720c */ /* 0x000fc40003f26070 */
[----:B------:R-:W-:Y:S02]  /*0c40*/  IADD3 R9, P3, PT, R0, R9, RZ ;  /* 0x0000000900097210 */ /* 0x000fe40007f7e0ff */
[----:B------:R-:W-:Y:S02]  /*0c50*/  ISETP.GE.AND.EX P0, PT, R8, R3, PT, P0 ;  /* 0x000000030800720c */ /* 0x000fe40003f06300 */
[-C--:B------:R-:W-:Y:S01]  /*0c60*/  ISETP.GE.U32.AND P2, PT, R9, R2.reuse, PT ;  /* 0x000000020900720c */ /* 0x080fe20003f46070 */
[----:B------:R-:W-:Y:S01]  /*0c70*/  IMAD.X R8, RZ, RZ, R6, P3 ;  /* 0x000000ffff087224 */ /* 0x000fe200018e0606 */
[----:B------:R-:W-:Y:S02]  /*0c80*/  IADD3 R9, P4, PT, R0, R9, RZ ;  /* 0x0000000900097210 */ /* 0x000fe40007f9e0ff */
[-C--:B------:R-:W-:Y:S01]  /*0c90*/  ISETP.GE.AND.EX P1, PT, R6, R3.reuse, PT, P1 ;  /* 0x000000030600720c */ /* 0x080fe20003f26310 */
[----:B------:R-:W-:Y:S01]  /*0ca0*/  IMAD.WIDE.U32 R6, R0, 0x8, R4 ;  /* 0x0000000800067825 */ /* 0x000fe200078e0004 */
[----:B------:R-:W-:Y:S01]  /*0cb0*/  ISETP.GE.U32.AND P3, PT, R9, R2, PT ;  /* 0x000000020900720c */ /* 0x000fe20003f66070 */
[----:B0-----:R-:W1:Y:S01]  /*0cc0*/  LDG.E.64 R10, desc[UR6][R10.64] ;  /* 0x000000060a0a7981 */ /* 0x001e62000c1e1b00 */
[----:B------:R-:W-:Y:S01]  /*0cd0*/  ISETP.GE.AND.EX P2, PT, R8, R3, PT, P2 ;  /* 0x000000030800720c */ /* 0x000fe20003f46320 */
[----:B------:R-:W-:Y:S01]  /*0ce0*/  IMAD.X R12, RZ, RZ, R8, P4 ;  /* 0x000000ffff0c7224 */ /* 0x000fe200020e0608 */
[----:B------:R-:W-:-:S02]  /*0cf0*/  IADD3 R2, P4, PT, R6, R15, RZ ;  /* 0x0000000f06027210 */ /* 0x000fc40007f9e0ff */
[----:B------:R-:W-:Y:S02]  /*0d00*/  SHF.R.U32.HI R9, RZ, 0x1d, R0 ;  /* 0x0000001dff097819 */ /* 0x000fe40000011600 */
[----:B------:R-:W-:Y:S02]  /*0d10*/  ISETP.GE.AND.EX P3, PT, R12, R3, PT, P3 ;  /* 0x000000030c00720c */ /* 0x000fe40003f66330 */
[----:B------:R-:W-:Y:S02]  /*0d20*/  CS2R R12, SRZ ;  /* 0x00000000000c7805 */ /* 0x000fe4000001ff00 */
[----:B------:R-:W-:Y:S01]  /*0d30*/  IADD3 R8, P5, PT, R15, R2, RZ ;  /* 0x000000020f087210 */ /* 0x000fe20007fbe0ff */
[----:B------:R-:W-:Y:S01]  /*0d40*/  IMAD.X R3, R7, 0x1, R9, P4 ;  /* 0x0000000107037824 */ /* 0x000fe200020e0609 */
[----:B------:R-:W-:-:S03]  /*0d50*/  CS2R R14, SRZ ;  /* 0x00000000000e7805 */ /* 0x000fc6000001ff00 */
[----:B------:R-:W-:Y:S01]  /*0d60*/  IMAD.X R9, R9, 0x1, R3, P5 ;  /* 0x0000000109097824 */ /* 0x000fe200028e0603 */
[----:B------:R-:W1:Y:S04]  /*0d70*/  @!P0 LDG.E.64 R12, desc[UR6][R4.64] ;  /* 0x00000006040c8981 */ /* 0x000e68000c1e1b00 */
[----:B------:R-:W2:Y:S04]  /*0d80*/  @!P1 LDG.E.64 R14, desc[UR6][R6.64] ;  /* 0x00000006060e9981 */ /* 0x000ea8000c1e1b00 */
[----:B------:R-:W3:Y:S04]  /*0d90*/  @!P2 LDG.E.64 R16, desc[UR6][R2.64] ;  /* 0x000000060210a981 */ /* 0x000ee8000c1e1b00 */
[----:B------:R-:W4:Y:S01]  /*0da0*/  @!P3 LDG.E.64 R18, desc[UR6][R8.64] ;  /* 0x000000060812b981 */ /* 0x000f22000c1e1b00 */
[----:B-1----:R-:W0:Y:S03]  /*0db0*/  DFMA R12, R10, UR4, R12 ;  /* 0x000000040a0c7c2b */ /* 0x002e26000800000c */
[----:B0-----:R0:W-:-:S15]  /*0dc0*/  @!P0 STG.E.64 desc[UR6][R4.64], R12 ;  /* 0x0000000c04008986 */ /* 0x0011de000c101b06 */
[----:B------:R-:W-:-:S15]  /*0dd0*/  NOP ;  /* 0x0000000000007918 */ /* 0x000fde0000000000 */
[----:B------:R-:W-:-:S15]  /*0de0*/  NOP ;  /* 0x0000000000007918 */ /* 0x000fde0000000000 */
[----:B------:R-:W-:-:S15]  /*0df0*/  NOP ;  /* 0x0000000000007918 */ /* 0x000fde0000000000 */
[----:B------:R-:W-:-:S01]  /*0e00*/  NOP ;  /* 0x0000000000007918 */ /* 0x000fc20000000000 */
[----:B--2---:R-:W1:Y:S02]  /*0e10*/  DFMA R14, R10, UR4, R14 ;  /* 0x000000040a0e7c2b */ /* 0x004e64000800000e */
[----:B-1----:R0:W-:-:S15]  /*0e20*/  @!P1 STG.E.64 desc[UR6][R6.64], R14 ;  /* 0x0000000e06009986 */ /* 0x0021de000c101b06 */
[----:B------:R-:W-:-:S15]  /*0e30*/  NOP ;  /* 0x0000000000007918 */ /* 0x000fde0000000000 */
[----:B------:R-:W-:-:S15]  /*0e40*/  NOP ;  /* 0x0000000000007918 */ /* 0x000fde0000000000 */
[----:B------:R-:W-:-:S15]  /*0e50*/  NOP ;  /* 0x0000000000007918 */ /* 0x000fde0000000000 */
[----:B------:R-:W-:-:S02]  /*0e60*/  NOP ;  /* 0x0000000000007918 */ /* 0x000fc40000000000 */
[----:B---3--:R-:W1:Y:S02]  /*0e70*/  DFMA R16, R10, UR4, R16 ;  /* 0x000000040a107c2b */ /* 0x008e640008000010 */
[----:B-1----:R0:W-:-:S15]  /*0e80*/  @!P2 STG.E.64 desc[UR6][R2.64], R16 ;  /* 0x000000100200a986 */ /* 0x0021de000c101b06 */
[----:B------:R-:W-:-:S15]  /*0e90*/  NOP ;  /* 0x0000000000007918 */ /* 0x000fde0000000000 */
[----:B------:R-:W-:-:S15]  /*0ea0*/  NOP ;  /* 0x0000000000007918 */ /* 0x000fde0000000000 */
[----:B------:R-:W-:-:S15]  /*0eb0*/  NOP ;  /* 0x0000000000007918 */ /* 0x000fde0000000000 */
[----:B------:R-:W-:-:S02]  /*0ec0*/  NOP ;  /* 0x0000000000007918 */ /* 0x000fc40000000000 */
[----:B----4-:R0:W1:Y:S02]  /*0ed0*/  DFMA R18, R10, UR4, R18 ;  /* 0x000000040a127c2b */ /* 0x0100640008000012 */
[----:B01----:R-:W-:Y:S05]  /*0ee0*/  @P3 EXIT ;  /* 0x000000000000394d */ /* 0x003fea0003800000 */
[----:B------:R-:W-:Y:S01]  /*0ef0*/  STG.E.64 desc[UR6][R8.64], R18 ;  /* 0x0000001208007986 */ /* 0x000fe2000c101b06 */
[----:B------:R-:W-:Y:S05]  /*0f00*/  EXIT ;  /* 0x000000000000794d */ /* 0x000fea0003800000 */
.L_x_680:
        /* <DEDUP_REMOVED lines=9> */
.L_x_683:
[C---:B---3--:R-:W-:Y:S01]  /*0fa0*/  LEA R4, P0, R21.reuse, R6, 0x5 ;  /* 0x0000000615047211 */ /* 0x048fe200078028ff */
[----:B0-----:R-:W2:Y:S03]  /*0fb0*/  LDG.E.64 R18, desc[UR6][R2.64] ;  /* 0x0000000602127981 */ /* 0x001ea6000c1e1b00 */
[----:B------:R-:W-:-:S05]  /*0fc0*/  LEA.HI.X R5, R21, R7, R0, 0x5, P0 ;  /* 0x0000000715057211 */ /* 0x000fca00000f2c00 */
[----:B------:R-:W2:Y:S01]  /*0fd0*/  LDG.E.ENL2.256 R8, R12, desc[UR6][R4.64] ;  /* 0xfe000006040c797e */ /* 0x000ea20008121908 */
[----:B-1----:R-:W-:-:S05]  /*0fe0*/  IADD3 R21, P0, PT, R21, UR4, RZ ;  /* 0x0000000415157c10 */ /* 0x002fca000ff1e0ff */
[----:B------:R-:W-:Y:S01]  /*0ff0*/  IMAD.X R0, RZ, RZ, R0, P0 ;  /* 0x000000ffff007224 */ /* 0x000fe200000e0600 */
[----:B------:R-:W-:-:S04]  /*1000*/  LOP3.LUT P0, RZ, R21, 0xffffc000, RZ, 0xc0, !PT ;  /* 0xffffc00015ff7812 */ /* 0x000fc8000780c0ff */
[----:B------:R-:W-:Y:S01]  /*1010*/  LOP3.LUT P0, RZ, R0, 0x3fffffff, RZ, 0xc0, P0 ;  /* 0x3fffffff00ff7812 */ /* 0x000fe2000000c0ff */
        /* <DEDUP_REMOVED lines=15> */
[----:B------:R0:W1:Y:S02]  /*1110*/  DFMA R10, R18, UR8, R10 ;  /* 0x00000008120a7c2b */ /* 0x000064000800000a */
[C---:B0-----:R-:W-:Y:S01]  /*1120*/  IMAD.SHL.U32 R18, R21.reuse, 0x4, RZ ;  /* 0x0000000415127824 */ /* 0x041fe200078e00ff */
[----:B-1----:R3:W-:Y:S01]  /*1130*/  STG.E.ENL2.256 desc[UR6][R4.64], R12, R8 ;  /* 0xf800000c0408797f */ /* 0x0027e2000f121806 */
[----:B------:R-:W-:-:S03]  /*1140*/  SHF.L.U64.HI R19, R21, 0x2, R0 ;  /* 0x0000000215137819 */ /* 0x000fc60000010200 */
[----:B------:R-:W-:-:S04]  /*1150*/  ISETP.LT.U32.AND P1, PT, R18, R17, PT ;  /* 0x000000111200720c */ /* 0x000fc80003f21070 */
[----:B------:R-:W-:-:S13]  /*1160*/  ISETP.LT.AND.EX P1, PT, R19, R16, PT, P1 ;  /* 0x000000101300720c */ /* 0x000fda0003f21310 */
[----:B------:R-:W-:Y:S05]  /*1170*/  @!P0 BRA P1, `(.L_x_683) ;  /* 0xfffffffc00888947 */ /* 0x000fea000083ffff */
[----:B------:R-:W-:Y:S05]  /*1180*/  EXIT ;  /* 0x000000000000794d */ /* 0x000fea0003800000 */
        .weak           $__internal_64_$__cuda_sm20_div_u16
        .type           $__internal_64_$__cuda_sm20_div_u16,@function
        .size           $__internal_64_$__cuda_sm20_div_u16,(.L_x_844 - $__internal_64_$__cuda_sm20_div_u16)
$__internal_64_$__cuda_sm20_div_u16:
        /* <DEDUP_REMOVED lines=18> */
[----:B------:R-:W-:Y:S06]  /*12b0*/  RET.REL.NODEC R4 `(_ZN2at6native63_GLOBAL__N__862fb238_30_ForeachBinaryOpScalarTensor_cu_64fe0ca525multi_tensor_apply_kernelINS1_18TensorListMetadataILi1EEENS1_27BinaryOpScalarTensorFunctorIdLi1ELi1ELi0EEEJSt4plusIdEPddEEEvT_T0_DpT1_) ;  /* 0xffffffec04507950 */ /* 0x000fec0003c3ffff */
.L_x_684:
        /* <DEDUP_REMOVED lines=12> */
.L_x_844:


//--------------------- .text._ZN2at6native63_GLOBAL__N__862fb238_30_ForeachBinaryOpScalarTensor_cu_64fe0ca525multi_tensor_apply_kernelINS1_18TensorListMetadataILi1EEENS1_27BinaryOpScalarTensorFunctorIsLi1ELi1ELi0EEEJSt4plusIsEPssEEEvT_T0_DpT1_ --------------------------
	.section	.text._ZN2at6native63_GLOBAL__N__862fb238_30_ForeachBinaryOpScalarTensor_cu_64fe0ca525multi_tensor_apply_kernelINS1_18TensorListMetadataILi1EEENS1_27BinaryOpScalarTensorFunctorIsLi1ELi1ELi0EEEJSt4plusIsEPssEEEvT_T0_DpT1_,"ax",@progbits
	.align	128
.text._ZN2at6native63_GLOBAL__N__862fb238_30_ForeachBinaryOpScalarTensor_cu_64fe0ca525multi_tensor_apply_kernelINS1_18TensorListMetadataILi1EEENS1_27BinaryOpScalarTensorFunctorIsLi1ELi1ELi0EEEJSt4plusIsEPssEEEvT_T0_DpT1_:
        .type           _ZN2at6native63_GLOBAL__N__862fb238_30_ForeachBinaryOpScalarTensor_cu_64fe0ca525multi_tensor_apply_kernelINS1_18TensorListMetadataILi1EEENS1_27BinaryOpScalarTensorFunctorIsLi1ELi1ELi0EEEJSt4plusIsEPssEEEvT_T0_DpT1_,@function
        .size           _ZN2at6native63_GLOBAL__N__862fb238_30_ForeachBinaryOpScalarTensor_cu_64fe0ca525multi_tensor_apply_kernelINS1_18TensorListMetadataILi1EEENS1_27BinaryOpScalarTensorFunctorIsLi1ELi1ELi0EEEJSt4plusIsEPssEEEvT_T0_DpT1_,(.L_x_846 - _ZN2at6native63_GLOBAL__N__862fb238_30_ForeachBinaryOpScalarTensor_cu_64fe0ca525multi_tensor_apply_kernelINS1_18TensorListMetadataILi1EEENS1_27BinaryOpScalarTensorFunctorIsLi1ELi1ELi0EEEJSt4plusIsEPssEEEvT_T0_DpT1_)
        .other          _ZN2at6native63_GLOBAL__N__862fb238_30_ForeachBinaryOpScalarTensor_cu_64fe0ca525multi_tensor_apply_kernelINS1_18TensorListMetadataILi1EEENS1_27BinaryOpScalarTensorFunctorIsLi1ELi1ELi0EEEJSt4plusIsEPssEEEvT_T0_DpT1_,@"STO_CUDA_ENTRY STV_DEFAULT"
_ZN2at6native63_GLOBAL__N__862fb238_30_ForeachBinaryOpScalarTensor_cu_64fe0ca525multi_tensor_apply_kernelINS1_18TensorListMetadataILi1EEENS1_27BinaryOpScalarTensorFunctorIsLi1ELi1ELi0EEEJSt4plusIsEPssEEEvT_T0_DpT1_:
        /* <DEDUP_REMOVED lines=35> */
[----:B------:R-:W-:Y:S05]  /*0230*/  CALL.REL.NOINC `($__internal_65_$__cuda_sm20_div_u16) ;  /* 0x0000000c00407944 */ /* 0x000fea0003c00000 */
        /* <DEDUP_REMOVED lines=14> */
.L_x_687:
[----:B--2---:R-:W2:Y:S01]  /*0320*/  LDC.64 R4, c[0x0][0x10b0] ;  /* 0x00042c00ff047b82 */ /* 0x004ea20000000a00 */
[----:B0-----:R-:W-:-:S04]  /*0330*/  IADD3 R7, P0, PT, R17, UR6, RZ ;  /* 0x0000000611077c10 */ /* 0x001fc8000ff1e0ff */
[C---:B------:R-:W-:Y:S01]  /*0340*/  ISETP.GE.U32.AND P4, PT, R7.reuse, R0, PT ;  /* 0x000000000700720c */ /* 0x040fe20003f86070 */
[----:B------:R-:W-:Y:S01]  /*0350*/  IMAD.X R23, RZ, RZ, UR7, P0 ;  /* 0x00000007ff177e24 */ /* 0x000fe200080e06ff */
[----:B------:R-:W-:-:S04]  /*0360*/  LEA R14, P0, R7, R2, 0x1 ;  /* 0x00000002070e7211 */ /* 0x000fc800078008ff */
[----:B------:R-:W-:Y:S02]  /*0370*/  ISETP.GE.AND.EX P4, PT, R23, R16, PT, P4 ;  /* 0x000000101700720c */ /* 0x000fe40003f86340 */
[C---:B------:R-:W-:Y:S02]  /*0380*/  IADD3 R9, P1, PT, R7.reuse, UR14, RZ ;  /* 0x0000000e07097c10 */ /* 0x040fe4000ff3e0ff */
[----:B------:R-:W-:Y:S02]  /*0390*/  PRMT R10, RZ, 0x7610, R10 ;  /* 0x00007610ff0a7816 */ /* 0x000fe4000000000a */
[--C-:B------:R-:W-:Y:S01]  /*03a0*/  LEA.HI.X R15, R7, R3, R23.reuse, 0x1, P0 ;  /* 0x00000003070f7211 */ /* 0x100fe200000f0c17 */
[----:B------:R-:W-:Y:S01]  /*03b0*/  IMAD.X R23, RZ, RZ, R23, P1 ;  /* 0x000000ffff177224 */ /* 0x000fe200008e0617 */
[C---:B------:R-:W-:Y:S01]  /*03c0*/  ISETP.GE.U32.AND P2, PT, R9.reuse, R0, PT ;  /* 0x000000000900720c */ /* 0x040fe20003f46070 */
[----:B--2---:R-:W2:Y:S01]  /*03d0*/  LDG.E.U16 R11, desc[UR12][R4.64] ;  /* 0x0000000c040b7981 */ /* 0x004ea2000c1e1500 */
[----:B------:R-:W-:Y:S01]  /*03e0*/  IADD3 R9, P0, PT, R9, UR14, RZ ;  /* 0x0000000e09097c10 */ /* 0x000fe2000ff1e0ff */
[----:B------:R-:W-:-:S02]  /*03f0*/  USHF.L.U32 UR15, UR14, 0x1, URZ ;  /* 0x000000010e0f7899 */ /* 0x000fc400080006ff */
[----:B------:R-:W3:Y:S01]  /*0400*/  @!P4 LDG.E.U16 R10, desc[UR12][R14.64] ;  /* 0x0000000c0e0ac981 */ /* 0x000ee2000c1e1500 */
[----:B------:R-:W-:Y:S01]  /*0410*/  ISETP.GE.AND.EX P2, PT, R23, R16, PT, P2 ;  /* 0x000000101700720c */ /* 0x000fe20003f46320 */
[----:B------:R-:W-:Y:S02]  /*0420*/  USHF.R.U32.HI UR16, URZ, 0x1f, UR14 ;  /* 0x0000001fff107899 */ /* 0x000fe4000801160e */
[C---:B------:R-:W-:Y:S01]  /*0430*/  IADD3 R13, P5, PT, R9.reuse, UR14, RZ ;  /* 0x0000000e090d7c10 */ /* 0x040fe2000ffbe0ff */
[----:B------:R-:W-:Y:S01]  /*0440*/  IMAD.X R7, RZ, RZ, R23, P0 ;  /* 0x000000ffff077224 */ /* 0x000fe200000e0617 */
[-C--:B------:R-:W-:Y:S02]  /*0450*/  ISETP.GE.U32.AND P0, PT, R9, R0.reuse, PT ;  /* 0x000000000900720c */ /* 0x080fe40003f06070 */
[----:B------:R-:W-:Y:S01]  /*0460*/  IADD3 R12, P3, PT, R14, UR15, RZ ;  /* 0x0000000f0e0c7c10 */ /* 0x000fe2000ff7e0ff */
[----:B------:R-:W-:Y:S01]  /*0470*/  IMAD.X R9, RZ, RZ, R7, P5 ;  /* 0x000000ffff097224 */ /* 0x000fe200028e0607 */
[----:B------:R-:W-:-:S02]  /*0480*/  ISETP.GE.U32.AND P1, PT, R13, R0, PT ;  /* 0x000000000d00720c */ /* 0x000fc40003f26070 */
[----:B------:R-:W-:Y:S02]  /*0490*/  PRMT R18, RZ, 0x7610, R18 ;  /* 0x00007610ff127816 */ /* 0x000fe40000000012 */
[-C--:B------:R-:W-:Y:S02]  /*04a0*/  ISETP.GE.AND.EX P0, PT, R7, R16.reuse, PT, P0 ;  /* 0x000000100700720c */ /* 0x080fe40003f06300 */
[----:B------:R-:W-:Y:S02]  /*04b0*/  IADD3.X R13, PT, PT, R15, UR16, RZ, P3, !PT ;  /* 0x000000100f0d7c10 */ /* 0x000fe40009ffe4ff */
[----:B------:R-:W-:Y:S02]  /*04c0*/  IADD3 R8, P3, PT, R12, UR15, RZ ;  /* 0x0000000f0c087c10 */ /* 0x000fe4000ff7e0ff */
[----:B------:R-:W-:Y:S01]  /*04d0*/  ISETP.GE.AND.EX P1, PT, R9, R16, PT, P1 ;  /* 0x000000100900720c */ /* 0x000fe20003f26310 */
[----:B------:R0:W4:Y:S01]  /*04e0*/  @!P2 LDG.E.U16 R18, desc[UR12][R12.64] ;  /* 0x0000000c0c12a981 */ /* 0x000122000c1e1500 */
[----:B------:R-:W-:-:S02]  /*04f0*/  PRMT R19, RZ, 0x7610, R19 ;  /* 0x00007610ff137816 */ /* 0x000fc40000000013 */
[----:B------:R-:W-:Y:S02]  /*0500*/  IADD3.X R9, PT, PT, R13, UR16, RZ, P3, !PT ;  /* 0x000000100d097c10 */ /* 0x000fe40009ffe4ff */
[----:B------:R-:W-:Y:S02]  /*0510*/  IADD3 R6, P3, PT, R8, UR15, RZ ;  /* 0x0000000f08067c10 */ /* 0x000fe4000ff7e0ff */
[----:B------:R-:W-:Y:S01]  /*0520*/  PRMT R20, RZ, 0x7610, R20 ;  /* 0x00007610ff147816 */ /* 0x000fe20000000014 */
[----:B------:R-:W5:Y:S01]  /*0530*/  @!P0 LDG.E.U16 R19, desc[UR12][R8.64] ;  /* 0x0000000c08138981 */ /* 0x000f62000c1e1500 */
[----:B------:R-:W-:-:S05]  /*0540*/  IADD3.X R7, PT, PT, R9, UR16, RZ, P3, !PT ;  /* 0x0000001009077c10 */ /* 0x000fca0009ffe4ff */
[----:B------:R-:W5:Y:S01]  /*0550*/  @!P1 LDG.E.U16 R20, desc[UR12][R6.64] ;  /* 0x0000000c06149981 */ /* 0x000f62000c1e1500 */
[----:B------:R-:W-:Y:S01]  /*0560*/  USHF.L.U32 UR11, UR14, 0x2, URZ ;  /* 0x000000020e0b7899 */ /* 0x000fe200080006ff */
[----:B0-----:R-:W-:Y:S01]  /*0570*/  IADD3 R13, P6, PT, R17, UR6, RZ ;  /* 0x00000006110d7c10 */ /* 0x001fe2000ffde0ff */
[----:B-1----:R-:W-:-:S04]  /*0580*/  UPRMT UR8, UR17, 0x9910, URZ ;  /* 0x0000991011087896 */ /* 0x002fc800080000ff */
[----:B------:R-:W-:Y:S02]  /*0590*/  IMAD.U32 R29, RZ, RZ, UR11 ;  /* 0x0000000bff1d7e24 */ /* 0x000fe4000f8e00ff */
[----:B------:R-:W-:Y:S01]  /*05a0*/  VIADD R25, R13, UR14 ;  /* 0x0000000e0d197c36 */ /* 0x000fe20008000000 */
[----:B--2---:R-:W-:Y:S02]  /*05b0*/  PRMT R21, R11, 0x9910, RZ ;  /* 0x000099100b157816 */ /* 0x004fe400000000ff */
[----:B------:R-:W-:-:S03]  /*05c0*/  IADD3 R11, P5, PT, R13, UR11, RZ ;  /* 0x0000000b0d0b7c10 */ /* 0x000fc6000ffbe0ff */
[----:B---3--:R-:W-:Y:S01]  /*05d0*/  IMAD R27, R21, UR8, R10 ;  /* 0x00000008151b7c24 */ /* 0x008fe2000f8e020a */
[----:B------:R-:W-:Y:S01]  /*05e0*/  ISETP.GE.U32.AND P3, PT, R11, R0, PT ;  /* 0x000000000b00720c */ /* 0x000fe20003f66070 */
[----:B------:R-:W-:Y:S01]  /*05f0*/  IMAD.X R11, RZ, RZ, UR7, P6 ;  /* 0x00000007ff0b7e24 */ /* 0x000fe2000b0e06ff */
[----:B------:R-:W-:Y:S01]  /*0600*/  IADD3 R25, P6, PT, R25, UR11, RZ ;  /* 0x0000000b19197c10 */ /* 0x000fe2000ffde0ff */
[----:B------:R-:W-:Y:S01]  /*0610*/  IMAD.U32 R13, RZ, RZ, UR11 ;  /* 0x0000000bff0d7e24 */ /* 0x000fe2000f8e00ff */
[----:B------:R0:W-:Y:S01]  /*0620*/  @!P4 STG.E.U16 desc[UR12][R14.64], R27 ;  /* 0x0000001b0e00c986 */ /* 0x0001e2000c10150c */
[----:B------:R-:W-:Y:S01]  /*0630*/  IMAD.X R11, RZ, RZ, R11, P5 ;  /* 0x000000ffff0b7224 */ /* 0x000fe200028e060b */
[----:B------:R-:W-:Y:S02]  /*0640*/  LEA R10, P4, R29, R14, 0x1 ;  /* 0x0000000e1d0a7211 */ /* 0x000fe400078808ff */
[----:B------:R-:W-:Y:S02]  /*0650*/  IADD3 RZ, P5, PT, R14, UR15, RZ ;  /* 0x0000000f0eff7c10 */ /* 0x000fe4000ffbe0ff */
[----:B------:R-:W-:-:S02]  /*0660*/  ISETP.GE.AND.EX P3, PT, R11, R16, PT, P3 ;  /* 0x000000100b00720c */ /* 0x000fc40003f66330 */
[----:B------:R-:W-:Y:S02]  /*0670*/  LEA.HI.X R11, R13, R15, RZ, 0x1, P4 ;  /* 0x0000000f0d0b7211 */ /* 0x000fe400020f0cff */
[----:B------:R-:W-:Y:S01]  /*0680*/  IADD3.X R13, PT, PT, R15, UR16, RZ, P5, !PT ;  /* 0x000000100f0d7c10 */ /* 0x000fe2000affe4ff */
[----:B0-----:R-:W-:Y:S01]  /*0690*/  IMAD.X R27, RZ, RZ, R23, P6 ;  /* 0x000000ffff1b7224 */ /* 0x001fe200030e0617 */
[C---:B------:R-:W-:Y:S02]  /*06a0*/  LEA R14, P5, R25.reuse, R2, 0x1 ;  /* 0x00000002190e7211 */ /* 0x040fe400078a08ff */
[----:B------:R-:W-:Y:S01]  /*06b0*/  IADD3 R29, P6, PT, R25, UR14, RZ ;  /* 0x0000000e191d7c10 */ /* 0x000fe2000ffde0ff */
[----:B----4-:R-:W-:Y:S01]  /*06c0*/  IMAD R23, R21, UR8, R18 ;  /* 0x0000000815177c24 */ /* 0x010fe2000f8e0212 */
[C---:B------:R-:W-:Y:S02]  /*06d0*/  ISETP.GE.U32.AND P4, PT, R25.reuse, R0, PT ;  /* 0x000000001900720c */ /* 0x040fe40003f86070 */
[--C-:B------:R-:W-:Y:S01]  /*06e0*/  LEA.HI.X R15, R25, R3, R27.reuse, 0x1, P5 ;  /* 0x00000003190f7211 */ /* 0x100fe200028f0c1b */
[----:B------:R-:W-:Y:S01]  /*06f0*/  IMAD.X R18, RZ, RZ, R27, P6 ;  /* 0x000000ffff127224 */ /* 0x000fe200030e061b */
[----:B------:R-:W-:-:S02]  /*0700*/  IADD3 R25, P5, PT, R29, UR14, RZ ;  /* 0x0000000e1d197c10 */ /* 0x000fc4000ffbe0ff */
[-C--:B------:R-:W-:Y:S01]  /*0710*/  ISETP.GE.U32.AND P6, PT, R29, R0.reuse, PT ;  /* 0x000000001d00720c */ /* 0x080fe20003fc6070 */
[----:B------:R0:W-:Y:S01]  /*0720*/  @!P2 STG.E.U16 desc[UR12][R12.64], R23 ;  /* 0x000000170c00a986 */ /* 0x0001e2000c10150c */
[----:B------:R-:W-:Y:S01]  /*0730*/  ISETP.GE.U32.AND P2, PT, R25, R0, PT ;  /* 0x000000001900720c */ /* 0x000fe20003f46070 */
[----:B------:R-:W-:Y:S01]  /*0740*/  IMAD.X R29, RZ, RZ, R18, P5 ;  /* 0x000000ffff1d7224 */ /* 0x000fe200028e0612 */
[-C--:B------:R-:W-:Y:S01]  /*0750*/  ISETP.GE.AND.EX P5, PT, R18, R16.reuse, PT, P6 ;  /* 0x000000101200720c */ /* 0x080fe20003fa6360 */
[----:B-----5:R-:W-:Y:S02]  /*0760*/  IMAD R25, R21, UR8, R19 ;  /* 0x0000000815197c24 */ /* 0x020fe4000f8e0213 */
[----:B------:R-:W-:Y:S02]  /*0770*/  @!P0 IMAD.MOV.U32 R18, RZ, RZ, R8 ;  /* 0x000000ffff128224 */ /* 0x000fe400078e0008 */
[----:B------:R-:W-:Y:S01]  /*0780*/  @!P0 IMAD.MOV.U32 R19, RZ, RZ, R9 ;  /* 0x000000ffff138224 */ /* 0x000fe200078e0009 */
[-C--:B------:R-:W-:Y:S01]  /*0790*/  ISETP.GE.AND.EX P4, PT, R27, R16.reuse, PT, P4 ;  /* 0x000000101b00720c */ /* 0x080fe20003f86340 */
[----:B------:R-:W-:Y:S01]  /*07a0*/  IMAD R27, R21, UR8, R20 ;  /* 0x00000008151b7c24 */ /* 0x000fe2000f8e0214 */
[----:B------:R-:W-:Y:S01]  /*07b0*/  ISETP.GE.AND.EX P2, PT, R29, R16, PT, P2 ;  /* 0x000000101d00720c */ /* 0x000fe20003f46320 */
[----:B0-----:R-:W-:Y:S01]  /*07c0*/  IMAD.U32 R13, RZ, RZ, UR14 ;  /* 0x0000000eff0d7e24 */ /* 0x001fe2000f8e00ff */
[----:B------:R0:W-:Y:S01]  /*07d0*/  @!P0 STG.E.U16 desc[UR12][R18.64], R25 ;  /* 0x0000001912008986 */ /* 0x0001e2000c10150c */
[----:B------:R-:W-:Y:S01]  /*07e0*/  IADD3 R8, P0, PT, R14, UR15, RZ ;  /* 0x0000000f0e087c10 */ /* 0x000fe2000ff1e0ff */
[----:B------:R-:W-:-:S02]  /*07f0*/  IMAD.U32 R23, RZ, RZ, UR14 ;  /* 0x0000000eff177e24 */ /* 0x000fc4000f8e00ff */
[----:B------:R1:W-:Y:S01]  /*0800*/  @!P1 STG.E.U16 desc[UR12][R6.64], R27 ;  /* 0x0000001b06009986 */ /* 0x0003e2000c10150c */
[----:B------:R-:W-:Y:S02]  /*0810*/  LEA R12, P1, R13, R8, 0x1 ;  /* 0x000000080d0c7211 */ /* 0x000fe400078208ff */
[----:B------:R-:W-:Y:S01]  /*0820*/  IADD3.X R9, PT, PT, R15, UR16, RZ, P0, !PT ;  /* 0x000000100f097c10 */ /* 0x000fe200087fe4ff */
[----:B------:R-:W2:Y:S01]  /*0830*/  LDG.E.U16 R4, desc[UR12][R4.64] ;  /* 0x0000000c04047981 */ /* 0x000ea2000c1e1500 */
[----:B------:R-:W-:Y:S02]  /*0840*/  PRMT R20, RZ, 0x7610, R20 ;  /* 0x00007610ff147816 */ /* 0x000fe40000000014 */
[----:B------:R-:W-:Y:S02]  /*0850*/  PRMT R21, RZ, 0x7610, R21 ;  /* 0x00007610ff157816 */ /* 0x000fe40000000015 */
[----:B0-----:R-:W-:Y:S02]  /*0860*/  PRMT R18, RZ, 0x7610, R18 ;  /* 0x00007610ff127816 */ /* 0x001fe40000000012 */
[----:B------:R-:W-:Y:S01]  /*0870*/  LEA.HI.X R13, R23, R9, RZ, 0x1, P1 ;  /* 0x00000009170d7211 */ /* 0x000fe200008f0cff */
[----:B------:R-:W3:Y:S01]  /*0880*/  @!P3 LDG.E.U16 R20, desc[UR12][R10.64] ;  /* 0x0000000c0a14b981 */ /* 0x000ee2000c1e1500 */
[----:B-1----:R-:W-:-:S03]  /*0890*/  PRMT R6, RZ, 0x7610, R6 ;  /* 0x00007610ff067816 */ /* 0x002fc60000000006 */
        /* <DEDUP_REMOVED lines=10> */
[C---:B---3--:R-:W-:Y:S02]  /*0940*/  IMAD R7, R5.reuse, UR8, R20 ;  /* 0x0000000805077c24 */ /* 0x048fe4000f8e0214 */
[C---:B----4-:R-:W-:Y:S02]  /*0950*/  IMAD R21, R5.reuse, UR8, R21 ;  /* 0x0000000805157c24 */ /* 0x050fe4000f8e0215 */
[C---:B-----5:R-:W-:Y:S01]  /*0960*/  IMAD R19, R5.reuse, UR8, R18 ;  /* 0x0000000805137c24 */ /* 0x060fe2000f8e0212 */
[----:B------:R2:W-:Y:S01]  /*0970*/  @!P3 STG.E.U16 desc[UR12][R10.64], R7 ;  /* 0x000000070a00b986 */ /* 0x0005e2000c10150c */
[----:B------:R-:W-:-:S03]  /*0980*/  IMAD R5, R5, UR8, R6 ;  /* 0x0000000805057c24 */ /* 0x000fc6000f8e0206 */
[----:B------:R2:W-:Y:S04]  /*0990*/  @!P4 STG.E.U16 desc[UR12][R14.64], R21 ;  /* 0x000000150e00c986 */ /* 0x0005e8000c10150c */
[----:B------:R2:W-:Y:S04]  /*09a0*/  @!P5 STG.E.U16 desc[UR12][R8.64], R5 ;  /* 0x000000050800d986 */ /* 0x0005e8000c10150c */
[----:B------:R2:W-:Y:S01]  /*09b0*/  @!P2 STG.E.U16 desc[UR12][R12.64], R19 ;  /* 0x000000130c00a986 */ /* 0x0005e2000c10150c */
[----:B------:R-:W-:Y:S05]  /*09c0*/  BRA.U UP0, `(.L_x_687) ;  /* 0xfffffff900547547 */ /* 0x000fea000b83ffff */
.L_x_686:
        /* <DEDUP_REMOVED lines=24> */
[----:B0-----:R-:W2:Y:S01]  /*0b50*/  LDG.E.U16 R6, desc[UR12][R6.64] ;  /* 0x0000000c06067981 */ /* 0x001ea2000c1e1500 */
[----:B------:R-:W-:Y:S01]  /*0b60*/  ISETP.GE.AND.EX P2, PT, R9, R16, PT, P2 ;  /* 0x000000100900720c */ /* 0x000fe20003f46320 */
[----:B------:R-:W-:Y:S01]  /*0b70*/  IMAD.X R11, RZ, RZ, R9, P4 ;  /* 0x000000ffff0b7224 */ /* 0x000fe200020e0609 */
[----:B------:R-:W-:-:S02]  /*0b80*/  IADD3 R8, P4, PT, R4, UR4, RZ ;  /* 0x0000000404087c10 */ /* 0x000fc4000ff9e0ff */
[----:B------:R-:W-:Y:S02]  /*0b90*/  PRMT R0, RZ, 0x7610, R0 ;  /* 0x00007610ff007816 */ /* 0x000fe40000000000 */
[----:B------:R-:W-:Y:S02]  /*0ba0*/  ISETP.GE.AND.EX P3, PT, R11, R16, PT, P3 ;  /* 0x000000100b00720c */ /* 0x000fe40003f66330 */
[----:B------:R-:W-:Y:S02]  /*0bb0*/  PRMT R12, RZ, 0x7610, R12 ;  /* 0x00007610ff0c7816 */ /* 0x000fe4000000000c */
[----:B------:R-:W-:Y:S01]  /*0bc0*/  PRMT R13, RZ, 0x7610, R13 ;  /* 0x00007610ff0d7816 */ /* 0x000fe2000000000d */
[----:B------:R-:W3:Y:S01]  /*0bd0*/  @!P0 LDG.E.U16 R0, desc[UR12][R2.64] ;  /* 0x0000000c02008981 */ /* 0x000ee2000c1e1500 */
[----:B------:R-:W-:Y:S02]  /*0be0*/  IADD3.X R9, PT, PT, R5, UR5, RZ, P4, !PT ;  /* 0x0000000505097c10 */ /* 0x000fe4000a7fe4ff */
[----:B------:R-:W-:Y:S01]  /*0bf0*/  IADD3 R10, P4, PT, R8, UR4, RZ ;  /* 0x00000004080a7c10 */ /* 0x000fe2000ff9e0ff */
[----:B------:R-:W4:Y:S01]  /*0c00*/  @!P1 LDG.E.U16 R12, desc[UR12][R4.64] ;  /* 0x0000000c040c9981 */ /* 0x000f22000c1e1500 */
[----:B------:R-:W-:Y:S01]  /*0c10*/  PRMT R14, RZ, 0x7610, R14 ;  /* 0x00007610ff0e7816 */ /* 0x000fe2000000000e */
[----:B------:R-:W0:Y:S01]  /*0c20*/  LDCU.U16 UR4, c[0x0][0x10b8] ;  /* 0x00021700ff0477ac */ /* 0x000e220008000400 */
[----:B------:R-:W-:Y:S01]  /*0c30*/  IADD3.X R11, PT, PT, R9, UR5, RZ, P4, !PT ;  /* 0x00000005090b7c10 */ /* 0x000fe2000a7fe4ff */
[----:B------:R-:W5:Y:S04]  /*0c40*/  @!P2 LDG.E.U16 R13, desc[UR12][R8.64] ;  /* 0x0000000c080da981 */ /* 0x000f68000c1e1500 */
[----:B------:R-:W5:Y:S01]  /*0c50*/  @!P3 LDG.E.U16 R14, desc[UR12][R10.64] ;  /* 0x0000000c0a0eb981 */ /* 0x000f62000c1e1500 */
[----:B0-----:R-:W-:Y:S01]  /*0c60*/  UPRMT UR4, UR4, 0x9910, URZ ;  /* 0x0000991004047896 */ /* 0x001fe200080000ff */
[----:B--2---:R-:W-:-:S05]  /*0c70*/  PRMT R7, R6, 0x9910, RZ ;  /* 0x0000991006077816 */ /* 0x004fca00000000ff */
[C---:B---3--:R-:W-:Y:S02]  /*0c80*/  IMAD R15, R7.reuse, UR4, R0 ;  /* 0x00000004070f7c24 */ /* 0x048fe4000f8e0200 */
[----:B----4-:R-:W-:-:S03]  /*0c90*/  IMAD R17, R7, UR4, R12 ;  /* 0x0000000407117c24 */ /* 0x010fc6000f8e020c */
[----:B------:R0:W-:Y:S01]  /*0ca0*/  @!P0 STG.E.U16 desc[UR12][R2.64], R15 ;  /* 0x0000000f02008986 */ /* 0x0001e2000c10150c */
[----:B-----5:R-:W-:-:S03]  /*0cb0*/  IMAD R13, R7, UR4, R13 ;  /* 0x00000004070d7c24 */ /* 0x020fc6000f8e020d */
[----:B------:R0:W-:Y:S01]  /*0cc0*/  @!P1 STG.E.U16 desc[UR12][R4.64], R17 ;  /* 0x0000001104009986 */ /* 0x0001e2000c10150c */
[----:B------:R-:W-:-:S03]  /*0cd0*/  IMAD R19, R7, UR4, R14 ;  /* 0x0000000407137c24 */ /* 0x000fc6000f8e020e */
[----:B------:R0:W-:Y:S01]  /*0ce0*/  @!P2 STG.E.U16 desc[UR12][R8.64], R13 ;  /* 0x0000000d0800a986 */ /* 0x0001e2000c10150c */
[----:B------:R-:W-:Y:S05]  /*0cf0*/  @P3 EXIT ;  /* 0x000000000000394d */ /* 0x000fea0003800000 */
[----:B------:R-:W-:Y:S01]  /*0d00*/  STG.E.U16 desc[UR12][R10.64], R19 ;  /* 0x000000130a007986 */ /* 0x000fe2000c10150c */
[----:B------:R-:W-:Y:S05]  /*0d10*/  EXIT ;  /* 0x000000000000794d */ /* 0x000fea0003800000 */
.L_x_685:
        /* <DEDUP_REMOVED lines=10> */
.L_x_688:
[C---:B------:R-:W-:Y:S01]  /*0dc0*/  LEA R6, P0, R15.reuse, R2, 0x3 ;  /* 0x000000020f067211 */ /* 0x040fe200078018ff */
[----:B0-----:R-:W3:Y:S03]  /*0dd0*/  LDG.E.U16 R8, desc[UR12][R4.64] ;  /* 0x0000000c04087981 */ /* 0x001ee6000c1e1500 */
[----:B------:R-:W-:-:S05]  /*0de0*/  LEA.HI.X R7, R15, R3, R14, 0x3, P0 ;  /* 0x000000030f077211 */ /* 0x000fca00000f1c0e */
[----:B------:R-:W4:Y:S01]  /*0df0*/  LDG.E.64 R10, desc[UR12][R6.64] ;  /* 0x0000000c060a7981 */ /* 0x000f22000c1e1b00 */
[----:B--2---:R-:W-:-:S05]  /*0e00*/  IADD3 R15, P0, PT, R15, UR5, RZ ;  /* 0x000000050f0f7c10 */ /* 0x004fca000ff1e0ff */
[----:B------:R-:W-:Y:S01]  /*0e10*/  IMAD.X R14, RZ, RZ, R14, P0 ;  /* 0x000000ffff0e7224 */ /* 0x000fe200000e060e */
[----:B------:R-:W-:-:S04]  /*0e20*/  LOP3.LUT P0, RZ, R15, 0xffffc000, RZ, 0xc0, !PT ;  /* 0xffffc0000fff7812 */ /* 0x000fc8000780c0ff */
[----:B------:R-:W-:Y:S02]  /*0e30*/  LOP3.LUT P0, RZ, R14, 0x3fffffff, RZ, 0xc0, P0 ;  /* 0x3fffffff0eff7812 */ /* 0x000fe4000000c0ff */
[----:B---3--:R-:W-:Y:S02]  /*0e40*/  PRMT R13, R8, 0x9910, RZ ;  /* 0x00009910080d7816 */ /* 0x008fe400000000ff */
[----:B----4-:R-:W-:-:S03]  /*0e50*/  PRMT R8, R10, 0x7632, R8 ;  /* 0x000076320a087816 */ /* 0x010fc60000000008 */
[----:B------:R-:W-:Y:S01]  /*0e60*/  IMAD R12, R13, UR4, R11 ;  /* 0x000000040d0c7c24 */ /* 0x000fe2000f8e020b */
[----:B------:R-:W-:Y:S01]  /*0e70*/  PRMT R9, R11, 0x7632, R9 ;  /* 0x000076320b097816 */ /* 0x000fe20000000009 */
[C---:B------:R-:W-:Y:S02]  /*0e80*/  IMAD R10, R13.reuse, UR4, R10 ;  /* 0x000000040d0a7c24 */ /* 0x040fe4000f8e020a */
[C---:B------:R-:W-:Y:S02]  /*0e90*/  IMAD R11, R13.reuse, UR4, R8 ;  /* 0x000000040d0b7c24 */ /* 0x040fe4000f8e0208 */
[----:B------:R-:W-:-:S03]  /*0ea0*/  IMAD R9, R13, UR4, R9 ;  /* 0x000000040d097c24 */ /* 0x000fc6000f8e0209 */
[----:B------:R-:W-:Y:S01]  /*0eb0*/  PRMT R8, R10, 0x5410, R11 ;  /* 0x000054100a087816 */ /* 0x000fe2000000000b */
[C---:B------:R-:W-:Y:S01]  /*0ec0*/  IMAD.SHL.U32 R11, R15.reuse, 0x4, RZ ;  /* 0x000000040f0b7824 */ /* 0x040fe200078e00ff */
[----:B------:R-:W-:Y:S02]  /*0ed0*/  PRMT R9, R12, 0x5410, R9 ;  /* 0x000054100c097816 */ /* 0x000fe40000000009 */
[----:B------:R-:W-:Y:S02]  /*0ee0*/  SHF.L.U64.HI R10, R15, 0x2, R14 ;  /* 0x000000020f0a7819 */ /* 0x000fe4000001020e */
[----:B------:R-:W-:Y:S01]  /*0ef0*/  ISETP.LT.U32.AND P1, PT, R11, R0, PT ;  /* 0x000000000b00720c */ /* 0x000fe20003f21070 */
[----:B------:R1:W-:Y:S03]  /*0f00*/  STG.E.64 desc[UR12][R6.64], R8 ;  /* 0x0000000806007986 */ /* 0x0003e6000c101b0c */
[----:B------:R-:W-:-:S13]  /*0f10*/  ISETP.LT.AND.EX P1, PT, R10, R17, PT, P1 ;  /* 0x000000110a00720c */ /* 0x000fda0003f21310 */
[----:B-1----:R-:W-:Y:S05]  /*0f20*/  @!P0 BRA P1, `(.L_x_688) ;  /* 0xfffffffc00a48947 */ /* 0x002fea000083ffff */
[----:B------:R-:W-:Y:S05]  /*0f30*/  EXIT ;  /* 0x000000000000794d */ /* 0x000fea0003800000 */
        .weak           $__internal_65_$__cuda_sm20_div_u16
        .type           $__internal_65_$__cuda_sm20_div_u16,@function
        .size           $__internal_65_$__cuda_sm20_div_u16,(.L_x_846 - $__internal_65_$__cuda_sm20_div_u16)
$__internal_65_$__cuda_sm20_div_u16:
        /* <DEDUP_REMOVED lines=19> */
[----:B------:R-:W-:Y:S05]  /*1070*/  RET.REL.NODEC R4 `(_ZN2at6native63_GLOBAL__N__862fb238_30_ForeachBinaryOpScalarTensor_cu_64fe0ca525multi_tensor_apply_kernelINS1_18TensorListMetadataILi1EEENS1_27BinaryOpScalarTensorFunctorIsLi1ELi1ELi0EEEJSt4plusIsEPssEEEvT_T0_DpT1_) ;  /* 0xffffffec04e07950 */ /* 0x000fea0003c3ffff */
.L_x_689:
        /* <DEDUP_REMOVED lines=16> */
.L_x_846:


//--------------------- .text._ZN2at6native63_GLOBAL__N__862fb238_30_ForeachBinaryOpScalarTensor_cu_64fe0ca525multi_tensor_apply_kernelINS1_18TensorListMetadataILi1EEENS1_27BinaryOpScalarTensorFunctorIlLi1ELi1ELi0EEEJSt4plusIlEPllEEEvT_T0_DpT1_ --------------------------
	.section	.text._ZN2at6native63_GLOBAL__N__862fb238_30_ForeachBinaryOpScalarTensor_cu_64fe0ca525multi_tensor_apply_kernelINS1_18TensorListMetadataILi1EEENS1_27BinaryOpScalarTensorFunctorIlLi1ELi1ELi0EEEJSt4plusIlEPllEEEvT_T0_DpT1_,"ax",@progbits
	.align	128
.text._ZN2at6native63_GLOBAL__N__862fb238_30_ForeachBinaryOpScalarTensor_cu_64fe0ca525multi_tensor_apply_kernelINS1_18TensorListMetadataILi1EEENS1_27BinaryOpScalarTensorFunctorIlLi1ELi1ELi0EEEJSt4plusIlEPllEEEvT_T0_DpT1_:
        .type           _ZN2at6native63_GLOBAL__N__862fb238_30_ForeachBinaryOpScalarTensor_cu_64fe0ca525multi_tensor_apply_kernelINS1_18TensorListMetadataILi1EEENS1_27BinaryOpScalarTensorFunctorIlLi1ELi1ELi0EEEJSt4plusIlEPllEEEvT_T0_DpT1_,@function
        .size           _ZN2at6native63_GLOBAL__N__862fb238_30_ForeachBinaryOpScalarTensor_cu_64fe0ca525multi_tensor_apply_kernelINS1_18TensorListMetadataILi1EEENS1_27BinaryOpScalarTensorFunctorIlLi1ELi1ELi0EEEJSt4plusIlEPllEEEvT_T0_DpT1_,(.L_x_848 - _ZN2at6native63_GLOBAL__N__862fb238_30_ForeachBinaryOpScalarTensor_cu_64fe0ca525multi_tensor_apply_kernelINS1_18TensorListMetadataILi1EEENS1_27BinaryOpScalarTensorFunctorIlLi1ELi1ELi0EEEJSt4plusIlEPllEEEvT_T0_DpT1_)
        .other          _ZN2at6native63_GLOBAL__N__862fb238_30_ForeachBinaryOpScalarTensor_cu_64fe0ca525multi_tensor_apply_kernelINS1_18TensorListMetadataILi1EEENS1_27BinaryOpScalarTensorFunctorIlLi1ELi1ELi0EEEJSt4plusIlEPllEEEvT_T0_DpT1_,@"STO_CUDA_ENTRY STV_DEFAULT"
_ZN2at6native63_GLOBAL__N__862fb238_30_ForeachBinaryOpScalarTensor_cu_64fe0ca525multi_tensor_apply_kernelINS1_18TensorListMetadataILi1EEENS1_27BinaryOpScalarTensorFunctorIlLi1ELi1ELi0EEEJSt4plusIlEPllEEEvT_T0_DpT1_:
        /* <DEDUP_REMOVED lines=37> */
[----:B------:R-:W-:Y:S05]  /*0250*/  CALL.REL.NOINC `($__internal_66_$__cuda_sm20_div_u16) ;  /* 0x0000000c00f87944 */ /* 0x000fea0003c00000 */
[----:B------:R-:W0:Y:S01]  /*0260*/  S2R R22, SR_TID.X ;  /* 0x0000000000167919 */ /* 0x000e220000002100 */
[----:B------:R-:W-:Y:S01]  /*0270*/  UISETP.GE.U32.AND UP0, UPT, UR5, UR10, UPT ;  /* 0x0000000a0500728c */ /* 0x000fe2000bf06070 */
[----:B------:R-:W-:Y:S02]  /*0280*/  IMAD.MOV.U32 R7, RZ, RZ, RZ ;  /* 0x000000ffff077224 */ /* 0x000fe400078e00ff */
[----:B------:R-:W-:Y:S01]  /*0290*/  IMAD.MOV.U32 R5, RZ, RZ, RZ ;  /* 0x000000ffff057224 */ /* 0x000fe200078e00ff */
[----:B------:R-:W-:-:S09]  /*02a0*/  UISETP.GE.U32.AND.EX UP0, UPT, UR9, URZ, UPT, UP0 ;  /* 0x000000ff0900728c */ /* 0x000fd2000bf06100 */
[----:B------:R-:W-:Y:S05]  /*02b0*/  BRA.U !UP0, `(.L_x_691) ;  /* 0x0000000908647547 */ /* 0x000fea000b800000 */
[----:B------:R-:W-:Y:S01]  /*02c0*/  ULOP3.LUT UR4, UR8, 0xffff, URZ, 0xc0, !UPT ;  /* 0x0000ffff08047892 */ /* 0x000fe2000f8ec0ff */
[----:B------:R-:W-:Y:S01]  /*02d0*/  IMAD.MOV.U32 R7, RZ, RZ, RZ ;  /* 0x000000ffff077224 */ /* 0x000fe200078e00ff */
[----:B------:R-:W1:Y:S01]  /*02e0*/  LDCU.64 UR16, c[0x0][0x10b8] ;  /* 0x00021700ff1077ac */ /* 0x000e620008000a00 */
[----:B------:R-:W-:Y:S01]  /*02f0*/  IMAD.MOV.U32 R5, RZ, RZ, RZ ;  /* 0x000000ffff057224 */ /* 0x000fe200078e00ff */
[----:B------:R-:W-:Y:S01]  /*0300*/  UIADD3 UR4, UPT, UPT, UR4, 0x1, URZ ;  /* 0x0000000104047890 */ /* 0x000fe2000fffe0ff */
[----:B------:R-:W-:-:S03]  /*0310*/  UMOV UR5, URZ ;  /* 0x000000ff00057c82 */ /* 0x000fc60008000000 */
[----:B------:R-:W-:-:S03]  /*0320*/  ULOP3.LUT UR9, UR4, 0x1fffe, URZ, 0xc0, !UPT ;  /* 0x0001fffe04097892 */ /* 0x000fc6000f8ec0ff */
[----:B------:R-:W-:-:S09]  /*0330*/  UMOV UR4, URZ ;  /* 0x000000ff00047c82 */ /* 0x000fd20008000000 */
.L_x_696:
[----:B0-2---:R-:W2:Y:S01]  /*0340*/  LDC.64 R8, c[0x0][0x10b0] ;  /* 0x00042c00ff087b82 */ /* 0x005ea20000000a00 */
[----:B0-----:R-:W-:Y:S02]  /*0350*/  IADD3 R0, P1, PT, R22, R7, RZ ;  /* 0x0000000716007210 */ /* 0x001fe40007f3e0ff */
[----:B------:R-:W-:Y:S02]  /*0360*/  CS2R R16, SRZ ;  /* 0x0000000000107805 */ /* 0x000fe4000001ff00 */
[----:B------:R-:W-:Y:S01]  /*0370*/  IADD3 R2, P3, PT, R23, R0, RZ ;  /* 0x0000000017027210 */ /* 0x000fe20007f7e0ff */
[----:B------:R-:W-:Y:S01]  /*0380*/  IMAD.X R6, RZ, RZ, R5, P1 ;  /* 0x000000ffff067224 */ /* 0x000fe200008e0605 */
[C---:B------:R-:W-:Y:S02]  /*0390*/  LEA R10, P2, R0.reuse, UR6, 0x3 ;  /* 0x00000006000a7c11 */ /* 0x040fe4000f8418ff */
[----:B------:R-:W-:Y:S01]  /*03a0*/  ISETP.GE.U32.AND P0, PT, R0, UR14, PT ;  /* 0x0000000e00007c0c */ /* 0x000fe2000bf06070 */
[----:B------:R-:W-:Y:S01]  /*03b0*/  IMAD.X R4, RZ, RZ, R6, P3 ;  /* 0x000000ffff047224 */ /* 0x000fe200018e0606 */
[----:B------:R-:W-:-:S02]  /*03c0*/  ISETP.GE.U32.AND P1, PT, R2, UR14, PT ;  /* 0x0000000e02007c0c */ /* 0x000fc4000bf26070 */
[----:B------:R-:W-:Y:S02]  /*03d0*/  LEA.HI.X R11, R0, UR7, R6, 0x3, P2 ;  /* 0x00000007000b7c11 */ /* 0x000fe400090f1c06 */
[C---:B------:R-:W-:Y:S02]  /*03e0*/  IADD3 R2, P2, PT, R23.reuse, R2, RZ ;  /* 0x0000000217027210 */ /* 0x040fe40007f5e0ff */
[----:B------:R-:W-:Y:S02]  /*03f0*/  ISETP.GE.AND.EX P0, PT, R6, UR15, PT, P0 ;  /* 0x0000000f06007c0c */ /* 0x000fe4000bf06300 */
[----:B------:R-:W-:Y:S01]  /*0400*/  IADD3 R3, P3, PT, R23, R2, RZ ;  /* 0x0000000217037210 */ /* 0x000fe20007f7e0ff */
[----:B------:R-:W-:-:S03]  /*0410*/  IMAD.X R0, RZ, RZ, R4, P2 ;  /* 0x000000ffff007224 */ /* 0x000fc600010e0604 */
[----:B------:R-:W-:Y:S01]  /*0420*/  ISETP.GE.U32.AND P2, PT, R3, UR14, PT ;  /* 0x0000000e03007c0c */ /* 0x000fe2000bf46070 */
[----:B------:R-:W-:Y:S01]  /*0430*/  IMAD.X R3, RZ, RZ, R0, P3 ;  /* 0x000000ffff037224 */ /* 0x000fe200018e0600 */
[----:B------:R-:W-:Y:S01]  /*0440*/  ISETP.GE.U32.AND P3, PT, R2, UR14, PT ;  /* 0x0000000e02007c0c */ /* 0x000fe2000bf66070 */
[----:B--2---:R-:W1:Y:S01]  /*0450*/  LDG.E.64 R18, desc[UR12][R8.64] ;  /* 0x0000000c08127981 */ /* 0x004e62000c1e1b00 */
[C---:B------:R-:W-:Y:S01]  /*0460*/  IMAD.WIDE.U32 R26, R23.reuse, 0x8, R10 ;  /* 0x00000008171a7825 */ /* 0x040fe200078e000a */
[----:B------:R-:W-:Y:S02]  /*0470*/  ISETP.GE.AND.EX P1, PT, R4, UR15, PT, P1 ;  /* 0x0000000f04007c0c */ /* 0x000fe4000bf26310 */
[----:B------:R-:W-:Y:S01]  /*0480*/  ISETP.GE.AND.EX P3, PT, R0, UR15, PT, P3 ;  /* 0x0000000f00007c0c */ /* 0x000fe2000bf66330 */
[----:B------:R-:W2:Y:S01]  /*0490*/  @!P0 LDG.E.64 R16, desc[UR12][R10.64] ;  /* 0x0000000c0a108981 */ /* 0x000ea2000c1e1b00 */
[----:B------:R-:W-:Y:S02]  /*04a0*/  LEA R24, P4, R23, R26, 0x3 ;  /* 0x0000001a17187211 */ /* 0x000fe400078818ff */
[----:B------:R-:W-:-:S02]  /*04b0*/  CS2R R14, SRZ ;  /* 0x00000000000e7805 */ /* 0x000fc4000001ff00 */
[----:B------:R-:W-:Y:S02]  /*04c0*/  CS2R R12, SRZ ;  /* 0x00000000000c7805 */ /* 0x000fe4000001ff00 */
[----:B------:R-:W-:-:S04]  /*04d0*/  LEA.HI.X R25, R23, R27, RZ, 0x3, P4 ;  /* 0x0000001b17197211 */ /* 0x000fc800020f1cff */
[----:B------:R-:W3:Y:S01]  /*04e0*/  @!P1 LDG.E.64 R12, desc[UR12][R26.64] ;  /* 0x0000000c1a0c9981 */ /* 0x000ee2000c1e1b00 */
[----:B------:R-:W-:-:S03]  /*04f0*/  ISETP.GE.AND.EX P2, PT, R3, UR15, PT, P2 ;  /* 0x0000000f03007c0c */ /* 0x000fc6000bf46320 */
[----:B------:R-:W4:Y:S01]  /*0500*/  @!P3 LDG.E.64 R14, desc[UR12][R24.64] ;  /* 0x0000000c180eb981 */ /* 0x000f22000c1e1b00 */
[----:B------:R-:W-:-:S09]  /*0510*/  CS2R R20, SRZ ;  /* 0x0000000000147805 */ /* 0x000fd2000001ff00 */
[----:B------:R-:W-:-:S04]  /*0520*/  @!P2 IMAD.WIDE.U32 R2, R23, 0x8, R26 ;  /* 0x000000081702a825 */ /* 0x000fc800078e001a */
[----:B------:R-:W-:-:S05]  /*0530*/  @!P2 IMAD.WIDE.U32 R28, R23, 0x8, R2 ;  /* 0x00000008171ca825 */ /* 0x000fca00078e0002 */
[----:B------:R0:W5:Y:S01]  /*0540*/  @!P2 LDG.E.64 R20, desc[UR12][R28.64] ;  /* 0x0000000c1c14a981 */ /* 0x000162000c1e1b00 */
[----:B------:R-:W-:-:S05]  /*0550*/  IMAD.IADD R3, R22, 0x1, R7 ;  /* 0x0000000116037824 */ /* 0x000fca00078e0207 */
[----:B------:R-:W-:-:S04]  /*0560*/  IADD3 R0, P5, PT, R3, UR10, RZ ;  /* 0x0000000a03007c10 */ /* 0x000fc8000ffbe0ff */
[----:B------:R-:W-:Y:S01]  /*0570*/  ISETP.GE.U32.AND P4, PT, R0, UR14, PT ;  /* 0x0000000e00007c0c */ /* 0x000fe2000bf86070 */
[----:B------:R-:W-:Y:S02]  /*0580*/  IMAD.X R0, RZ, RZ, R6, P5 ;  /* 0x000000ffff007224 */ /* 0x000fe400028e0606 */
[----:B0-----:R-:W-:Y:S01]  /*0590*/  @!P3 IMAD.SHL.U32 R29, R23, 0x8, RZ ;  /* 0x00000008171db824 */ /* 0x001fe200078e00ff */
[----:B------:R-:W-:Y:S01]  /*05a0*/  BSSY.RECONVERGENT B0, `(.L_x_692) ;  /* 0x0000025000007945 */ /* 0x000fe20003800200 */
[----:B-1----:R-:W-:-:S04]  /*05b0*/  IMAD R19, R19, UR16, RZ ;  /* 0x0000001013137c24 */ /* 0x002fc8000f8e02ff */
[C---:B------:R-:W-:Y:S02]  /*05c0*/  IMAD R2, R18.reuse, UR17, R19 ;  /* 0x0000001112027c24 */ /* 0x040fe4000f8e0213 */
[----:B--2---:R-:W-:-:S04]  /*05d0*/  IMAD.WIDE.U32 R16, R18, UR16, R16 ;  /* 0x0000001012107c25 */ /* 0x004fc8000f8e0010 */
[----:B------:R-:W-:-:S05]  /*05e0*/  IMAD.IADD R17, R17, 0x1, R2 ;  /* 0x0000000111117824 */ /* 0x000fca00078e0202 */
[----:B------:R4:W-:Y:S01]  /*05f0*/  @!P0 STG.E.64 desc[UR12][R10.64], R16 ;  /* 0x000000100a008986 */ /* 0x0009e2000c101b0c */
[----:B------:R-:W-:Y:S01]  /*0600*/  @!P1 LEA R24, P0, R23, R10, 0x3 ;  /* 0x0000000a17189211 */ /* 0x000fe200078018ff */
[----:B---3--:R-:W-:-:S03]  /*0610*/  IMAD.WIDE.U32 R12, R18, UR16, R12 ;  /* 0x00000010120c7c25 */ /* 0x008fc6000f8e000c */
[----:B------:R-:W-:Y:S02]  /*0620*/  @!P1 LEA.HI.X R25, R23, R11, RZ, 0x3, P0 ;  /* 0x0000000b17199211 */ /* 0x000fe400000f1cff */
[----:B------:R-:W-:Y:S01]  /*0630*/  ISETP.GE.AND.EX P0, PT, R0, UR15, PT, P4 ;  /* 0x0000000f00007c0c */ /* 0x000fe2000bf06340 */
[----:B----4-:R-:W-:Y:S02]  /*0640*/  IMAD.MOV.U32 R16, RZ, RZ, R14 ;  /* 0x000000ffff107224 */ /* 0x010fe400078e000e */
[----:B------:R-:W-:Y:S01]  /*0650*/  IMAD.MOV.U32 R17, RZ, RZ, R15 ;  /* 0x000000ffff117224 */ /* 0x000fe200078e000f */
[----:B------:R-:W-:Y:S02]  /*0660*/  @!P3 SHF.R.U32.HI R15, RZ, 0x1d, R23 ;  /* 0x0000001dff0fb819 */ /* 0x000fe40000011617 */
[----:B------:R-:W-:Y:S01]  /*0670*/  @!P3 IADD3 R14, P4, P5, R29, R10, R29 ;  /* 0x0000000a1d0eb210 */ /* 0x000fe20007d9e01d */
[----:B------:R-:W-:-:S03]  /*0680*/  IMAD.WIDE.U32 R16, R18, UR16, R16 ;  /* 0x0000001012107c25 */ /* 0x000fc6000f8e0010 */
[----:B------:R-:W-:Y:S01]  /*0690*/  @!P3 IADD3.X R15, PT, PT, R15, R11, R15, P4, P5 ;  /* 0x0000000b0f0fb210 */ /* 0x000fe200027ea40f */
[C---:B------:R-:W-:Y:S02]  /*06a0*/  IMAD.IADD R27, R2.reuse, 0x1, R13 ;  /* 0x00000001021b7824 */ /* 0x040fe400078e020d */
[----:B------:R-:W-:Y:S02]  /*06b0*/  @!P1 IMAD.MOV.U32 R26, RZ, RZ, R12 ;  /* 0x000000ffff1a9224 */ /* 0x000fe400078e000c */
[----:B------:R-:W-:-:S03]  /*06c0*/  IMAD.IADD R17, R2, 0x1, R17 ;  /* 0x0000000102117824 */ /* 0x000fc600078e0211 */
[----:B------:R0:W-:Y:S04]  /*06d0*/  @!P1 STG.E.64 desc[UR12][R24.64], R26 ;  /* 0x0000001a18009986 */ /* 0x0001e8000c101b0c */
[----:B------:R0:W-:Y:S01]  /*06e0*/  @!P3 STG.E.64 desc[UR12][R14.64], R16 ;  /* 0x000000100e00b986 */ /* 0x0001e2000c101b0c */
[----:B------:R-:W-:Y:S02]  /*06f0*/  IMAD.U32 R19, RZ, RZ, UR10 ;  /* 0x0000000aff137e24 */ /* 0x000fe4000f8e00ff */
[----:B------:R-:W-:Y:S02]  /*0700*/  IMAD.U32 R13, RZ, RZ, UR10 ;  /* 0x0000000aff0d7e24 */ /* 0x000fe4000f8e00ff */
[----:B------:R-:W-:Y:S01]  /*0710*/  IMAD.IADD R0, R23, 0x1, R3 ;  /* 0x0000000117007824 */ /* 0x000fe200078e0203 */
[----:B------:R-:W-:Y:S01]  /*0720*/  LEA R12, P6, R19, R10, 0x3 ;  /* 0x0000000a130c7211 */ /* 0x000fe200078c18ff */
[----:B-----5:R-:W-:-:S03]  /*0730*/  IMAD.WIDE.U32 R20, R18, UR16, R20 ;  /* 0x0000001012147c25 */ /* 0x020fc6000f8e0014 */
[----:B------:R-:W-:Y:S02]  /*0740*/  IADD3 R0, P1, PT, R0, UR10, RZ ;  /* 0x0000000a00007c10 */ /* 0x000fe4000ff3e0ff */
[----:B------:R-:W-:Y:S01]  /*0750*/  LEA.HI.X R13, R13, R11, RZ, 0x3, P6 ;  /* 0x0000000b0d0d7211 */ /* 0x000fe200030f1cff */
[----:B------:R-:W-:Y:S10]  /*0760*/  @P2 BRA `(.L_x_693) ;  /* 0x0000000000202947 */ /* 0x000ff40003800000 */
[----:B0-----:R-:W-:Y:S01]  /*0770*/  IMAD.SHL.U32 R15, R23, 0x8, RZ ;  /* 0x00000008170f7824 */ /* 0x001fe200078e00ff */
[----:B------:R-:W-:Y:S01]  /*0780*/  SHF.R.U32.HI R17, RZ, 0x1d, R23 ;  /* 0x0000001dff117819 */ /* 0x000fe20000011617 */
[----:B------:R-:W-:-:S03]  /*0790*/  IMAD.IADD R21, R2, 0x1, R21 ;  /* 0x0000000102157824 */ /* 0x000fc600078e0215 */
[----:B------:R-:W-:-:S04]  /*07a0*/  IADD3 R10, P3, P4, R15, R10, R15 ;  /* 0x0000000a0f0a7210 */ /* 0x000fc80007c7e00f */
[----:B------:R-:W-:Y:S02]  /*07b0*/  IADD3 R10, P2, PT, R15, R10, RZ ;  /* 0x0000000a0f0a7210 */ /* 0x000fe40007f5e0ff */
[----:B------:R-:W-:-:S05]  /*07c0*/  IADD3.X R14, PT, PT, R17, R11, R17, P3, P4 ;  /* 0x0000000b110e7210 */ /* 0x000fca0001fe8411 */
[----:B------:R-:W-:-:S05]  /*07d0*/  IMAD.X R11, R17, 0x1, R14, P2 ;  /* 0x00000001110b7824 */ /* 0x000fca00010e060e */
[----:B------:R1:W-:Y:S02]  /*07e0*/  STG.E.64 desc[UR12][R10.64], R20 ;  /* 0x000000140a007986 */ /* 0x0003e4000c101b0c */
.L_x_693:
[----:B------:R-:W-:Y:S05]  /*07f0*/  BSYNC.RECONVERGENT B0 ;  /* 0x0000000000007941 */ /* 0x000fea0003800200 */
.L_x_692:
[----:B-1----:R-:W-:Y:S02]  /*0800*/  CS2R R10, SRZ ;  /* 0x00000000000a7805 */ /* 0x002fe4000001ff00 */
[C---:B------:R-:W-:Y:S01]  /*0810*/  IADD3 R2, P3, PT, R23.reuse, R0, RZ ;  /* 0x0000000017027210 */ /* 0x040fe20007f7e0ff */
[----:B------:R-:W-:Y:S01]  /*0820*/  IMAD.X R19, RZ, RZ, R4, P1 ;  /* 0x000000ffff137224 */ /* 0x000fe200008e0604 */
[----:B------:R-:W2:Y:S02]  /*0830*/  LDG.E.64 R8, desc[UR12][R8.64] ;  /* 0x0000000c08087981 */ /* 0x000ea4000c1e1b00 */
[----:B------:R-:W-:Y:S02]  /*0840*/  IADD3 R4, P5, PT, R23, R2, RZ ;  /* 0x0000000217047210 */ /* 0x000fe40007fbe0ff */
[----:B------:R-:W-:Y:S01]  /*0850*/  ISETP.GE.U32.AND P2, PT, R2, UR14, PT ;  /* 0x0000000e02007c0c */ /* 0x000fe2000bf46070 */
[----:B------:R-:W-:Y:S01]  /*0860*/  IMAD.X R2, RZ, RZ, R19, P3 ;  /* 0x000000ffff027224 */ /* 0x000fe200018e0613 */
[----:B------:R1:W3:Y:S01]  /*0870*/  @!P0 LDG.E.64 R10, desc[UR12][R12.64] ;  /* 0x0000000c0c0a8981 */ /* 0x0002e2000c1e1b00 */
[----:B0-----:R-:W-:-:S02]  /*0880*/  LEA R14, P4, R0, UR6, 0x3 ;  /* 0x00000006000e7c11 */ /* 0x001fc4000f8818ff */
[----:B------:R-:W-:Y:S02]  /*0890*/  CS2R R20, SRZ ;  /* 0x0000000000147805 */ /* 0x000fe4000001ff00 */
[----:B------:R-:W-:Y:S01]  /*08a0*/  ISETP.GE.U32.AND P3, PT, R4, UR14, PT ;  /* 0x0000000e04007c0c */ /* 0x000fe2000bf66070 */
[----:B------:R-:W-:Y:S01]  /*08b0*/  IMAD.X R4, RZ, RZ, R2, P5 ;  /* 0x000000ffff047224 */ /* 0x000fe200028e0602 */
[----:B------:R-:W-:Y:S02]  /*08c0*/  LEA.HI.X R15, R0, UR7, R19, 0x3, P4 ;  /* 0x00000007000f7c11 */ /* 0x000fe4000a0f1c13 */
[----:B------:R-:W-:Y:S02]  /*08d0*/  CS2R R24, SRZ ;  /* 0x0000000000187805 */ /* 0x000fe4000001ff00 */
[----:B------:R-:W-:Y:S02]  /*08e0*/  LEA R16, P4, R23, R14, 0x3 ;  /* 0x0000000e17107211 */ /* 0x000fe400078818ff */
[----:B------:R-:W-:-:S02]  /*08f0*/  ISETP.GE.AND.EX P2, PT, R2, UR15, PT, P2 ;  /* 0x0000000f02007c0c */ /* 0x000fc4000bf46320 */
[----:B------:R-:W-:Y:S02]  /*0900*/  ISETP.GE.AND.EX P3, PT, R4, UR15, PT, P3 ;  /* 0x0000000f04007c0c */ /* 0x000fe4000bf66330 */
[----:B------:R-:W-:Y:S02]  /*0910*/  ISETP.GE.U32.AND P1, PT, R0, UR14, PT ;  /* 0x0000000e00007c0c */ /* 0x000fe4000bf26070 */
[----:B------:R-:W-:Y:S02]  /*0920*/  LEA.HI.X R17, R23, R15, RZ, 0x3, P4 ;  /* 0x0000000f17117211 */ /* 0x000fe400020f1cff */
[----:B------:R-:W-:Y:S02]  /*0930*/  ISETP.GE.AND.EX P1, PT, R19, UR15, PT, P1 ;  /* 0x0000000f13007c0c */ /* 0x000fe4000bf26310 */
[----:B------:R-:W-:Y:S01]  /*0940*/  CS2R R18, SRZ ;  /* 0x0000000000127805 */ /* 0x000fe2000001ff00 */
[----:B-1----:R-:W-:-:S05]  /*0950*/  IMAD.WIDE.U32 R12, R23, 0x8, R16 ;  /* 0x00000008170c7825 */ /* 0x002fca00078e0010 */
[----:B------:R-:W4:Y:S04]  /*0960*/  @!P2 LDG.E.64 R18, desc[UR12][R16.64] ;  /* 0x0000000c1012a981 */ /* 0x000f28000c1e1b00 */
[----:B------:R-:W5:Y:S04]  /*0970*/  @!P3 LDG.E.64 R20, desc[UR12][R12.64] ;  /* 0x0000000c0c14b981 */ /* 0x000f68000c1e1b00 */
[----:B------:R5:W5:Y:S01]  /*0980*/  @!P1 LDG.E.64 R24, desc[UR12][R14.64] ;  /* 0x0000000c0e189981 */ /* 0x000b62000c1e1b00 */
[C---:B------:R-:W-:Y:S01]  /*0990*/  @!P0 LEA R2, P4, R3.reuse, UR6, 0x3 ;  /* 0x0000000603028c11 */ /* 0x040fe2000f8818ff */
[----:B------:R-:W-:Y:S01]  /*09a0*/  IMAD.U32 R27, RZ, RZ, UR10 ;  /* 0x0000000aff1b7e24 */ /* 0x000fe2000f8e00ff */
[----:B------:R-:W-:Y:S01]  /*09b0*/  BSSY.RECONVERGENT B0, `(.L_x_694) ;  /* 0x000001d000007945 */ /* 0x000fe20003800200 */
[----:B------:R-:W-:Y:S01]  /*09c0*/  IMAD.U32 R4, RZ, RZ, UR10 ;  /* 0x0000000aff047e24 */ /* 0x000fe2000f8e00ff */
[----:B------:R-:W-:-:S02]  /*09d0*/  @!P0 LEA.HI.X R3, R3, UR7, R6, 0x3, P4 ;  /* 0x0000000703038c11 */ /* 0x000fc4000a0f1c06 */
[----:B------:R-:W-:-:S04]  /*09e0*/  @!P0 LEA R2, P4, R27, R2, 0x3 ;  /* 0x000000021b028211 */ /* 0x000fc800078818ff */
[----:B------:R-:W-:Y:S01]  /*09f0*/  @!P0 LEA.HI.X R3, R4, R3, RZ, 0x3, P4 ;  /* 0x0000000304038211 */ /* 0x000fe200020f1cff */
[----:B--2---:R-:W-:-:S04]  /*0a00*/  IMAD R9, R9, UR16, RZ ;  /* 0x0000001009097c24 */ /* 0x004fc8000f8e02ff */
[C---:B------:R-:W-:Y:S02]  /*0a10*/  IMAD R0, R8.reuse, UR17, R9 ;  /* 0x0000001108007c24 */ /* 0x040fe4000f8e0209 */
[----:B---3--:R-:W-:-:S04]  /*0a20*/  IMAD.WIDE.U32 R10, R8, UR16, R10 ;  /* 0x00000010080a7c25 */ /* 0x008fc8000f8e000a */
[----:B------:R-:W-:Y:S02]  /*0a30*/  IMAD.IADD R27, R11, 0x1, R0 ;  /* 0x000000010b1b7824 */ /* 0x000fe400078e0200 */
[----:B------:R-:W-:-:S05]  /*0a40*/  @!P0 IMAD.MOV.U32 R26, RZ, RZ, R10 ;  /* 0x000000ffff1a8224 */ /* 0x000fca00078e000a */
[----:B------:R0:W-:Y:S01]  /*0a50*/  @!P0 STG.E.64 desc[UR12][R2.64], R26 ;  /* 0x0000001a02008986 */ /* 0x0001e2000c101b0c */
[----:B----4-:R-:W-:Y:S02]  /*0a60*/  IMAD.MOV.U32 R10, RZ, RZ, R18 ;  /* 0x000000ffff0a7224 */ /* 0x010fe400078e0012 */
[----:B------:R-:W-:Y:S02]  /*0a70*/  IMAD.MOV.U32 R11, RZ, RZ, R19 ;  /* 0x000000ffff0b7224 */ /* 0x000fe400078e0013 */
[----:B-----5:R-:W-:Y:S02]  /*0a80*/  IMAD.MOV.U32 R14, RZ, RZ, R20 ;  /* 0x000000ffff0e7224 */ /* 0x020fe400078e0014 */
[----:B------:R-:W-:Y:S02]  /*0a90*/  IMAD.MOV.U32 R15, RZ, RZ, R21 ;  /* 0x000000ffff0f7224 */ /* 0x000fe400078e0015 */
[----:B------:R-:W-:-:S04]  /*0aa0*/  IMAD.WIDE.U32 R10, R8, UR16, R10 ;  /* 0x00000010080a7c25 */ /* 0x000fc8000f8e000a */
[----:B------:R-:W-:-:S04]  /*0ab0*/  IMAD.WIDE.U32 R14, R8, UR16, R14 ;  /* 0x00000010080e7c25 */ /* 0x000fc8000f8e000e */
[----:B------:R-:W-:-:S04]  /*0ac0*/  IMAD.WIDE.U32 R8, R8, UR16, R24 ;  /* 0x0000001008087c25 */ /* 0x000fc8000f8e0018 */
[C---:B------:R-:W-:Y:S02]  /*0ad0*/  IMAD.IADD R19, R0.reuse, 0x1, R11 ;  /* 0x0000000100137824 */ /* 0x040fe400078e020b */
[----:B------:R-:W-:Y:S01]  /*0ae0*/  IMAD.IADD R21, R0, 0x1, R15 ;  /* 0x0000000100157824 */ /* 0x000fe200078e020f */
[----:B0-----:R-:W-:Y:S06]  /*0af0*/  @P1 BRA `(.L_x_695) ;  /* 0x0000000000201947 */ /* 0x001fec0003800000 */
[----:B------:R-:W-:Y:S01]  /*0b00*/  IADD3 R3, P0, P1, R23, R7, R22 ;  /* 0x0000000717037210 */ /* 0x000fe2000791e016 */
[----:B------:R-:W-:-:S03]  /*0b10*/  IMAD.IADD R9, R0, 0x1, R9 ;  /* 0x0000000100097824 */ /* 0x000fc600078e0209 */
[----:B------:R-:W-:Y:S02]  /*0b20*/  IADD3 R3, P4, PT, R3, UR10, RZ ;  /* 0x0000000a03037c10 */ /* 0x000fe4000ff9e0ff */
[----:B------:R-:W-:Y:S02]  /*0b30*/  IADD3.X R4, PT, PT, RZ, R5, RZ, P0, P1 ;  /* 0x00000005ff047210 */ /* 0x000fe400007e24ff */
[----:B------:R-:W-:-:S03]  /*0b40*/  LEA R2, P0, R3, UR6, 0x3 ;  /* 0x0000000603027c11 */ /* 0x000fc6000f8018ff */
[----:B------:R-:W-:-:S05]  /*0b50*/  IMAD.X R4, RZ, RZ, R4, P4 ;  /* 0x000000ffff047224 */ /* 0x000fca00020e0604 */
[----:B------:R-:W-:-:S05]  /*0b60*/  LEA.HI.X R3, R3, UR7, R4, 0x3, P0 ;  /* 0x0000000703037c11 */ /* 0x000fca00080f1c04 */
[----:B------:R0:W-:Y:S02]  /*0b70*/  STG.E.64 desc[UR12][R2.64], R8 ;  /* 0x0000000802007986 */ /* 0x0001e4000c101b0c */
.L_x_695:
[----:B------:R-:W-:Y:S05]  /*0b80*/  BSYNC.RECONVERGENT B0 ;  /* 0x0000000000007941 */ /* 0x000fea0003800200 */
.L_x_694:
[----:B------:R-:W-:Y:S01]  /*0b90*/  @!P2 IMAD.MOV.U32 R11, RZ, RZ, R19 ;  /* 0x000000ffff0ba224 */ /* 0x000fe200078e0013 */
[----:B------:R-:W-:Y:S01]  /*0ba0*/  UIADD3 UR4, UP0, UPT, UR4, 0x2, URZ ;  /* 0x0000000204047890 */ /* 0x000fe2000ff1e0ff */
[----:B------:R-:W-:Y:S02]  /*0bb0*/  @!P3 IMAD.MOV.U32 R15, RZ, RZ, R21 ;  /* 0x000000ffff0fb224 */ /* 0x000fe400078e0015 */
[----:B------:R-:W-:Y:S01]  /*0bc0*/  IMAD.U32 R0, RZ, RZ, UR10 ;  /* 0x0000000aff007e24 */ /* 0x000fe2000f8e00ff */
[----:B------:R2:W-:Y:S01]  /*0bd0*/  @!P2 STG.E.64 desc[UR12][R16.64], R10 ;  /* 0x0000000a1000a986 */ /* 0x0005e2000c101b0c */
[----:B------:R-:W-:Y:S02]  /*0be0*/  UIADD3.X UR5, UPT, UPT, URZ, UR5, URZ, UP0, !UPT ;  /* 0x00000005ff057290 */ /* 0x000fe400087fe4ff */
[----:B------:R-:W-:Y:S01]  /*0bf0*/  UISETP.NE.U32.AND UP0, UPT, UR4, UR9, UPT ;  /* 0x000000090400728c */ /* 0x000fe2000bf05070 */
[----:B------:R2:W-:Y:S01]  /*0c00*/  @!P3 STG.E.64 desc[UR12][R12.64], R14 ;  /* 0x0000000e0c00b986 */ /* 0x0005e2000c101b0c */
[----:B------:R-:W-:-:S02]  /*0c10*/  LEA R7, P0, R0, R7, 0x1 ;  /* 0x0000000700077211 */ /* 0x000fc400078008ff */
[----:B------:R-:W-:Y:S02]  /*0c20*/  UISETP.NE.AND.EX UP0, UPT, UR5, URZ, UPT, UP0 ;  /* 0x000000ff0500728c */ /* 0x000fe4000bf05300 */
[----:B------:R-:W-:-:S07]  /*0c30*/  LEA.HI.X R5, R0, R5, RZ, 0x1, P0 ;  /* 0x0000000500057211 */ /* 0x000fce00000f0cff */
[----:B------:R-:W-:Y:S05]  /*0c40*/  BRA.U UP0, `(.L_x_696) ;  /* 0xfffffff500bc7547 */ /* 0x000fea000b83ffff */
.L_x_691:
[----:B------:R-:W-:-:S04]  /*0c50*/  ULOP3.LUT UR11, UR8, 0x1, URZ, 0xc0, !UPT ;  /* 0x00000001080b7892 */ /* 0x000fc8000f8ec0ff */
[----:B------:R-:W-:-:S06]  /*0c60*/  UISETP.NE.U32.AND UP0, UPT, UR11, 0x1, UPT ;  /* 0x000000010b00788c */ /* 0x000fcc000bf05070 */
[----:B------:R-:W-:-:S13]  /*0c70*/  PLOP3.LUT P0, PT, PT, PT, UP0, 0x80, 0x8 ;  /* 0x000000000008781c */ /* 0x000fda0003f0f008 */
[----:B------:R-:W-:Y:S05]  /*0c80*/  @!P0 EXIT ;  /* 0x000000000000894d */ /* 0x000fea0003800000 */
[----:B0-----:R-:W-:Y:S01]  /*0c90*/  IADD3 R22, P0, PT, R22, R7, RZ ;  /* 0x0000000716167210 */ /* 0x001fe20007f1e0ff */
[----:B------:R-:W0:Y:S01]  /*0ca0*/  LDC.64 R8, c[0x0][0x10b0] ;  /* 0x00042c00ff087b82 */ /* 0x000e220000000a00 */
[C---:B--2---:R-:W-:Y:S01]  /*0cb0*/  IMAD.SHL.U32 R13, R23.reuse, 0x8, RZ ;  /* 0x00000008170d7824 */ /* 0x044fe200078e00ff */
[----:B------:R-:W-:Y:S02]  /*0cc0*/  CS2R R16, SRZ ;  /* 0x0000000000107805 */ /* 0x000fe4000001ff00 */
[C---:B------:R-:W-:Y:S01]  /*0cd0*/  IADD3 R0, P1, PT, R23.reuse, R22, RZ ;  /* 0x0000001617007210 */ /* 0x040fe20007f3e0ff */
[----:B------:R-:W-:Y:S01]  /*0ce0*/  IMAD.X R5, RZ, RZ, R5, P0 ;  /* 0x000000ffff057224 */ /* 0x000fe200000e0605 */
[----:B------:R-:W-:Y:S02]  /*0cf0*/  LEA R2, P5, R22, UR6, 0x3 ;  /* 0x0000000616027c11 */ /* 0x000fe4000f8a18ff */
[----:B------:R-:W-:Y:S02]  /*0d00*/  CS2R R18, SRZ ;  /* 0x0000000000127805 */ /* 0x000fe4000001ff00 */
[----:B------:R-:W-:-:S02]  /*0d10*/  IADD3 R4, P3, PT, R23, R0, RZ ;  /* 0x0000000017047210 */ /* 0x000fc40007f7e0ff */
[----:B------:R-:W-:Y:S02]  /*0d20*/  CS2R R14, SRZ ;  /* 0x00000000000e7805 */ /* 0x000fe4000001ff00 */
[----:B------:R-:W-:Y:S01]  /*0d30*/  ISETP.GE.U32.AND P2, PT, R0, UR14, PT ;  /* 0x0000000e00007c0c */ /* 0x000fe2000bf46070 */
[--C-:B------:R-:W-:Y:S01]  /*0d40*/  IMAD.X R0, RZ, RZ, R5.reuse, P1 ;  /* 0x000000ffff007224 */ /* 0x100fe200008e0605 */
[----:B------:R-:W-:Y:S01]  /*0d50*/  IADD3 R6, P4, PT, R23, R4, RZ ;  /* 0x0000000417067210 */ /* 0x000fe20007f9e0ff */
[----:B------:R-:W1:Y:S01]  /*0d60*/  LDCU.64 UR4, c[0x0][0x10b8] ;  /* 0x00021700ff0477ac */ /* 0x000e620008000a00 */
[----:B------:R-:W-:Y:S02]  /*0d70*/  LEA.HI.X R3, R22, UR7, R5, 0x3, P5 ;  /* 0x0000000716037c11 */ /* 0x000fe4000a8f1c05 */
[----:B------:R-:W-:Y:S01]  /*0d80*/  ISETP.GE.AND.EX P2, PT, R0, UR15, PT, P2 ;  /* 0x0000000f00007c0c */ /* 0x000fe2000bf46320 */
[----:B------:R-:W-:Y:S01]  /*0d90*/  IMAD.X R0, RZ, RZ, R0, P3 ;  /* 0x000000ffff007224 */ /* 0x000fe200018e0600 */
[----:B------:R-:W-:-:S02]  /*0da0*/  ISETP.GE.U32.AND P5, PT, R4, UR14, PT ;  /* 0x0000000e04007c0c */ /* 0x000fc4000bfa6070 */
[----:B------:R-:W-:Y:S02]  /*0db0*/  ISETP.GE.U32.AND P0, PT, R22, UR14, PT ;  /* 0x0000000e16007c0c */ /* 0x000fe4000bf06070 */
[----:B------:R-:W-:Y:S01]  /*0dc0*/  ISETP.GE.U32.AND P1, PT, R6, UR14, PT ;  /* 0x0000000e06007c0c */ /* 0x000fe2000bf26070 */
[----:B------:R-:W-:Y:S01]  /*0dd0*/  IMAD.WIDE.U32 R6, R23, 0x8, R2 ;  /* 0x0000000817067825 */ /* 0x000fe200078e0002 */
[----:B------:R-:W-:Y:S02]  /*0de0*/  ISETP.GE.AND.EX P3, PT, R0, UR15, PT, P5 ;  /* 0x0000000f00007c0c */ /* 0x000fe4000bf66350 */
[----:B------:R-:W-:Y:S01]  /*0df0*/  ISETP.GE.AND.EX P0, PT, R5, UR15, PT, P0 ;  /* 0x0000000f05007c0c */ /* 0x000fe2000bf06300 */
[----:B------:R-:W-:Y:S01]  /*0e00*/  IMAD.X R0, RZ, RZ, R0, P4 ;  /* 0x000000ffff007224 */ /* 0x000fe200020e0600 */
[----:B------:R-:W-:Y:S01]  /*0e10*/  SHF.R.U32.HI R23, RZ, 0x1d, R23 ;  /* 0x0000001dff177819 */ /* 0x000fe20000011617 */
[----:B0-----:R0:W1:Y:S01]  /*0e20*/  LDG.E.64 R4, desc[UR12][R8.64] ;  /* 0x0000000c08047981 */ /* 0x001062000c1e1b00 */
[----:B------:R-:W-:-:S02]  /*0e30*/  IADD3 R10, P4, PT, R6, R13, RZ ;  /* 0x0000000d060a7210 */ /* 0x000fc40007f9e0ff */
[----:B------:R-:W-:Y:S01]  /*0e40*/  ISETP.GE.AND.EX P1, PT, R0, UR15, PT, P1 ;  /* 0x0000000f00007c0c */ /* 0x000fe2000bf26310 */
[----:B------:R-:W2:Y:S02]  /*0e50*/  @!P2 LDG.E.64 R18, desc[UR12][R6.64] ;  /* 0x0000000c0612a981 */ /* 0x000ea4000c1e1b00 */
[----:B------:R-:W-:Y:S01]  /*0e60*/  IMAD.X R11, R7, 0x1, R23, P4 ;  /* 0x00000001070b7824 */ /* 0x000fe200020e0617 */
[----:B0-----:R-:W-:Y:S02]  /*0e70*/  IADD3 R8, P4, PT, R13, R10, RZ ;  /* 0x0000000a0d087210 */ /* 0x001fe40007f9e0ff */
[----:B------:R-:W-:Y:S01]  /*0e80*/  CS2R R12, SRZ ;  /* 0x00000000000c7805 */ /* 0x000fe2000001ff00 */
[----:B------:R-:W3:Y:S02]  /*0e90*/  @!P0 LDG.E.64 R16, desc[UR12][R2.64] ;  /* 0x0000000c02108981 */ /* 0x000ee4000c1e1b00 */
[----:B------:R-:W-:Y:S02]  /*0ea0*/  IMAD.X R9, R23, 0x1, R11, P4 ;  /* 0x0000000117097824 */ /* 0x000fe400020e060b */
[----:B------:R-:W4:Y:S04]  /*0eb0*/  @!P3 LDG.E.64 R14, desc[UR12][R10.64] ;  /* 0x0000000c0a0eb981 */ /* 0x000f28000c1e1b00 */
[----:B------:R-:W5:Y:S01]  /*0ec0*/  @!P1 LDG.E.64 R12, desc[UR12][R8.64] ;  /* 0x0000000c080c9981 */ /* 0x000f62000c1e1b00 */
[----:B-1----:R-:W-:-:S04]  /*0ed0*/  IMAD R5, R5, UR4, RZ ;  /* 0x0000000405057c24 */ /* 0x002fc8000f8e02ff */
[C---:B------:R-:W-:Y:S02]  /*0ee0*/  IMAD R0, R4.reuse, UR5, R5 ;  /* 0x0000000504007c24 */ /* 0x040fe4000f8e0205 */
[----:B--2---:R-:W-:-:S04]  /*0ef0*/  IMAD.WIDE.U32 R18, R4, UR4, R18 ;  /* 0x0000000404127c25 */ /* 0x004fc8000f8e0012 */
[----:B---3--:R-:W-:-:S04]  /*0f00*/  IMAD.WIDE.U32 R16, R4, UR4, R16 ;  /* 0x0000000404107c25 */ /* 0x008fc8000f8e0010 */
[----:B----4-:R-:W-:-:S04]  /*0f10*/  IMAD.WIDE.U32 R14, R4, UR4, R14 ;  /* 0x00000004040e7c25 */ /* 0x010fc8000f8e000e */
[----:B------:R-:W-:Y:S02]  /*0f20*/  IMAD.IADD R17, R17, 0x1, R0 ;  /* 0x0000000111117824 */ /* 0x000fe400078e0200 */
[----:B------:R-:W-:Y:S02]  /*0f30*/  IMAD.IADD R19, R0, 0x1, R19 ;  /* 0x0000000100137824 */ /* 0x000fe400078e0213 */
[----:B-----5:R-:W-:Y:S01]  /*0f40*/  IMAD.WIDE.U32 R12, R4, UR4, R12 ;  /* 0x00000004040c7c25 */ /* 0x020fe2000f8e000c */
[----:B------:R0:W-:Y:S03]  /*0f50*/  @!P0 STG.E.64 desc[UR12][R2.64], R16 ;  /* 0x0000001002008986 */ /* 0x0001e6000c101b0c */
[----:B------:R-:W-:Y:S02]  /*0f60*/  IMAD.IADD R5, R0, 0x1, R15 ;  /* 0x0000000100057824 */ /* 0x000fe400078e020f */
[----:B------:R-:W-:Y:S01]  /*0f70*/  @!P3 IMAD.MOV.U32 R4, RZ, RZ, R14 ;  /* 0x000000ffff04b224 */ /* 0x000fe200078e000e */
[----:B------:R0:W-:Y:S04]  /*0f80*/  @!P2 STG.E.64 desc[UR12][R6.64], R18 ;  /* 0x000000120600a986 */ /* 0x0001e8000c101b0c */
[----:B------:R0:W-:Y:S01]  /*0f90*/  @!P3 STG.E.64 desc[UR12][R10.64], R4 ;  /* 0x000000040a00b986 */ /* 0x0001e2000c101b0c */
[----:B------:R-:W-:Y:S05]  /*0fa0*/  @P1 EXIT ;  /* 0x000000000000194d */ /* 0x000fea0003800000 */
[----:B0-----:R-:W-:Y:S02]  /*0fb0*/  IMAD.IADD R3, R0, 0x1, R13 ;  /* 0x0000000100037824 */ /* 0x001fe400078e020d */
[----:B------:R-:W-:-:S05]  /*0fc0*/  IMAD.MOV.U32 R2, RZ, RZ, R12 ;  /* 0x000000ffff027224 */ /* 0x000fca00078e000c */
[----:B------:R-:W-:Y:S01]  /*0fd0*/  STG.E.64 desc[UR12][R8.64], R2 ;  /* 0x0000000208007986 */ /* 0x000fe2000c101b0c */
[----:B------:R-:W-:Y:S05]  /*0fe0*/  EXIT ;  /* 0x000000000000794d */ /* 0x000fea0003800000 */
.L_x_690:
        /* <DEDUP_REMOVED lines=9> */
.L_x_697:
[C---:B---3--:R-:W-:Y:S01]  /*1080*/  LEA R8, P0, R0.reuse, UR6, 0x5 ;  /* 0x0000000600087c11 */ /* 0x048fe2000f8028ff */
[----:B0-----:R-:W2:Y:S03]  /*1090*/  LDG.E.64 R18, desc[UR12][R2.64] ;  /* 0x0000000c02127981 */ /* 0x001ea6000c1e1b00 */
[----:B------:R-:W-:-:S05]  /*10a0*/  LEA.HI.X R9, R0, UR7, R11, 0x5, P0 ;  /* 0x0000000700097c11 */ /* 0x000fca00080f2c0b */
[----:B------:R-:W3:Y:S01]  /*10b0*/  LDG.E.ENL2.256 R4, R12, desc[UR12][R8.64] ;  /* 0xfe00000c080c797e */ /* 0x000ee20008121904 */
        /* <DEDUP_REMOVED lines=8> */
[----:B--2---:R-:W-:-:S04]  /*1140*/  IMAD R17, R19, UR8, RZ ;  /* 0x0000000813117c24 */ /* 0x004fc8000f8e02ff */
[C---:B------:R-:W-:Y:S02]  /*1150*/  IMAD R21, R18.reuse, UR9, R17 ;  /* 0x0000000912157c24 */ /* 0x040fe4000f8e0211 */
[----:B---3--:R-:W-:-:S04]  /*1160*/  IMAD.WIDE.U32 R16, R18, UR8, R12 ;  /* 0x0000000812107c25 */ /* 0x008fc8000f8e000c */
[----:B------:R-:W-:-:S04]  /*1170*/  IMAD.WIDE.U32 R14, R18, UR8, R14 ;  /* 0x00000008120e7c25 */ /* 0x000fc8000f8e000e */
[----:B------:R-:W-:-:S04]  /*1180*/  IMAD.WIDE.U32 R12, R18, UR8, R4 ;  /* 0x00000008120c7c25 */ /* 0x000fc8000f8e0004 */
[----:B------:R-:W-:-:S04]  /*1190*/  IMAD.WIDE.U32 R18, R18, UR8, R6 ;  /* 0x0000000812127c25 */ /* 0x000fc8000f8e0006 */
[----:B------:R-:W-:Y:S02]  /*11a0*/  IMAD.IADD R7, R21, 0x1, R15 ;  /* 0x0000000115077824 */ /* 0x000fe400078e020f */
[----:B------:R-:W-:Y:S02]  /*11b0*/  IMAD.MOV.U32 R6, RZ, RZ, R14 ;  /* 0x000000ffff067224 */ /* 0x000fe400078e000e */
[----:B------:R-:W-:Y:S02]  /*11c0*/  IMAD.IADD R5, R17, 0x1, R21 ;  /* 0x0000000111057824 */ /* 0x000fe400078e0215 */
[C---:B------:R-:W-:Y:S02]  /*11d0*/  IMAD.IADD R13, R21.reuse, 0x1, R13 ;  /* 0x00000001150d7824 */ /* 0x040fe400078e020d */
[----:B------:R-:W-:Y:S02]  /*11e0*/  IMAD.IADD R15, R21, 0x1, R19 ;  /* 0x00000001150f7824 */ /* 0x000fe400078e0213 */
[----:B------:R-:W-:-:S02]  /*11f0*/  IMAD.MOV.U32 R4, RZ, RZ, R16 ;  /* 0x000000ffff047224 */ /* 0x000fc400078e0010 */
[----:B------:R-:W-:-:S05]  /*1200*/  IMAD.MOV.U32 R14, RZ, RZ, R18 ;  /* 0x000000ffff0e7224 */ /* 0x000fca00078e0012 */
[----:B------:R3:W-:Y:S01]  /*1210*/  STG.E.ENL2.256 desc[UR12][R8.64], R4, R12 ;  /* 0xf8000004080c797f */ /* 0x0007e2000f12180c */
[----:B------:R-:W-:Y:S05]  /*1220*/  @!P0 BRA P1, `(.L_x_697) ;  /* 0xfffffffc00948947 */ /* 0x000fea000083ffff */
[----:B------:R-:W-:Y:S05]  /*1230*/  EXIT ;  /* 0x000000000000794d */ /* 0x000fea0003800000 */
        .weak           $__internal_66_$__cuda_sm20_div_u16
        .type           $__internal_66_$__cuda_sm20_div_u16,@function
        .size           $__internal_66_$__cuda_sm20_div_u16,(.L_x_848 - $__internal_66_$__cuda_sm20_div_u16)
$__internal_66_$__cuda_sm20_div_u16:
        /* <DEDUP_REMOVED lines=19> */
[----:B------:R-:W-:Y:S05]  /*1370*/  RET.REL.NODEC R2 `(_ZN2at6native63_GLOBAL__N__862fb238_30_ForeachBinaryOpScalarTensor_cu_64fe0ca525multi_tensor_apply_kernelINS1_18TensorListMetadataILi1EEENS1_27BinaryOpScalarTensorFunctorIlLi1ELi1ELi0EEEJSt4plusIlEPllEEEvT_T0_DpT1_) ;  /* 0xffffffec02207950 */ /* 0x000fea0003c3ffff */
.L_x_698:
        /* <DEDUP_REMOVED lines=16> */
.L_x_848:


//--------------------- .text._ZN2at6native63_GLOBAL__N__862fb238_30_ForeachBinaryOpScalarTensor_cu_64fe0ca525multi_tensor_apply_kernelINS1_18TensorListMetadataILi1EEENS1_27BinaryOpScalarTensorFunctorIiLi1ELi1ELi0EEEJSt4plusIiEPiiEEEvT_T0_DpT1_ --------------------------
	.section	.text._ZN2at6native63_GLOBAL__N__862fb238_30_ForeachBinaryOpScalarTensor_cu_64fe0ca525multi_tensor_apply_kernelINS1_18TensorListMetadataILi1EEENS1_27BinaryOpScalarTensorFunctorIiLi1ELi1ELi0EEEJSt4plusIiEPiiEEEvT_T0_DpT1_,"ax",@progbits
	.align	128
.text._ZN2at6native63_GLOBAL__N__862fb238_30_ForeachBinaryOpScalarTensor_cu_64fe0ca525multi_tensor_apply_kernelINS1_18TensorListMetadataILi1EEENS1_27BinaryOpScalarTensorFunctorIiLi1ELi1ELi0EEEJSt4plusIiEPiiEEEvT_T0_DpT1_:
        .type           _ZN2at6native63_GLOBAL__N__862fb238_30_ForeachBinaryOpScalarTensor_cu_64fe0ca525multi_tensor_apply_kernelINS1_18TensorListMetadataILi1EEENS1_27BinaryOpScalarTensorFunctorIiLi1ELi1ELi0EEEJSt4plusIiEPiiEEEvT_T0_DpT1_,@function
        .size           _ZN2at6native63_GLOBAL__N__862fb238_30_ForeachBinaryOpScalarTensor_cu_64fe0ca525multi_tensor_apply_kernelINS1_18TensorListMetadataILi1EEENS1_27BinaryOpScalarTensorFunctorIiLi1ELi1ELi0EEEJSt4plusIiEPiiEEEvT_T0_DpT1_,(.L_x_850 - _ZN2at6native63_GLOBAL__N__862fb238_30_ForeachBinaryOpScalarTensor_cu_64fe0ca525multi_tensor_apply_kernelINS1_18TensorListMetadataILi1EEENS1_27BinaryOpScalarTensorFunctorIiLi1ELi1ELi0EEEJSt4plusIiEPiiEEEvT_T0_DpT1_)
        .other          _ZN2at6native63_GLOBAL__N__862fb238_30_ForeachBinaryOpScalarTensor_cu_64fe0ca525multi_tensor_apply_kernelINS1_18TensorListMetadataILi1EEENS1_27BinaryOpScalarTensorFunctorIiLi1ELi1ELi0EEEJSt4plusIiEPiiEEEvT_T0_DpT1_,@"STO_CUDA_ENTRY STV_DEFAULT"
_ZN2at6native63_GLOBAL__N__862fb238_30_ForeachBinaryOpScalarTensor_cu_64fe0ca525multi_tensor_apply_kernelINS1_18TensorListMetadataILi1EEENS1_27BinaryOpScalarTensorFunctorIiLi1ELi1ELi0EEEJSt4plusIiEPiiEEEvT_T0_DpT1_:
        /* <DEDUP_REMOVED lines=35> */
[----:B------:R-:W-:Y:S05]  /*0230*/  CALL.REL.NOINC `($__internal_67_$__cuda_sm20_div_u16) ;  /* 0x0000000c000c7944 */ /* 0x000fea0003c00000 */
        /* <DEDUP_REMOVED lines=14> */
.L_x_701:
        /* <DEDUP_REMOVED lines=43> */
[----:B-1----:R-:W-:Y:S02]  /*05d0*/  IMAD R29, R18, UR16, R11 ;  /* 0x00000010121d7c24 */ /* 0x002fe4000f8e020b */
[----:B------:R-:W-:Y:S01]  /*05e0*/  IMAD.X R11, RZ, RZ, UR7, P6 ;  /* 0x00000007ff0b7e24 */ /* 0x000fe2000b0e06ff */
[----:B------:R-:W-:-:S02]  /*05f0*/  IADD3 R27, P6, PT, R27, UR10, RZ ;  /* 0x0000000a1b1b7c10 */ /* 0x000fc4000ffde0ff */
[----:B------:R0:W-:Y:S01]  /*0600*/  @!P4 STG.E desc[UR12][R14.64], R29 ;  /* 0x0000001d0e00c986 */ /* 0x0001e2000c10190c */
[----:B------:R-:W-:Y:S01]  /*0610*/  IMAD.X R11, RZ, RZ, R11, P5 ;  /* 0x000000ffff0b7224 */ /* 0x000fe200028e060b */
[----:B------:R-:W-:Y:S01]  /*0620*/  IADD3 RZ, P5, PT, R14, UR14, RZ ;  /* 0x0000000e0eff7c10 */ /* 0x000fe2000ffbe0ff */
[----:B------:R-:W-:Y:S01]  /*0630*/  IMAD.X R25, RZ, RZ, R25, P6 ;  /* 0x000000ffff197224 */ /* 0x000fe200030e0619 */
[----:B------:R-:W-:Y:S02]  /*0640*/  LEA R10, P4, R13, R14, 0x2 ;  /* 0x0000000e0d0a7211 */ /* 0x000fe400078810ff */
[----:B------:R-:W-:Y:S02]  /*0650*/  IADD3.X R13, PT, PT, R15, UR15, RZ, P5, !PT ;  /* 0x0000000f0f0d7c10 */ /* 0x000fe4000affe4ff */
[----:B------:R-:W-:Y:S02]  /*0660*/  ISETP.GE.AND.EX P3, PT, R11, R16, PT, P3 ;  /* 0x000000100b00720c */ /* 0x000fe40003f66330 */
[----:B------:R-:W-:-:S02]  /*0670*/  LEA.HI.X R11, R20, R15, RZ, 0x2, P4 ;  /* 0x0000000f140b7211 */ /* 0x000fc400020f14ff */
[C---:B0-----:R-:W-:Y:S01]  /*0680*/  LEA R14, P5, R27.reuse, R2, 0x2 ;  /* 0x000000021b0e7211 */ /* 0x041fe200078a10ff */
[C---:B--2---:R-:W-:Y:S01]  /*0690*/  IMAD R19, R18.reuse, UR16, R19 ;  /* 0x0000001012137c24 */ /* 0x044fe2000f8e0213 */
[C---:B------:R-:W-:Y:S02]  /*06a0*/  IADD3 R29, P6, PT, R27.reuse, UR11, RZ ;  /* 0x0000000b1b1d7c10 */ /* 0x040fe4000ffde0ff */
[C---:B------:R-:W-:Y:S02]  /*06b0*/  ISETP.GE.U32.AND P4, PT, R27.reuse, R0, PT ;  /* 0x000000001b00720c */ /* 0x040fe40003f86070 */
[--C-:B------:R-:W-:Y:S01]  /*06c0*/  LEA.HI.X R15, R27, R3, R25.reuse, 0x2, P5 ;  /* 0x000000031b0f7211 */ /* 0x100fe200028f1419 */
[----:B------:R-:W-:Y:S01]  /*06d0*/  IMAD.X R27, RZ, RZ, R25, P6 ;  /* 0x000000ffff1b7224 */ /* 0x000fe200030e0619 */
[----:B------:R-:W-:Y:S01]  /*06e0*/  IADD3 R20, P5, PT, R29, UR11, RZ ;  /* 0x0000000b1d147c10 */ /* 0x000fe2000ffbe0ff */
[----:B------:R0:W-:Y:S01]  /*06f0*/  @!P2 STG.E desc[UR12][R12.64], R19 ;  /* 0x000000130c00a986 */ /* 0x0001e2000c10190c */
[----:B------:R-:W-:Y:S01]  /*0700*/  ISETP.GE.AND.EX P4, PT, R25, R16, PT, P4 ;  /* 0x000000101900720c */ /* 0x000fe20003f86340 */
[C---:B---3--:R-:W-:Y:S01]  /*0710*/  IMAD R25, R18.reuse, UR16, R21 ;  /* 0x0000001012197c24 */ /* 0x048fe2000f8e0215 */
[-C--:B------:R-:W-:Y:S01]  /*0720*/  ISETP.GE.U32.AND P6, PT, R29, R0.reuse, PT ;  /* 0x000000001d00720c */ /* 0x080fe20003fc6070 */
[----:B----4-:R-:W-:Y:S01]  /*0730*/  IMAD R23, R18, UR16, R23 ;  /* 0x0000001012177c24 */ /* 0x010fe2000f8e0217 */
[----:B------:R-:W-:Y:S01]  /*0740*/  ISETP.GE.U32.AND P2, PT, R20, R0, PT ;  /* 0x000000001400720c */ /* 0x000fe20003f46070 */
[----:B------:R-:W-:Y:S01]  /*0750*/  @!P0 IMAD.MOV.U32 R18, RZ, RZ, R8 ;  /* 0x000000ffff128224 */ /* 0x000fe200078e0008 */
[----:B------:R-:W-:Y:S01]  /*0760*/  CS2R R20, SRZ ;  /* 0x0000000000147805 */ /* 0x000fe2000001ff00 */
[----:B------:R-:W-:Y:S01]  /*0770*/  IMAD.X R29, RZ, RZ, R27, P5 ;  /* 0x000000ffff1d7224 */ /* 0x000fe200028e061b */
[----:B------:R-:W-:Y:S01]  /*0780*/  ISETP.GE.AND.EX P5, PT, R27, R16, PT, P6 ;  /* 0x000000101b00720c */ /* 0x000fe20003fa6360 */
[----:B0-----:R-:W-:-:S03]  /*0790*/  @!P0 IMAD.MOV.U32 R19, RZ, RZ, R9 ;  /* 0x000000ffff138224 */ /* 0x001fc600078e0009 */
[----:B------:R-:W-:Y:S01]  /*07a0*/  ISETP.GE.AND.EX P2, PT, R29, R16, PT, P2 ;  /* 0x000000101d00720c */ /* 0x000fe20003f46320 */
[----:B------:R-:W-:Y:S01]  /*07b0*/  IMAD.U32 R9, RZ, RZ, UR11 ;  /* 0x0000000bff097e24 */ /* 0x000fe2000f8e00ff */
        /* <DEDUP_REMOVED lines=20> */
[C---:B--2---:R-:W-:Y:S02]  /*0900*/  IMAD R5, R7.reuse, UR16, R20 ;  /* 0x0000001007057c24 */ /* 0x044fe4000f8e0214 */
[C---:B---3--:R-:W-:Y:S02]  /*0910*/  IMAD R21, R7.reuse, UR16, R21 ;  /* 0x0000001007157c24 */ /* 0x048fe4000f8e0215 */
[C---:B----4-:R-:W-:Y:S01]  /*0920*/  IMAD R19, R7.reuse, UR16, R18 ;  /* 0x0000001007137c24 */ /* 0x050fe2000f8e0212 */
[----:B------:R2:W-:Y:S01]  /*0930*/  @!P3 STG.E desc[UR12][R10.64], R5 ;  /* 0x000000050a00b986 */ /* 0x0005e2000c10190c */
[----:B-----5:R-:W-:-:S03]  /*0940*/  IMAD R7, R7, UR16, R4 ;  /* 0x0000001007077c24 */ /* 0x020fc6000f8e0204 */
[----:B------:R2:W-:Y:S04]  /*0950*/  @!P4 STG.E desc[UR12][R14.64], R21 ;  /* 0x000000150e00c986 */ /* 0x0005e8000c10190c */
[----:B------:R2:W-:Y:S04]  /*0960*/  @!P5 STG.E desc[UR12][R12.64], R7 ;  /* 0x000000070c00d986 */ /* 0x0005e8000c10190c */
[----:B------:R2:W-:Y:S01]  /*0970*/  @!P2 STG.E desc[UR12][R8.64], R19 ;  /* 0x000000130800a986 */ /* 0x0005e2000c10190c */
[----:B------:R-:W-:Y:S05]  /*0980*/  BRA.U UP0, `(.L_x_701) ;  /* 0xfffffff900647547 */ /* 0x000fea000b83ffff */
.L_x_700:
        /* <DEDUP_REMOVED lines=40> */
[C---:B--2---:R-:W-:Y:S02]  /*0c10*/  IMAD R15, R7.reuse, UR4, R0 ;  /* 0x00000004070f7c24 */ /* 0x044fe4000f8e0200 */
[----:B---3--:R-:W-:-:S03]  /*0c20*/  IMAD R17, R7, UR4, R12 ;  /* 0x0000000407117c24 */ /* 0x008fc6000f8e020c */
[----:B------:R0:W-:Y:S01]  /*0c30*/  @!P0 STG.E desc[UR12][R2.64], R15 ;  /* 0x0000000f02008986 */ /* 0x0001e2000c10190c */
[----:B----4-:R-:W-:-:S03]  /*0c40*/  IMAD R13, R7, UR4, R13 ;  /* 0x00000004070d7c24 */ /* 0x010fc6000f8e020d */
[----:B------:R0:W-:Y:S01]  /*0c50*/  @!P1 STG.E desc[UR12][R4.64], R17 ;  /* 0x0000001104009986 */ /* 0x0001e2000c10190c */
[----:B-----5:R-:W-:-:S03]  /*0c60*/  IMAD R19, R7, UR4, R14 ;  /* 0x0000000407137c24 */ /* 0x020fc6000f8e020e */
[----:B------:R0:W-:Y:S01]  /*0c70*/  @!P2 STG.E desc[UR12][R8.64], R13 ;  /* 0x0000000d0800a986 */ /* 0x0001e2000c10190c */
[----:B------:R-:W-:Y:S05]  /*0c80*/  @P3 EXIT ;  /* 0x000000000000394d */ /* 0x000fea0003800000 */
[----:B------:R-:W-:Y:S01]  /*0c90*/  STG.E desc[UR12][R10.64], R19 ;  /* 0x000000130a007986 */ /* 0x000fe2000c10190c */
[----:B------:R-:W-:Y:S05]  /*0ca0*/  EXIT ;  /* 0x000000000000794d */ /* 0x000fea0003800000 */
.L_x_699:
        /* <DEDUP_REMOVED lines=9> */
.L_x_702:
[C---:B------:R-:W-:Y:S01]  /*0d40*/  LEA R10, P0, R13.reuse, R2, 0x4 ;  /* 0x000000020d0a7211 */ /* 0x040fe200078020ff */
[----:B0-----:R-:W2:Y:S03]  /*0d50*/  LDG.E R0, desc[UR12][R8.64] ;  /* 0x0000000c08007981 */ /* 0x001ea6000c1e1900 */
[----:B------:R-:W-:-:S05]  /*0d60*/  LEA.HI.X R11, R13, R3, R12, 0x4, P0 ;  /* 0x000000030d0b7211 */ /* 0x000fca00000f240c */
[----:B------:R-:W2:Y:S01]  /*0d70*/  LDG.E.128 R4, desc[UR12][R10.64] ;  /* 0x0000000c0a047981 */ /* 0x000ea2000c1e1d00 */
        /* <DEDUP_REMOVED lines=10> */
[----:B------:R-:W-:Y:S02]  /*0e20*/  ISETP.LT.U32.AND P1, PT, R0, R15, PT ;  /* 0x0000000f0000720c */ /* 0x000fe40003f21070 */
[----:B------:R-:W-:-:S04]  /*0e30*/  SHF.L.U64.HI R0, R13, 0x2, R12 ;  /* 0x000000020d007819 */ /* 0x000fc8000001020c */
[----:B------:R-:W-:-:S13]  /*0e40*/  ISETP.LT.AND.EX P1, PT, R0, R17, PT, P1 ;  /* 0x000000110000720c */ /* 0x000fda0003f21310 */
[----:B---3--:R-:W-:Y:S05]  /*0e50*/  @!P0 BRA P1, `(.L_x_702) ;  /* 0xfffffffc00b88947 */ /* 0x008fea000083ffff */
[----:B------:R-:W-:Y:S05]  /*0e60*/  EXIT ;  /* 0x000000000000794d */ /* 0x000fea0003800000 */
        .weak           $__internal_67_$__cuda_sm20_div_u16
        .type           $__internal_67_$__cuda_sm20_div_u16,@function
        .size           $__internal_67_$__cuda_sm20_div_u16,(.L_x_850 - $__internal_67_$__cuda_sm20_div_u16)
$__internal_67_$__cuda_sm20_div_u16:
        /* <DEDUP_REMOVED lines=19> */
[----:B------:R-:W-:Y:S05]  /*0fa0*/  RET.REL.NODEC R4 `(_ZN2at6native63_GLOBAL__N__862fb238_30_ForeachBinaryOpScalarTensor_cu_64fe0ca525multi_tensor_apply_kernelINS1_18TensorListMetadataILi1EEENS1_27BinaryOpScalarTensorFunctorIiLi1ELi1ELi0EEEJSt4plusIiEPiiEEEvT_T0_DpT1_) ;  /* 0xfffffff004147950 */ /* 0x000fea0003c3ffff */
.L_x_703:
        /* <DEDUP_REMOVED lines=13> */
.L_x_850:


//--------------------- .text._ZN2at6native63_GLOBAL__N__862fb238_30_ForeachBinaryOpScalarTensor_cu_64fe0ca525multi_tensor_apply_kernelINS1_18TensorListMetadataILi1EEENS1_27BinaryOpScalarTensorFunctorIaLi1ELi1ELi0EEEJSt4plusIaEPaaEEEvT_T0_DpT1_ --------------------------
	.section	.text._ZN2at6native63_GLOBAL__N__862fb238_30_ForeachBinaryOpScalarTensor_cu_64fe0ca525multi_tensor_apply_kernelINS1_18TensorListMetadataILi1EEENS1_27BinaryOpScalarTensorFunctorIaLi1ELi1ELi0EEEJSt4plusIaEPaaEEEvT_T0_DpT1_,"ax",@progbits
	.align	128
.text._ZN2at6native63_GLOBAL__N__862fb238_30_ForeachBinaryOpScalarTensor_cu_64fe0ca525multi_tensor_apply_kernelINS1_18TensorListMetadataILi1EEENS1_27BinaryOpScalarTensorFunctorIaLi1ELi1ELi0EEEJSt4plusIaEPaaEEEvT_T0_DpT1_:
        .type           _ZN2at6native63_GLOBAL__N__862fb238_30_ForeachBinaryOpScalarTensor_cu_64fe0ca525multi_tensor_apply_kernelINS1_18TensorListMetadataILi1EEENS1_27BinaryOpScalarTensorFunctorIaLi1ELi1ELi0EEEJSt4plusIaEPaaEEEvT_T0_DpT1_,@function
        .size           _ZN2at6native63_GLOBAL__N__862fb238_30_ForeachBinaryOpScalarTensor_cu_64fe0ca525multi_tensor_apply_kernelINS1_18TensorListMetadataILi1EEENS1_27BinaryOpScalarTensorFunctorIaLi1ELi1ELi0EEEJSt4plusIaEPaaEEEvT_T0_DpT1_,(.L_x_852 - _ZN2at6native63_GLOBAL__N__862fb238_30_ForeachBinaryOpScalarTensor_cu_64fe0ca525multi_tensor_apply_kernelINS1_18TensorListMetadataILi1EEENS1_27BinaryOpScalarTensorFunctorIaLi1ELi1ELi0EEEJSt4plusIaEPaaEEEvT_T0_DpT1_)
        .other          _ZN2at6native63_GLOBAL__N__862fb238_30_ForeachBinaryOpScalarTensor_cu_64fe0ca525multi_tensor_apply_kernelINS1_18TensorListMetadataILi1EEENS1_27BinaryOpScalarTensorFunctorIaLi1ELi1ELi0EEEJSt4plusIaEPaaEEEvT_T0_DpT1_,@"STO_CUDA_ENTRY STV_DEFAULT"
_ZN2at6native63_GLOBAL__N__862fb238_30_ForeachBinaryOpScalarTensor_cu_64fe0ca525multi_tensor_apply_kernelINS1_18TensorListMetadataILi1EEENS1_27BinaryOpScalarTensorFunctorIaLi1ELi1ELi0EEEJSt4plusIaEPaaEEEvT_T0_DpT1_:
        /* <DEDUP_REMOVED lines=35> */
[----:B------:R-:W-:Y:S05]  /*0230*/  CALL.REL.NOINC `($__internal_68_$__cuda_sm20_div_u16) ;  /* 0x0000000c00d47944 */ /* 0x000fea0003c00000 */
        /* <DEDUP_REMOVED lines=35> */
.L_x_706:
[----:B0-----:R-:W0:Y:S01]  /*0470*/  LDC.64 R2, c[0x0][0x10b0] ;  /* 0x00042c00ff027b82 */ /* 0x001e220000000a00 */
[C---:B------:R-:W-:Y:S02]  /*0480*/  IADD3 R5, P0, PT, R4.reuse, UR24, RZ ;  /* 0x0000001804057c10 */ /* 0x040fe4000ff1e0ff */
[----:B------:R-:W-:Y:S02]  /*0490*/  ISETP.GE.U32.AND P2, PT, R4, UR36, PT ;  /* 0x0000002404007c0c */ /* 0x000fe4000bf46070 */
[C---:B------:R-:W-:Y:S01]  /*04a0*/  ISETP.GE.U32.AND P5, PT, R5.reuse, UR36, PT ;  /* 0x0000002405007c0c */ /* 0x040fe2000bfa6070 */
[----:B------:R-:W-:Y:S01]  /*04b0*/  IMAD.X R6, RZ, RZ, R0, P0 ;  /* 0x000000ffff067224 */ /* 0x000fe200000e0600 */
[----:B------:R-:W-:Y:S02]  /*04c0*/  ISETP.GE.AND.EX P2, PT, R0, UR37, PT, P2 ;  /* 0x0000002500007c0c */ /* 0x000fe4000bf46320 */
[----:B------:R-:W-:Y:S02]  /*04d0*/  IADD3 R5, P1, PT, R5, UR24, RZ ;  /* 0x0000001805057c10 */ /* 0x000fe4000ff3e0ff */
[----:B------:R-:W-:-:S02]  /*04e0*/  ISETP.GE.AND.EX P5, PT, R6, UR37, PT, P5 ;  /* 0x0000002506007c0c */ /* 0x000fc4000bfa6350 */
[----:B------:R-:W-:Y:S01]  /*04f0*/  IADD3 R8, P0, PT, R4, UR38, RZ ;  /* 0x0000002604087c10 */ /* 0x000fe2000ff1e0ff */
[----:B------:R-:W-:Y:S01]  /*0500*/  IMAD.X R6, RZ, RZ, R6, P1 ;  /* 0x000000ffff067224 */ /* 0x000fe200008e0606 */
[C---:B------:R-:W-:Y:S02]  /*0510*/  IADD3 R15, P3, PT, R5.reuse, UR24, RZ ;  /* 0x00000018050f7c10 */ /* 0x040fe4000ff7e0ff */
[----:B------:R-:W-:Y:S02]  /*0520*/  PRMT R22, RZ, 0x7610, R22 ;  /* 0x00007610ff167816 */ /* 0x000fe40000000016 */
[----:B------:R-:W-:Y:S02]  /*0530*/  ISETP.GE.U32.AND P1, PT, R5, UR36, PT ;  /* 0x0000002405007c0c */ /* 0x000fe4000bf26070 */
[----:B------:R-:W-:Y:S01]  /*0540*/  IADD3.X R9, PT, PT, R0, UR39, RZ, P0, !PT ;  /* 0x0000002700097c10 */ /* 0x000fe200087fe4ff */
[----:B------:R-:W-:Y:S01]  /*0550*/  IMAD.X R17, RZ, RZ, R6, P3 ;  /* 0x000000ffff117224 */ /* 0x000fe200018e0606 */
[----:B------:R-:W-:Y:S01]  /*0560*/  ISETP.GE.AND.EX P1, PT, R6, UR37, PT, P1 ;  /* 0x0000002506007c0c */ /* 0x000fe2000bf26310 */
[----:B0-----:R-:W2:Y:S01]  /*0570*/  LDG.E.U8 R7, desc[UR20][R2.64] ;  /* 0x0000001402077981 */ /* 0x001ea2000c1e1100 */
[----:B------:R-:W-:-:S02]  /*0580*/  @!P5 IADD3 R20, P3, PT, R4, UR27, RZ ;  /* 0x0000001b0414dc10 */ /* 0x000fc4000ff7e0ff */
[----:B------:R-:W-:Y:S01]  /*0590*/  ISETP.GE.U32.AND P0, PT, R15, UR36, PT ;  /* 0x000000240f007c0c */ /* 0x000fe2000bf06070 */
[----:B------:R-:W2:Y:S01]  /*05a0*/  @!P2 LDG.E.U8 R22, desc[UR20][R8.64] ;  /* 0x000000140816a981 */ /* 0x000ea2000c1e1100 */
[----:B------:R-:W-:Y:S02]  /*05b0*/  PRMT R18, RZ, 0x7610, R18 ;  /* 0x00007610ff127816 */ /* 0x000fe40000000012 */
[----:B------:R-:W-:Y:S02]  /*05c0*/  @!P5 IADD3.X R21, PT, PT, R0, UR28, RZ, P3, !PT ;  /* 0x0000001c0015dc10 */ /* 0x000fe40009ffe4ff */
[----:B------:R-:W-:-:S03]  /*05d0*/  ISETP.GE.AND.EX P0, PT, R17, UR37, PT, P0 ;  /* 0x0000002511007c0c */ /* 0x000fc6000bf06300 */
[----:B------:R0:W3:Y:S01]  /*05e0*/  @!P5 LDG.E.U8 R18, desc[UR20][R20.64] ;  /* 0x000000141412d981 */ /* 0x0000e2000c1e1100 */
[----:B------:R-:W-:Y:S02]  /*05f0*/  @!P1 IADD3 R10, P3, PT, R4, UR29, RZ ;  /* 0x0000001d040a9c10 */ /* 0x000fe4000ff7e0ff */
[----:B------:R-:W-:Y:S02]  /*0600*/  PRMT R16, RZ, 0x7610, R16 ;  /* 0x00007610ff107816 */ /* 0x000fe40000000010 */
[----:B------:R-:W-:Y:S02]  /*0610*/  @!P1 IADD3.X R11, PT, PT, R0, UR14, RZ, P3, !PT ;  /* 0x0000000e000b9c10 */ /* 0x000fe40009ffe4ff */
[----:B------:R-:W-:-:S03]  /*0620*/  PRMT R14, RZ, 0x7610, R14 ;  /* 0x00007610ff0e7816 */ /* 0x000fc6000000000e */
[----:B------:R-:W-:Y:S01]  /*0630*/  @!P0 IADD3 R12, P3, PT, R4, UR30, RZ ;  /* 0x0000001e040c8c10 */ /* 0x000fe2000ff7e0ff */
[----:B------:R4:W5:Y:S03]  /*0640*/  @!P1 LDG.E.U8 R16, desc[UR20][R10.64] ;  /* 0x000000140a109981 */ /* 0x000966000c1e1100 */
[----:B------:R-:W-:-:S05]  /*0650*/  @!P0 IADD3.X R13, PT, PT, R0, UR12, RZ, P3, !PT ;  /* 0x0000000c000d8c10 */ /* 0x000fca0009ffe4ff */
[----:B------:R4:W5:Y:S01]  /*0660*/  @!P0 LDG.E.U8 R14, desc[UR20][R12.64] ;  /* 0x000000140c0e8981 */ /* 0x000962000c1e1100 */
[----:B------:R-:W-:Y:S01]  /*0670*/  IADD3 R15, P6, PT, R15, UR24, RZ ;  /* 0x000000180f0f7c10 */ /* 0x000fe2000ffde0ff */
[----:B-1----:R-:W-:-:S03]  /*0680*/  UPRMT UR7, UR40, 0x8880, URZ ;  /* 0x0000888028077896 */ /* 0x002fc600080000ff */
[----:B------:R-:W-:Y:S01]  /*0690*/  IADD3 R19, P3, PT, R15, UR24, RZ ;  /* 0x000000180f137c10 */ /* 0x000fe2000ff7e0ff */
[----:B------:R-:W-:Y:S01]  /*06a0*/  IMAD.X R17, RZ, RZ, R17, P6 ;  /* 0x000000ffff117224 */ /* 0x000fe200030e0611 */
[----:B------:R-:W-:Y:S02]  /*06b0*/  ISETP.GE.U32.AND P1, PT, R5, UR36, PT ;  /* 0x0000002405007c0c */ /* 0x000fe4000bf26070 */
[----:B0-----:R-:W-:Y:S01]  /*06c0*/  IADD3 R20, P6, PT, R19, UR24, RZ ;  /* 0x0000001813147c10 */ /* 0x001fe2000ffde0ff */
[----:B------:R-:W-:Y:S01]  /*06d0*/  IMAD.X R21, RZ, RZ, R17, P3 ;  /* 0x000000ffff157224 */ /* 0x000fe200018e0611 */
[----:B------:R-:W-:Y:S01]  /*06e0*/  ISETP.GE.U32.AND P4, PT, R15, UR36, PT ;  /* 0x000000240f007c0c */ /* 0x000fe2000bf86070 */
[----:B----4-:R-:W-:Y:S02]  /*06f0*/  @!P2 IMAD.MOV.U32 R10, RZ, RZ, R8 ;  /* 0x000000ffff0aa224 */ /* 0x010fe400078e0008 */
[----:B------:R-:W-:Y:S01]  /*0700*/  @!P2 IMAD.MOV.U32 R11, RZ, RZ, R9 ;  /* 0x000000ffff0ba224 */ /* 0x000fe200078e0009 */
[----:B------:R-:W-:Y:S01]  /*0710*/  ISETP.GE.AND.EX P1, PT, R6, UR37, PT, P1 ;  /* 0x0000002506007c0c */ /* 0x000fe2000bf26310 */
[----:B------:R-:W-:Y:S01]  /*0720*/  IMAD.X R13, RZ, RZ, R21, P6 ;  /* 0x000000ffff0d7224 */ /* 0x000fe200030e0615 */
[----:B------:R-:W-:-:S02]  /*0730*/  IADD3 R9, P3, PT, R20, UR24, RZ ;  /* 0x0000001814097c10 */ /* 0x000fc4000ff7e0ff */
[----:B------:R-:W-:-:S03]  /*0740*/  @!P5 IADD3 R8, P6, PT, R4, UR27, RZ ;  /* 0x0000001b0408dc10 */ /* 0x000fc6000ffde0ff */
[----:B------:R-:W-:Y:S01]  /*0750*/  IMAD.X R12, RZ, RZ, R13, P3 ;  /* 0x000000ffff0c7224 */ /* 0x000fe200018e060d */
[----:B------:R-:W-:-:S04]  /*0760*/  ISETP.GE.U32.AND P3, PT, R19, UR36, PT ;  /* 0x0000002413007c0c */ /* 0x000fc8000bf66070 */
[----:B------:R-:W-:Y:S01]  /*0770*/  ISETP.GE.AND.EX P3, PT, R21, UR37, PT, P3 ;  /* 0x0000002515007c0c */ /* 0x000fe2000bf66330 */
[----:B--2---:R-:W-:-:S05]  /*0780*/  IMAD R15, R7, UR7, R22 ;  /* 0x00000007070f7c24 */ /* 0x004fca000f8e0216 */
[----:B------:R0:W-:Y:S01]  /*0790*/  @!P2 STG.E.U8 desc[UR20][R10.64], R15 ;  /* 0x0000000f0a00a986 */ /* 0x0001e2000c101114 */
[----:B------:R-:W-:Y:S02]  /*07a0*/  ISETP.GE.AND.EX P2, PT, R17, UR37, PT, P4 ;  /* 0x0000002511007c0c */ /* 0x000fe4000bf46340 */
[----:B------:R-:W-:Y:S01]  /*07b0*/  ISETP.GE.U32.AND P4, PT, R9, UR36, PT ;  /* 0x0000002409007c0c */ /* 0x000fe2000bf86070 */
[----:B---3--:R-:W-:Y:S01]  /*07c0*/  IMAD R17, R7, UR7, R18 ;  /* 0x0000000707117c24 */ /* 0x008fe2000f8e0212 */
[----:B------:R-:W-:-:S05]  /*07d0*/  @!P5 IADD3.X R9, PT, PT, R0, UR28, RZ, P6, !PT ;  /* 0x0000001c0009dc10 */ /* 0x000fca000b7fe4ff */
[----:B------:R1:W-:Y:S01]  /*07e0*/  @!P5 STG.E.U8 desc[UR20][R8.64], R17 ;  /* 0x000000110800d986 */ /* 0x0003e2000c101114 */
[----:B------:R-:W-:Y:S02]  /*07f0*/  ISETP.GE.U32.AND P5, PT, R20, UR36, PT ;  /* 0x0000002414007c0c */ /* 0x000fe4000bfa6070 */
[----:B0-----:R-:W-:Y:S02]  /*0800*/  @!P1 IADD3 R10, P6, PT, R4, UR29, RZ ;  /* 0x0000001d040a9c10 */ /* 0x001fe4000ffde0ff */
[----:B------:R-:W-:Y:S01]  /*0810*/  ISETP.GE.AND.EX P5, PT, R13, UR37, PT, P5 ;  /* 0x000000250d007c0c */ /* 0x000fe2000bfa6350 */
[C---:B-----5:R-:W-:Y:S01]  /*0820*/  IMAD R15, R7.reuse, UR7, R16 ;  /* 0x00000007070f7c24 */ /* 0x060fe2000f8e0210 */
[----:B------:R-:W-:Y:S02]  /*0830*/  ISETP.GE.AND.EX P4, PT, R12, UR37, PT, P4 ;  /* 0x000000250c007c0c */ /* 0x000fe4000bf86340 */
[----:B------:R-:W-:Y:S02]  /*0840*/  @!P1 IADD3.X R11, PT, PT, R0, UR14, RZ, P6, !PT ;  /* 0x0000000e000b9c10 */ /* 0x000fe4000b7fe4ff */
[----:B------:R-:W-:Y:S01]  /*0850*/  @!P0 IADD3 R12, P6, PT, R4, UR30, RZ ;  /* 0x0000001e040c8c10 */ /* 0x000fe2000ffde0ff */
[----:B------:R-:W-:-:S02]  /*0860*/  IMAD R23, R7, UR7, R14 ;  /* 0x0000000707177c24 */ /* 0x000fc4000f8e020e */
[----:B------:R0:W-:Y:S01]  /*0870*/  @!P1 STG.E.U8 desc[UR20][R10.64], R15 ;  /* 0x0000000f0a009986 */ /* 0x0001e2000c101114 */
[----:B-1----:R-:W-:Y:S02]  /*0880*/  @!P2 IADD3 R8, P1, PT, R4, UR34, RZ ;  /* 0x000000220408ac10 */ /* 0x002fe4000ff3e0ff */
[C---:B------:R-:W-:Y:S02]  /*0890*/  @!P0 IADD3.X R13, PT, PT, R0.reuse, UR12, RZ, P6, !PT ;  /* 0x0000000c000d8c10 */ /* 0x040fe4000b7fe4ff */
[----:B------:R-:W-:Y:S02]  /*08a0*/  @!P2 IADD3.X R9, PT, PT, R0, UR35, RZ, P1, !PT ;  /* 0x000000230009ac10 */ /* 0x000fe40008ffe4ff */
[C---:B------:R-:W-:Y:S01]  /*08b0*/  @!P5 IADD3 R18, P1, PT, R4.reuse, UR31, RZ ;  /* 0x0000001f0412dc10 */ /* 0x040fe2000ff3e0ff */
[----:B------:R1:W-:Y:S01]  /*08c0*/  @!P0 STG.E.U8 desc[UR20][R12.64], R23 ;  /* 0x000000170c008986 */ /* 0x0003e2000c101114 */
[C---:B------:R-:W-:Y:S02]  /*08d0*/  @!P4 IADD3 R20, P6, PT, R4.reuse, UR32, RZ ;  /* 0x000000200414cc10 */ /* 0x040fe4000ffde0ff */
[----:B------:R-:W-:Y:S01]  /*08e0*/  @!P3 IADD3 R16, P0, PT, R4, UR33, RZ ;  /* 0x000000210410bc10 */ /* 0x000fe2000ff1e0ff */
[----:B------:R2:W3:Y:S01]  /*08f0*/  LDG.E.U8 R3, desc[UR20][R2.64] ;  /* 0x0000001402037981 */ /* 0x0004e2000c1e1100 */
[----:B0-----:R-:W-:-:S02]  /*0900*/  PRMT R10, RZ, 0x7610, R10 ;  /* 0x00007610ff0a7816 */ /* 0x001fc4000000000a */
[C---:B------:R-:W-:Y:S02]  /*0910*/  @!P5 IADD3.X R19, PT, PT, R0.reuse, UR11, RZ, P1, !PT ;  /* 0x0000000b0013dc10 */ /* 0x040fe40008ffe4ff */
[----:B------:R-:W-:Y:S02]  /*0920*/  PRMT R7, RZ, 0x7610, R7 ;  /* 0x00007610ff077816 */ /* 0x000fe40000000007 */
[----:B------:R-:W-:Y:S01]  /*0930*/  PRMT R14, RZ, 0x7610, R14 ;  /* 0x00007610ff0e7816 */ /* 0x000fe2000000000e */
[----:B------:R-:W3:Y:S01]  /*0940*/  @!P5 LDG.E.U8 R10, desc[UR20][R18.64] ;  /* 0x00000014120ad981 */ /* 0x000ee2000c1e1100 */
[----:B------:R-:W-:Y:S02]  /*0950*/  PRMT R11, RZ, 0x7610, R11 ;  /* 0x00007610ff0b7816 */ /* 0x000fe4000000000b */
[C---:B------:R-:W-:Y:S02]  /*0960*/  @!P4 IADD3.X R21, PT, PT, R0.reuse, UR17, RZ, P6, !PT ;  /* 0x000000110015cc10 */ /* 0x040fe4000b7fe4ff */
[----:B------:R-:W-:Y:S01]  /*0970*/  @!P3 IADD3.X R17, PT, PT, R0, UR18, RZ, P0, !PT ;  /* 0x000000120011bc10 */ /* 0x000fe200087fe4ff */
[----:B------:R0:W4:Y:S04]  /*0980*/  @!P2 LDG.E.U8 R14, desc[UR20][R8.64] ;  /* 0x00000014080ea981 */ /* 0x000128000c1e1100 */
[----:B------:R-:W5:Y:S04]  /*0990*/  @!P4 LDG.E.U8 R7, desc[UR20][R20.64] ;  /* 0x000000141407c981 */ /* 0x000f68000c1e1100 */
[----:B------:R5:W5:Y:S01]  /*09a0*/  @!P3 LDG.E.U8 R11, desc[UR20][R16.64] ;  /* 0x00000014100bb981 */ /* 0x000b62000c1e1100 */
[----:B-1----:R-:W-:-:S05]  /*09b0*/  IMAD.U32 R12, RZ, RZ, UR24 ;  /* 0x00000018ff0c7e24 */ /* 0x002fca000f8e00ff */
[----:B------:R-:W-:-:S04]  /*09c0*/  IADD3 R5, P4, P6, R12, UR24, R5 ;  /* 0x000000180c057c10 */ /* 0x000fc8000fe9e005 */
[----:B------:R-:W-:Y:S02]  /*09d0*/  IADD3 R5, P0, P1, R12, UR24, R5 ;  /* 0x000000180c057c10 */ /* 0x000fe4000f91e005 */
[----:B------:R-:W-:Y:S02]  /*09e0*/  IADD3.X R6, PT, PT, RZ, RZ, R6, P4, P6 ;  /* 0x000000ffff067210 */ /* 0x000fe400027ec406 */
[----:B------:R-:W-:Y:S02]  /*09f0*/  IADD3 R5, P4, PT, R5, UR24, RZ ;  /* 0x0000001805057c10 */ /* 0x000fe4000ff9e0ff */
[----:B------:R-:W-:Y:S02]  /*0a00*/  IADD3.X R6, PT, PT, RZ, RZ, R6, P0, P1 ;  /* 0x000000ffff067210 */ /* 0x000fe400007e2406 */
[----:B------:R-:W-:-:S03]  /*0a10*/  ISETP.GE.U32.AND P0, PT, R5, UR36, PT ;  /* 0x0000002405007c0c */ /* 0x000fc6000bf06070 */
[----:B--2---:R-:W-:-:S05]  /*0a20*/  IMAD.X R2, RZ, RZ, R6, P4 ;  /* 0x000000ffff027224 */ /* 0x004fca00020e0606 */
[----:B------:R-:W-:Y:S01]  /*0a30*/  ISETP.GE.AND.EX P0, PT, R2, UR37, PT, P0 ;  /* 0x0000002502007c0c */ /* 0x000fe2000bf06300 */
[----:B------:R-:W-:Y:S01]  /*0a40*/  UIADD3 UR10, UP0, UPT, UR10, -0x2, URZ ;  /* 0xfffffffe0a0a7890 */ /* 0x000fe2000ff1e0ff */
[C---:B0-----:R-:W-:Y:S02]  /*0a50*/  @!P2 IADD3 R8, P1, PT, R4.reuse, UR34, RZ ;  /* 0x000000220408ac10 */ /* 0x041fe4000ff3e0ff */
[----:B------:R-:W-:Y:S01]  /*0a60*/  @!P5 IADD3 R6, P4, PT, R4, UR31, RZ ;  /* 0x0000001f0406dc10 */ /* 0x000fe2000ff9e0ff */
[----:B------:R-:W-:Y:S01]  /*0a70*/  UIADD3.X UR4, UPT, UPT, UR4, -0x1, URZ, UP0, !UPT ;  /* 0xffffffff04047890 */ /* 0x000fe200087fe4ff */
[----:B------:R-:W-:Y:S01]  /*0a80*/  @!P2 IADD3.X R9, PT, PT, R0, UR35, RZ, P1, !PT ;  /* 0x000000230009ac10 */ /* 0x000fe20008ffe4ff */
[----:B------:R-:W-:Y:S01]  /*0a90*/  UISETP.NE.U32.AND UP0, UPT, UR10, URZ, UPT ;  /* 0x000000ff0a00728c */ /* 0x000fe2000bf05070 */
[----:B------:R-:W-:-:S03]  /*0aa0*/  @!P3 IADD3 R2, P1, PT, R4, UR33, RZ ;  /* 0x000000210402bc10 */ /* 0x000fc6000ff3e0ff */
[----:B------:R-:W-:Y:S02]  /*0ab0*/  UISETP.NE.AND.EX UP0, UPT, UR4, URZ, UPT, UP0 ;  /* 0x000000ff0400728c */ /* 0x000fe4000bf05300 */
[----:B------:R-:W-:-:S04]  /*0ac0*/  UIADD3 UR5, UP1, UPT, UR25, UR5, URZ ;  /* 0x0000000519057290 */ /* 0x000fc8000ff3e0ff */
[----:B------:R-:W-:Y:S01]  /*0ad0*/  UIADD3.X UR6, UPT, UPT, UR26, UR6, URZ, UP1, !UPT ;  /* 0x000000061a067290 */ /* 0x000fe20008ffe4ff */
[C---:B---3--:R-:W-:Y:S01]  /*0ae0*/  IMAD R15, R3.reuse, UR7, R10 ;  /* 0x00000007030f7c24 */ /* 0x048fe2000f8e020a */
[----:B------:R-:W-:Y:S01]  /*0af0*/  @!P0 IADD3 R10, P6, PT, R4, UR32, RZ ;  /* 0x00000020040a8c10 */ /* 0x000fe2000ffde0ff */
[C---:B----4-:R-:W-:Y:S02]  /*0b00*/  IMAD R5, R3.reuse, UR7, R14 ;  /* 0x0000000703057c24 */ /* 0x050fe4000f8e020e */
[C---:B-----5:R-:W-:Y:S01]  /*0b10*/  IMAD R17, R3.reuse, UR7, R7 ;  /* 0x0000000703117c24 */ /* 0x060fe2000f8e0207 */
[C---:B------:R-:W-:Y:S01]  /*0b20*/  @!P5 IADD3.X R7, PT, PT, R0.reuse, UR11, RZ, P4, !PT ;  /* 0x0000000b0007dc10 */ /* 0x040fe2000a7fe4ff */
[----:B------:R-:W-:Y:S01]  /*0b30*/  IMAD R13, R3, UR7, R11 ;  /* 0x00000007030d7c24 */ /* 0x000fe2000f8e020b */
[C---:B------:R-:W-:Y:S02]  /*0b40*/  @!P3 IADD3.X R3, PT, PT, R0.reuse, UR18, RZ, P1, !PT ;  /* 0x000000120003bc10 */ /* 0x040fe40008ffe4ff */
        /* <DEDUP_REMOVED lines=8> */
.L_x_705:
        /* <DEDUP_REMOVED lines=8> */
[----:B------:R-:W-:Y:S02]  /*0c50*/  PRMT R13, RZ, 0x7610, R13 ;  /* 0x00007610ff0d7816 */ /* 0x000fe4000000000d */
[----:B------:R-:W-:Y:S01]  /*0c60*/  PRMT R14, RZ, 0x7610, R14 ;  /* 0x00007610ff0e7816 */ /* 0x000fe2000000000e */
[----:B--2---:R-:W2:Y:S01]  /*0c70*/  LDG.E.U8 R11, desc[UR20][R10.64] ;  /* 0x000000140a0b7981 */ /* 0x004ea2000c1e1100 */
[----:B0-----:R-:W-:-:S04]  /*0c80*/  IADD3 R2, P1, PT, R2, UR5, RZ ;  /* 0x0000000502027c10 */ /* 0x001fc8000ff3e0ff */
[C---:B-1----:R-:W-:Y:S01]  /*0c90*/  IADD3 R3, P4, PT, R2.reuse, UR4, RZ ;  /* 0x0000000402037c10 */ /* 0x042fe2000ff9e0ff */
[----:B------:R-:W-:Y:S01]  /*0ca0*/  IMAD.X R0, RZ, RZ, UR6, P1 ;  /* 0x00000006ff007e24 */ /* 0x000fe200088e06ff */
[C---:B------:R-:W-:Y:S02]  /*0cb0*/  ISETP.GE.U32.AND P0, PT, R2.reuse, UR36, PT ;  /* 0x0000002402007c0c */ /* 0x040fe4000bf06070 */
[----:B------:R-:W-:Y:S02]  /*0cc0*/  IADD3 R2, P2, PT, R2, UR38, RZ ;  /* 0x0000002602027c10 */ /* 0x000fe4000ff5e0ff */
[C---:B------:R-:W-:Y:S02]  /*0cd0*/  ISETP.GE.U32.AND P1, PT, R3.reuse, UR36, PT ;  /* 0x0000002403007c0c */ /* 0x040fe4000bf26070 */
[----:B------:R-:W-:Y:S02]  /*0ce0*/  IADD3 R4, P3, PT, R3, UR4, RZ ;  /* 0x0000000403047c10 */ /* 0x000fe4000ff7e0ff */
[----:B------:R-:W-:-:S02]  /*0cf0*/  ISETP.GE.AND.EX P0, PT, R0, UR37, PT, P0 ;  /* 0x0000002500007c0c */ /* 0x000fc4000bf06300 */
[----:B------:R-:W-:Y:S01]  /*0d00*/  IADD3.X R3, PT, PT, R0, UR39, RZ, P2, !PT ;  /* 0x0000002700037c10 */ /* 0x000fe200097fe4ff */
[----:B------:R-:W-:Y:S01]  /*0d10*/  IMAD.X R0, RZ, RZ, R0, P4 ;  /* 0x000000ffff007224 */ /* 0x000fe200020e0600 */
[C---:B------:R-:W-:Y:S02]  /*0d20*/  IADD3 R5, P4, PT, R4.reuse, UR4, RZ ;  /* 0x0000000404057c10 */ /* 0x040fe4000ff9e0ff */
[----:B------:R-:W-:Y:S01]  /*0d30*/  ISETP.GE.U32.AND P2, PT, R4, UR36, PT ;  /* 0x0000002404007c0c */ /* 0x000fe2000bf46070 */
[----:B------:R-:W-:Y:S01]  /*0d40*/  IMAD.X R6, RZ, RZ, R0, P3 ;  /* 0x000000ffff067224 */ /* 0x000fe200018e0600 */
[----:B------:R-:W-:Y:S02]  /*0d50*/  IADD3 R4, P5, PT, R2, UR4, RZ ;  /* 0x0000000402047c10 */ /* 0x000fe4000ffbe0ff */
[----:B------:R-:W-:Y:S01]  /*0d60*/  ISETP.GE.AND.EX P1, PT, R0, UR37, PT, P1 ;  /* 0x0000002500007c0c */ /* 0x000fe2000bf26310 */
[----:B------:R-:W-:Y:S01]  /*0d70*/  IMAD.X R7, RZ, RZ, R6, P4 ;  /* 0x000000ffff077224 */ /* 0x000fe200020e0606 */
[----:B------:R-:W-:-:S02]  /*0d80*/  ISETP.GE.AND.EX P2, PT, R6, UR37, PT, P2 ;  /* 0x0000002506007c0c */ /* 0x000fc4000bf46320 */
[----:B------:R-:W-:Y:S01]  /*0d90*/  ISETP.GE.U32.AND P3, PT, R5, UR36, PT ;  /* 0x0000002405007c0c */ /* 0x000fe2000bf66070 */
[----:B------:R-:W-:Y:S01]  /*0da0*/  IMAD.X R5, RZ, RZ, R3, P5 ;  /* 0x000000ffff057224 */ /* 0x000fe200028e0603 */
[----:B------:R-:W-:Y:S02]  /*0db0*/  IADD3 R6, P4, PT, R4, UR4, RZ ;  /* 0x0000000404067c10 */ /* 0x000fe4000ff9e0ff */
[----:B------:R-:W-:Y:S02]  /*0dc0*/  PRMT R0, RZ, 0x7610, R0 ;  /* 0x00007610ff007816 */ /* 0x000fe40000000000 */
[----:B------:R-:W-:Y:S01]  /*0dd0*/  ISETP.GE.AND.EX P3, PT, R7, UR37, PT, P3 ;  /* 0x0000002507007c0c */ /* 0x000fe2000bf66330 */
[----:B------:R-:W-:Y:S01]  /*0de0*/  IMAD.X R7, RZ, RZ, R5, P4 ;  /* 0x000000ffff077224 */ /* 0x000fe200020e0605 */
[----:B------:R-:W-:Y:S01]  /*0df0*/  IADD3 R8, P4, PT, R6, UR4, RZ ;  /* 0x0000000406087c10 */ /* 0x000fe2000ff9e0ff */
[----:B------:R-:W2:Y:S01]  /*0e00*/  @!P1 LDG.E.U8 R12, desc[UR20][R4.64] ;  /* 0x00000014040c9981 */ /* 0x000ea2000c1e1100 */
[----:B------:R-:W0:Y:S03]  /*0e10*/  LDCU.U8 UR4, c[0x0][0x10b8] ;  /* 0x00021700ff0477ac */ /* 0x000e260008000000 */
[----:B------:R-:W3:Y:S01]  /*0e20*/  @!P0 LDG.E.U8 R0, desc[UR20][R2.64] ;  /* 0x0000001402008981 */ /* 0x000ee2000c1e1100 */
[----:B------:R-:W-:-:S03]  /*0e30*/  IMAD.X R9, RZ, RZ, R7, P4 ;  /* 0x000000ffff097224 */ /* 0x000fc600020e0607 */
[----:B------:R-:W4:Y:S04]  /*0e40*/  @!P2 LDG.E.U8 R13, desc[UR20][R6.64] ;  /* 0x00000014060da981 */ /* 0x000f28000c1e1100 */
[----:B------:R-:W5:Y:S01]  /*0e50*/  @!P3 LDG.E.U8 R14, desc[UR20][R8.64] ;  /* 0x00000014080eb981 */ /* 0x000f62000c1e1100 */
[----:B0-----:R-:W-:-:S06]  /*0e60*/  UPRMT UR4, UR4, 0x8880, URZ ;  /* 0x0000888004047896 */ /* 0x001fcc00080000ff */
[C---:B--2---:R-:W-:Y:S02]  /*0e70*/  IMAD R17, R11.reuse, UR4, R12 ;  /* 0x000000040b117c24 */ /* 0x044fe4000f8e020c */
[C---:B---3--:R-:W-:Y:S02]  /*0e80*/  IMAD R15, R11.reuse, UR4, R0 ;  /* 0x000000040b0f7c24 */ /* 0x048fe4000f8e0200 */
[----:B----4-:R-:W-:-:S03]  /*0e90*/  IMAD R13, R11, UR4, R13 ;  /* 0x000000040b0d7c24 */ /* 0x010fc6000f8e020d */
[----:B------:R0:W-:Y:S01]  /*0ea0*/  @!P0 STG.E.U8 desc[UR20][R2.64], R15 ;  /* 0x0000000f02008986 */ /* 0x0001e2000c101114 */
[----:B-----5:R-:W-:-:S03]  /*0eb0*/  IMAD R11, R11, UR4, R14 ;  /* 0x000000040b0b7c24 */ /* 0x020fc6000f8e020e */
[----:B------:R0:W-:Y:S04]  /*0ec0*/  @!P1 STG.E.U8 desc[UR20][R4.64], R17 ;  /* 0x0000001104009986 */ /* 0x0001e8000c101114 */
[----:B------:R0:W-:Y:S01]  /*0ed0*/  @!P2 STG.E.U8 desc[UR20][R6.64], R13 ;  /* 0x0000000d0600a986 */ /* 0x0001e2000c101114 */
[----:B------:R-:W-:Y:S05]  /*0ee0*/  @P3 EXIT ;  /* 0x000000000000394d */ /* 0x000fea0003800000 */
[----:B------:R-:W-:Y:S01]  /*0ef0*/  STG.E.U8 desc[UR20][R8.64], R11 ;  /* 0x0000000b08007986 */ /* 0x000fe2000c101114 */
[----:B------:R-:W-:Y:S05]  /*0f00*/  EXIT ;  /* 0x000000000000794d */ /* 0x000fea0003800000 */
.L_x_704:
        /* <DEDUP_REMOVED lines=10> */
.L_x_707:
[C---:B------:R-:W-:Y:S01]  /*0fb0*/  LEA R4, P0, R10.reuse, UR38, 0x2 ;  /* 0x000000260a047c11 */ /* 0x040fe2000f8010ff */
[----:B0-----:R-:W3:Y:S03]  /*0fc0*/  LDG.E.U8 R9, desc[UR20][R2.64] ;  /* 0x0000001402097981 */ /* 0x001ee6000c1e1100 */
[----:B------:R-:W-:-:S05]  /*0fd0*/  LEA.HI.X R5, R10, UR39, R11, 0x2, P0 ;  /* 0x000000270a057c11 */ /* 0x000fca00080f140b */
[----:B------:R-:W4:Y:S01]  /*0fe0*/  LDG.E R0, desc[UR20][R4.64] ;  /* 0x0000001404007981 */ /* 0x000f22000c1e1900 */
[----:B--2---:R-:W-:-:S05]  /*0ff0*/  IADD3 R10, P0, PT, R10, UR5, RZ ;  /* 0x000000050a0a7c10 */ /* 0x004fca000ff1e0ff */
[----:B------:R-:W-:Y:S01]  /*1000*/  IMAD.X R11, RZ, RZ, R11, P0 ;  /* 0x000000ffff0b7224 */ /* 0x000fe200000e060b */
[----:B------:R-:W-:-:S04]  /*1010*/  LOP3.LUT P0, RZ, R10, 0xffffc000, RZ, 0xc0, !PT ;  /* 0xffffc0000aff7812 */ /* 0x000fc8000780c0ff */
[----:B------:R-:W-:Y:S02]  /*1020*/  LOP3.LUT P0, RZ, R11, 0x3fffffff, RZ, 0xc0, P0 ;  /* 0x3fffffff0bff7812 */ /* 0x000fe4000000c0ff */
        /* <DEDUP_REMOVED lines=10> */
[----:B------:R-:W-:Y:S02]  /*10d0*/  LOP3.LUT R8, R8, 0xffff, RZ, 0xc0, !PT ;  /* 0x0000ffff08087812 */ /* 0x000fe400078ec0ff */
[----:B------:R-:W-:Y:S02]  /*10e0*/  LOP3.LUT R7, R0, 0xffff, RZ, 0xc0, !PT ;  /* 0x0000ffff00077812 */ /* 0x000fe400078ec0ff */
[----:B------:R-:W-:-:S02]  /*10f0*/  PRMT R6, R6, 0x3340, R9 ;  /* 0x0000334006067816 */ /* 0x000fc40000000009 */
[----:B------:R-:W-:Y:S01]  /*1100*/  PRMT R7, R7, 0x3340, R8 ;  /* 0x0000334007077816 */ /* 0x000fe20000000008 */
[----:B------:R-:W-:-:S03]  /*1110*/  IMAD.SHL.U32 R0, R10, 0x4, RZ ;  /* 0x000000040a007824 */ /* 0x000fc600078e00ff */
[----:B------:R-:W-:Y:S02]  /*1120*/  PRMT R7, R6, 0x5410, R7 ;  /* 0x0000541006077816 */ /* 0x000fe40000000007 */
[----:B------:R-:W-:Y:S02]  /*1130*/  ISETP.LT.U32.AND P1, PT, R0, UR10, PT ;  /* 0x0000000a00007c0c */ /* 0x000fe4000bf21070 */
[----:B------:R-:W-:Y:S01]  /*1140*/  SHF.L.U64.HI R0, R10, 0x2, R11 ;  /* 0x000000020a007819 */ /* 0x000fe2000001020b */
[----:B------:R1:W-:Y:S03]  /*1150*/  STG.E desc[UR20][R4.64], R7 ;  /* 0x0000000704007986 */ /* 0x0003e6000c101914 */
[----:B------:R-:W-:-:S13]  /*1160*/  ISETP.LT.AND.EX P1, PT, R0, UR11, PT, P1 ;  /* 0x0000000b00007c0c */ /* 0x000fda000bf21310 */
[----:B-1----:R-:W-:Y:S05]  /*1170*/  @!P0 BRA P1, `(.L_x_707) ;  /* 0xfffffffc008c8947 */ /* 0x002fea000083ffff */
[----:B------:R-:W-:Y:S05]  /*1180*/  EXIT ;  /* 0x000000000000794d */ /* 0x000fea0003800000 */
        .weak           $__internal_68_$__cuda_sm20_div_u16
        .type           $__internal_68_$__cuda_sm20_div_u16,@function
        .size           $__internal_68_$__cuda_sm20_div_u16,(.L_x_852 - $__internal_68_$__cuda_sm20_div_u16)
$__internal_68_$__cuda_sm20_div_u16:
        /* <DEDUP_REMOVED lines=19> */
[----:B------:R-:W-:Y:S05]  /*12c0*/  RET.REL.NODEC R2 `(_ZN2at6native63_GLOBAL__N__862fb238_30_ForeachBinaryOpScalarTensor_cu_64fe0ca525multi_tensor_apply_kernelINS1_18TensorListMetadataILi1EEENS1_27BinaryOpScalarTensorFunctorIaLi1ELi1ELi0EEEJSt4plusIaEPaaEEEvT_T0_DpT1_) ;  /* 0xffffffec024c7950 */ /* 0x000fea0003c3ffff */
.L_x_708:
        /* <DEDUP_REMOVED lines=11> */
.L_x_852:


//--------------------- .text._ZN2at6native63_GLOBAL__N__862fb238_30_ForeachBinaryOpScalarTensor_cu_64fe0ca525multi_tensor_apply_kernelINS1_18TensorListMetadataILi1EEENS1_27BinaryOpScalarTensorFunctorIhLi1ELi1ELi0EEEJSt4plusIhEPhhEEEvT_T0_DpT1_ --------------------------
	.section	.text._ZN2at6native63_GLOBAL__N__862fb238_30_ForeachBinaryOpScalarTensor_cu_64fe0ca525multi_tensor_apply_kernelINS1_18TensorListMetadataILi1EEENS1_27BinaryOpScalarTensorFunctorIhLi1ELi1ELi0EEEJSt4plusIhEPhhEEEvT_T0_DpT1_,"ax",@progbits
	.align	128
.text._ZN2at6native63_GLOBAL__N__862fb238_30_ForeachBinaryOpScalarTensor_cu_64fe0ca525multi_tensor_apply_kernelINS1_18TensorListMetadataILi1EEENS1_27BinaryOpScalarTensorFunctorIhLi1ELi1ELi0EEEJSt4plusIhEPhhEEEvT_T0_DpT1_:
        .type           _ZN2at6native63_GLOBAL__N__862fb238_30_ForeachBinaryOpScalarTensor_cu_64fe0ca525multi_tensor_apply_kernelINS1_18TensorListMetadataILi1EEENS1_27BinaryOpScalarTensorFunctorIhLi1ELi1ELi0EEEJSt4plusIhEPhhEEEvT_T0_DpT1_,@function
        .size           _ZN2at6native63_GLOBAL__N__862fb238_30_ForeachBinaryOpScalarTensor_cu_64fe0ca525multi_tensor_apply_kernelINS1_18TensorListMetadataILi1EEENS1_27BinaryOpScalarTensorFunctorIhLi1ELi1ELi0EEEJSt4plusIhEPhhEEEvT_T0_DpT1_,(.L_x_854 - _ZN2at6native63_GLOBAL__N__862fb238_30_ForeachBinaryOpScalarTensor_cu_64fe0ca525multi_tensor_apply_kernelINS1_18TensorListMetadataILi1EEENS1_27BinaryOpScalarTensorFunctorIhLi1ELi1ELi0EEEJSt4plusIhEPhhEEEvT_T0_DpT1_)
        .other          _ZN2at6native63_GLOBAL__N__862fb238_30_ForeachBinaryOpScalarTensor_cu_64fe0ca525multi_tensor_apply_kernelINS1_18TensorListMetadataILi1EEENS1_27BinaryOpScalarTensorFunctorIhLi1ELi1ELi0EEEJSt4plusIhEPhhEEEvT_T0_DpT1_,@"STO_CUDA_ENTRY STV_DEFAULT"
_ZN2at6native63_GLOBAL__N__862fb238_30_ForeachBinaryOpScalarTensor_cu_64fe0ca525multi_tensor_apply_kernelINS1_18TensorListMetadataILi1EEENS1_27BinaryOpScalarTensorFunctorIhLi1ELi1ELi0EEEJSt4plusIhEPhhEEEvT_T0_DpT1_:
        /* <DEDUP_REMOVED lines=35> */
[----:B------:R-:W-:Y:S05]  /*0230*/  CALL.REL.NOINC `($__internal_69_$__cuda_sm20_div_u16) ;  /* 0x0000000c00d47944 */ /* 0x000fea0003c00000 */
        /* <DEDUP_REMOVED lines=35> */
.L_x_711:
        /* <DEDUP_REMOVED lines=118> */
.L_x_710:
        /* <DEDUP_REMOVED lines=52> */
.L_x_709:
        /* <DEDUP_REMOVED lines=10> */
.L_x_712:
        /* <DEDUP_REMOVED lines=30> */
        .weak           $__internal_69_$__cuda_sm20_div_u16
        .type           $__internal_69_$__cuda_sm20_div_u16,@function
        .size           $__internal_69_$__cuda_sm20_div_u16,(.L_x_854 - $__internal_69_$__cuda_sm20_div_u16)
$__internal_69_$__cuda_sm20_div_u16:
        /* <DEDUP_REMOVED lines=19> */
[----:B------:R-:W-:Y:S05]  /*12c0*/  RET.REL.NODEC R2 `(_ZN2at6native63_GLOBAL__N__862fb238_30_ForeachBinaryOpScalarTensor_cu_64fe0ca525multi_tensor_apply_kernelINS1_18TensorListMetadataILi1EEENS1_27BinaryOpScalarTensorFunctorIhLi1ELi1ELi0EEEJSt4plusIhEPhhEEEvT_T0_DpT1_) ;  /* 0xffffffec024c7950 */ /* 0x000fea0003c3ffff */
.L_x_713:
        /* <DEDUP_REMOVED lines=11> */
.L_x_854:


//--------------------- .nv.shared.reserved.0     --------------------------
	.section	.nv.shared.reserved.0,"aw",@nobits
	.weak		__nv_reservedSMEM_offset_0_alias
	.size		__nv_reservedSMEM_offset_0_alias, 0, 64
	.other		__nv_reservedSMEM_offset_0_alias,@"STO_CUDA_RESERVED_SHARED STV_DEFAULT"
__nv_reservedSMEM_offset_0_alias:
	.zero		0
	.zero		64


//--------------------- .nv.global                --------------------------
	.section	.nv.global,"aw",@nobits
.nv.global:
	.type		_ZN61_INTERNAL_862fb238_30_ForeachBinaryOpScalarTensor_cu_64fe0ca54cuda3std3__48in_placeE,@object
	.size		_ZN61_INTERNAL_862fb238_30_ForeachBinaryOpScalarTensor_cu_64fe0ca54cuda3std3__48in_placeE,(_ZN61_INTERNAL_862fb238_30_ForeachBinaryOpScalarTensor_cu_64fe0ca54cuda3std6ranges3__45__cpo8distanceE - _ZN61_INTERNAL_862fb238_30_ForeachBinaryOpScalarTensor_cu_64fe0ca54cuda3std3__48in_placeE)
_ZN61_INTERNAL_862fb238_30_ForeachBinaryOpScalarTensor_cu_64fe0ca54cuda3std3__48in_placeE:
	.zero		1
	.type		_ZN61_INTERNAL_862fb238_30_ForeachBinaryOpScalarTensor_cu_64fe0ca54cuda3std6ranges3__45__cpo8distanceE,@object
	.size		_ZN61_INTERNAL_862fb238_30_ForeachBinaryOpScalarTensor_cu_64fe0ca54cuda3std6ranges3__45__cpo8distanceE,(_ZN61_INTERNAL_862fb238_30_ForeachBinaryOpScalarTensor_cu_64fe0ca54cuda3std3__45__cpo6cbeginE - _ZN61_INTERNAL_862fb238_30_ForeachBinaryOpScalarTensor_cu_64fe0ca54cuda3std6ranges3__45__cpo8distanceE)
_ZN61_INTERNAL_862fb238_30_ForeachBinaryOpScalarTensor_cu_64fe0ca54cuda3std6ranges3__45__cpo8distanceE:
	.zero		1
	.type		_ZN61_INTERNAL_862fb238_30_ForeachBinaryOpScalarTensor_cu_64fe0ca54cuda3std3__45__cpo6cbeginE,@object
	.size		_ZN61_INTERNAL_862fb238_30_ForeachBinaryOpScalarTensor_cu_64fe0ca54cuda3std3__45__cpo6cbeginE,(_ZN61_INTERNAL_862fb238_30_ForeachBinaryOpScalarTensor_cu_64fe0ca54cuda3std6ranges3__45__cpo7advanceE - _ZN61_INTERNAL_862fb238_30_ForeachBinaryOpScalarTensor_cu_64fe0ca54cuda3std3__45__cpo6cbeginE)
_ZN61_INTERNAL_862fb238_30_ForeachBinaryOpScalarTensor_cu_64fe0ca54cuda3std3__45__cpo6cbeginE:
	.zero		1
	.type		_ZN61_INTERNAL_862fb238_30_ForeachBinaryOpScalarTensor_cu_64fe0ca54cuda3std6ranges3__45__cpo7advanceE,@object
	.size		_ZN61_INTERNAL_862fb238_30_ForeachBinaryOpScalarTensor_cu_64fe0ca54cuda3std6ranges3__45__cpo7advanceE,(_ZN61_INTERNAL_862fb238_30_ForeachBinaryOpScalarTensor_cu_64fe0ca54cuda3std3__45__cpo7crbeginE - _ZN61_INTERNAL_862fb238_30_ForeachBinaryOpScalarTensor_cu_64fe0ca54cuda3std6ranges3__45__cpo7advanceE)
_ZN61_INTERNAL_862fb238_30_ForeachBinaryOpScalarTensor_cu_64fe0ca54cuda3std6ranges3__45__cpo7advanceE:
	.zero		1
	.type		_ZN61_INTERNAL_862fb238_30_ForeachBinaryOpScalarTensor_cu_64fe0ca54cuda3std3__45__cpo7crbeginE,@object
	.size		_ZN61_INTERNAL_862fb238_30_ForeachBinaryOpScalarTensor_cu_64fe0ca54cuda3std3__45__cpo7crbeginE,(_ZN61_INTERNAL_862fb238_30_ForeachBinaryOpScalarTensor_cu_64fe0ca54cuda3std6ranges3__45__cpo4dataE - _ZN61_INTERNAL_862fb238_30_ForeachBinaryOpScalarTensor_cu_64fe0ca54cuda3std3__45__cpo7crbeginE)
_ZN61_INTERNAL_862fb238_30_ForeachBinaryOpScalarTensor_cu_64fe0ca54cuda3std3__45__cpo7crbeginE:
	.zero		1
	.type		_ZN61_INTERNAL_862fb238_30_ForeachBinaryOpScalarTensor_cu_64fe0ca54cuda3std6ranges3__45__cpo4dataE,@object
	.size		_ZN61_INTERNAL_862fb238_30_ForeachBinaryOpScalarTensor_cu_64fe0ca54cuda3std6ranges3__45__cpo4dataE,(_ZN61_INTERNAL_862fb238_30_ForeachBinaryOpScalarTensor_cu_64fe0ca54cuda3std6ranges3__45__cpo5beginE - _ZN61_INTERNAL_862fb238_30_ForeachBinaryOpScalarTensor_cu_64fe0ca54cuda3std6ranges3__45__cpo4dataE)
_ZN61_INTERNAL_862fb238_30_ForeachBinaryOpScalarTensor_cu_64fe0ca54cuda3std6ranges3__45__cpo4dataE:
	.zero		1
	.type		_ZN61_INTERNAL_862fb238_30_ForeachBinaryOpScalarTensor_cu_64fe0ca54cuda3std6ranges3__45__cpo5beginE,@object
	.size		_ZN61_INTERNAL_862fb238_30_ForeachBinaryOpScalarTensor_cu_64fe0ca54cuda3std6ranges3__45__cpo5beginE,(_ZN61_INTERNAL_862fb238_30_ForeachBinaryOpScalarTensor_cu_64fe0ca54cuda3std3__463_GLOBAL__N__862fb238_30_ForeachBinaryOpScalarTensor_cu_64fe0ca56ignoreE - _ZN61_INTERNAL_862fb238_30_ForeachBinaryOpScalarTensor_cu_64fe0ca54cuda3std6ranges3__45__cpo5beginE)
_ZN61_INTERNAL_862fb238_30_ForeachBinaryOpScalarTensor_cu_64fe0ca54cuda3std6ranges3__45__cpo5beginE:
	.zero		1
	.type		_ZN61_INTERNAL_862fb238_30_ForeachBinaryOpScalarTensor_cu_64fe0ca54cuda3std3__463_GLOBAL__N__862fb238_30_ForeachBinaryOpScalarTensor_cu_64fe0ca56ignoreE,@object
	.size		_ZN61_INTERNAL_862fb238_30_ForeachBinaryOpScalarTensor_cu_64fe0ca54cuda3std3__463_GLOBAL__N__862fb238_30_ForeachBinaryOpScalarTensor_cu_64fe0ca56ignoreE,(_ZN61_INTERNAL_862fb238_30_ForeachBinaryOpScalarTensor_cu_64fe0ca54cuda3std6ranges3__45__cpo4sizeE - _ZN61_INTERNAL_862fb238_30_ForeachBinaryOpScalarTensor_cu_64fe0ca54cuda3std3__463_GLOBAL__N__862fb238_30_ForeachBinaryOpScalarTensor_cu_64fe0ca56ignoreE)
_ZN61_INTERNAL_862fb238_30_ForeachBinaryOpScalarTensor_cu_64fe0ca54cuda3std3__463_GLOBAL__N__862fb238_30_ForeachBinaryOpScalarTensor_cu_64fe0ca56ignoreE:
	.zero		1
	.type		_ZN61_INTERNAL_862fb238_30_ForeachBinaryOpScalarTensor_cu_64fe0ca54cuda3std6ranges3__45__cpo4sizeE,@object
	.size		_ZN61_INTERNAL_862fb238_30_ForeachBinaryOpScalarTensor_cu_64fe0ca54cuda3std6ranges3__45__cpo4sizeE,(_ZN61_INTERNAL_862fb238_30_ForeachBinaryOpScalarTensor_cu_64fe0ca54cuda3std3__45__cpo5beginE - _ZN61_INTERNAL_862fb238_30_ForeachBinaryOpScalarTensor_cu_64fe0ca54cuda3std6ranges3__45__cpo4sizeE)
_ZN61_INTERNAL_862fb238_30_ForeachBinaryOpScalarTensor_cu_64fe0ca54cuda3std6ranges3__45__cpo4sizeE:
	.zero		1
	.type		_ZN61_INTERNAL_862fb238_30_ForeachBinaryOpScalarTensor_cu_64fe0ca54cuda3std3__45__cpo5beginE,@object
	.size		_ZN61_INTERNAL_862fb238_30_ForeachBinaryOpScalarTensor_cu_64fe0ca54cuda3std3__45__cpo5beginE,(_ZN61_INTERNAL_862fb238_30_ForeachBinaryOpScalarTensor_cu_64fe0ca54cuda3std6ranges3__45__cpo6cbeginE - _ZN61_INTERNAL_862fb238_30_ForeachBinaryOpScalarTensor_cu_64fe0ca54cuda3std3__45__cpo5beginE)
_ZN61_INTERNAL_862fb238_30_ForeachBinaryOpScalarTensor_cu_64fe0ca54cuda3std3__45__cpo5beginE:
	.zero		1
	.type		_ZN61_INTERNAL_862fb238_30_ForeachBinaryOpScalarTensor_cu_64fe0ca54cuda3std6ranges3__45__cpo6cbeginE,@object
	.size		_ZN61_INTERNAL_862fb238_30_ForeachBinaryOpScalarTensor_cu_64fe0ca54cuda3std6ranges3__45__cpo6cbeginE,(_ZN61_INTERNAL_862fb238_30_ForeachBinaryOpScalarTensor_cu_64fe0ca54cuda3std3__45__cpo6rbeginE - _ZN61_INTERNAL_862fb238_30_ForeachBinaryOpScalarTensor_cu_64fe0ca54cuda3std6ranges3__45__cpo6cbeginE)
_ZN61_INTERNAL_862fb238_30_ForeachBinaryOpScalarTensor_cu_64fe0ca54cuda3std6ranges3__45__cpo6cbeginE:
	.zero		1
	.type		_ZN61_INTERNAL_862fb238_30_ForeachBinaryOpScalarTensor_cu_64fe0ca54cuda3std3__45__cpo6rbeginE,@object
	.size		_ZN61_INTERNAL_862fb238_30_ForeachBinaryOpScalarTensor_cu_64fe0ca54cuda3std3__45__cpo6rbeginE,(_ZN61_INTERNAL_862fb238_30_ForeachBinaryOpScalarTensor_cu_64fe0ca54cuda3std6ranges3__45__cpo4nextE - _ZN61_INTERNAL_862fb238_30_ForeachBinaryOpScalarTensor_cu_64fe0ca54cuda3std3__45__cpo6rbeginE)
_ZN61_INTERNAL_862fb238_30_ForeachBinaryOpScalarTensor_cu_64fe0ca54cuda3std3__45__cpo6rbeginE:
	.zero		1
	.type		_ZN61_INTERNAL_862fb238_30_ForeachBinaryOpScalarTensor_cu_64fe0ca54cuda3std6ranges3__45__cpo4nextE,@object
	.size		_ZN61_INTERNAL_862fb238_30_ForeachBinaryOpScalarTensor_cu_64fe0ca54cuda3std6ranges3__45__cpo4nextE,(_ZN61_INTERNAL_862fb238_30_ForeachBinaryOpScalarTensor_cu_64fe0ca54cuda3std6ranges3__45__cpo4swapE - _ZN61_INTERNAL_862fb238_30_ForeachBinaryOpScalarTensor_cu_64fe0ca54cuda3std6ranges3__45__cpo4nextE)
_ZN61_INTERNAL_862fb238_30_ForeachBinaryOpScalarTensor_cu_64fe0ca54cuda3std6ranges3__45__cpo4nextE:
	.zero		1
	.type		_ZN61_INTERNAL_862fb238_30_ForeachBinaryOpScalarTensor_cu_64fe0ca54cuda3std6ranges3__45__cpo4swapE,@object
	.size		_ZN61_INTERNAL_862fb238_30_ForeachBinaryOpScalarTensor_cu_64fe0ca54cuda3std6ranges3__45__cpo4swapE,(_ZN61_INTERNAL_862fb238_30_ForeachBinaryOpScalarTensor_cu_64fe0ca54cuda3std3__420unreachable_sentinelE - _ZN61_INTERNAL_862fb238_30_ForeachBinaryOpScalarTensor_cu_64fe0ca54cuda3std6ranges3__45__cpo4swapE)
_ZN61_INTERNAL_862fb238_30_ForeachBinaryOpScalarTensor_cu_64fe0ca54cuda3std6ranges3__45__cpo4swapE:
	.zero		1
	.type		_ZN61_INTERNAL_862fb238_30_ForeachBinaryOpScalarTensor_cu_64fe0ca54cuda3std3__420unreachable_sentinelE,@object
	.size		_ZN61_INTERNAL_862fb238_30_ForeachBinaryOpScalarTensor_cu_64fe0ca54cuda3std3__420unreachable_sentinelE,(_ZN61_INTERNAL_862fb238_30_ForeachBinaryOpScalarTensor_cu_64fe0ca56thrust24THRUST_300001_SM_1030_NS6system6detail10sequential3seqE - _ZN61_INTERNAL_862fb238_30_ForeachBinaryOpScalarTensor_cu_64fe0ca54cuda3std3__420unreachable_sentinelE)
_ZN61_INTERNAL_862fb238_30_ForeachBinaryOpScalarTensor_cu_64fe0ca54cuda3std3__420unreachable_sentinelE:
	.zero		1
	.type		_ZN61_INTERNAL_862fb238_30_ForeachBinaryOpScalarTensor_cu_64fe0ca56thrust24THRUST_300001_SM_1030_NS6system6detail10sequential3seqE,@object
	.size		_ZN61_INTERNAL_862fb238_30_ForeachBinaryOpScalarTensor_cu_64fe0ca56thrust24THRUST_300001_SM_1030_NS6system6detail10sequential3seqE,(_ZN61_INTERNAL_862fb238_30_ForeachBinaryOpScalarTensor_cu_64fe0ca54cuda3std3__45__cpo4cendE - _ZN61_INTERNAL_862fb238_30_ForeachBinaryOpScalarTensor_cu_64fe0ca56thrust24THRUST_300001_SM_1030_NS6system6detail10sequential3seqE)
_ZN61_INTERNAL_862fb238_30_ForeachBinaryOpScalarTensor_cu_64fe0ca56thrust24THRUST_300001_SM_1030_NS6system6detail10sequential3seqE:
	.zero		1
	.type		_ZN61_INTERNAL_862fb238_30_ForeachBinaryOpScalarTensor_cu_64fe0ca54cuda3std3__45__cpo4cendE,@object
	.size		_ZN61_INTERNAL_862fb238_30_ForeachBinaryOpScalarTensor_cu_64fe0ca54cuda3std3__45__cpo4cendE,(_ZN61_INTERNAL_862fb238_30_ForeachBinaryOpScalarTensor_cu_64fe0ca54cuda3std6ranges3__45__cpo9iter_swapE - _ZN61_INTERNAL_862fb238_30_ForeachBinaryOpScalarTensor_cu_64fe0ca54cuda3std3__45__cpo4cendE)
_ZN61_INTERNAL_862fb238_30_ForeachBinaryOpScalarTensor_cu_64fe0ca54cuda3std3__45__cpo4cendE:
	.zero		1
	.type		_ZN61_INTERNAL_862fb238_30_ForeachBinaryOpScalarTensor_cu_64fe0ca54cuda3std6ranges3__45__cpo9iter_swapE,@object
	.size		_ZN61_INTERNAL_862fb238_30_ForeachBinaryOpScalarTensor_cu_64fe0ca54cuda3std6ranges3__45__cpo9iter_swapE,(_ZN61_INTERNAL_862fb238_30_ForeachBinaryOpScalarTensor_cu_64fe0ca54cuda3std3__45__cpo5crendE - _ZN61_INTERNAL_862fb238_30_ForeachBinaryOpScalarTensor_cu_64fe0ca54cuda3std6ranges3__45__cpo9iter_swapE)
_ZN61_INTERNAL_862fb238_30_ForeachBinaryOpScalarTensor_cu_64fe0ca54cuda3std6ranges3__45__cpo9iter_swapE:
	.zero		1
	.type		_ZN61_INTERNAL_862fb238_30_ForeachBinaryOpScalarTensor_cu_64fe0ca54cuda3std3__45__cpo5crendE,@object
	.size		_ZN61_INTERNAL_862fb238_30_ForeachBinaryOpScalarTensor_cu_64fe0ca54cuda3std3__45__cpo5crendE,(_ZN61_INTERNAL_862fb238_30_ForeachBinaryOpScalarTensor_cu_64fe0ca54cuda3std6ranges3__45__cpo5cdataE - _ZN61_INTERNAL_862fb238_30_ForeachBinaryOpScalarTensor_cu_64fe0ca54cuda3std3__45__cpo5crendE)
_ZN61_INTERNAL_862fb238_30_ForeachBinaryOpScalarTensor_cu_64fe0ca54cuda3std3__45__cpo5crendE:
	.zero		1
	.type		_ZN61_INTERNAL_862fb238_30_ForeachBinaryOpScalarTensor_cu_64fe0ca54cuda3std6ranges3__45__cpo5cdataE,@object
	.size		_ZN61_INTERNAL_862fb238_30_ForeachBinaryOpScalarTensor_cu_64fe0ca54cuda3std6ranges3__45__cpo5cdataE,(_ZN61_INTERNAL_862fb238_30_ForeachBinaryOpScalarTensor_cu_64fe0ca54cuda3std6ranges3__45__cpo3endE - _ZN61_INTERNAL_862fb238_30_ForeachBinaryOpScalarTensor_cu_64fe0ca54cuda3std6ranges3__45__cpo5cdataE)
_ZN61_INTERNAL_862fb238_30_ForeachBinaryOpScalarTensor_cu_64fe0ca54cuda3std6ranges3__45__cpo5cdataE:
	.zero		1
	.type		_ZN61_INTERNAL_862fb238_30_ForeachBinaryOpScalarTensor_cu_64fe0ca54cuda3std6ranges3__45__cpo3endE,@object
	.size		_ZN61_INTERNAL_862fb238_30_ForeachBinaryOpScalarTensor_cu_64fe0ca54cuda3std6ranges3__45__cpo3endE,(_ZN61_INTERNAL_862fb238_30_ForeachBinaryOpScalarTensor_cu_64fe0ca54cuda3std3__419piecewise_constructE - _ZN61_INTERNAL_862fb238_30_ForeachBinaryOpScalarTensor_cu_64fe0ca54cuda3std6ranges3__45__cpo3endE)
_ZN61_INTERNAL_862fb238_30_ForeachBinaryOpScalarTensor_cu_64fe0ca54cuda3std6ranges3__45__cpo3endE:
	.zero		1
	.type		_ZN61_INTERNAL_862fb238_30_ForeachBinaryOpScalarTensor_cu_64fe0ca54cuda3std3__419piecewise_constructE,@object
	.size		_ZN61_INTERNAL_862fb238_30_ForeachBinaryOpScalarTensor_cu_64fe0ca54cuda3std3__419piecewise_constructE,(_ZN61_INTERNAL_862fb238_30_ForeachBinaryOpScalarTensor_cu_64fe0ca54cuda3std6ranges3__45__cpo5ssizeE - _ZN61_INTERNAL_862fb238_30_ForeachBinaryOpScalarTensor_cu_64fe0ca54cuda3std3__419piecewise_constructE)
_ZN61_INTERNAL_862fb238_30_ForeachBinaryOpScalarTensor_cu_64fe0ca54cuda3std3__419piecewise_constructE:
	.zero		1
	.type		_ZN61_INTERNAL_862fb238_30_ForeachBinaryOpScalarTensor_cu_64fe0ca54cuda3std6ranges3__45__cpo5ssizeE,@object
	.size		_ZN61_INTERNAL_862fb238_30_ForeachBinaryOpScalarTensor_cu_64fe0ca54cuda3std6ranges3__45__cpo5ssizeE,(_ZN61_INTERNAL_862fb238_30_ForeachBinaryOpScalarTensor_cu_64fe0ca54cuda3std3__45__cpo3endE - _ZN61_INTERNAL_862fb238_30_ForeachBinaryOpScalarTensor_cu_64fe0ca54cuda3std6ranges3__45__cpo5ssizeE)
_ZN61_INTERNAL_862fb238_30_ForeachBinaryOpScalarTensor_cu_64fe0ca54cuda3std6ranges3__45__cpo5ssizeE:
	.zero		1
	.type		_ZN61_INTERNAL_862fb238_30_ForeachBinaryOpScalarTensor_cu_64fe0ca54cuda3std3__45__cpo3endE,@object
	.size		_ZN61_INTERNAL_862fb238_30_ForeachBinaryOpScalarTensor_cu_64fe0ca54cuda3std3__45__cpo3endE,(_ZN61_INTERNAL_862fb238_30_ForeachBinaryOpScalarTensor_cu_64fe0ca54cuda3std6ranges3__45__cpo4cendE - _ZN61_INTERNAL_862fb238_30_ForeachBinaryOpScalarTensor_cu_64fe0ca54cuda3std3__45__cpo3endE)
_ZN61_INTERNAL_862fb238_30_ForeachBinaryOpScalarTensor_cu_64fe0ca54cuda3std3__45__cpo3endE:
	.zero		1
	.type		_ZN61_INTERNAL_862fb238_30_ForeachBinaryOpScalarTensor_cu_64fe0ca54cuda3std6ranges3__45__cpo4cendE,@object
	.size		_ZN61_INTERNAL_862fb238_30_ForeachBinaryOpScalarTensor_cu_64fe0ca54cuda3std6ranges3__45__cpo4cendE,(_ZN61_INTERNAL_862fb238_30_ForeachBinaryOpScalarTensor_cu_64fe0ca54cuda3std3__45__cpo4rendE - _ZN61_INTERNAL_862fb238_30_ForeachBinaryOpScalarTensor_cu_64fe0ca54cuda3std6ranges3__45__cpo4cendE)
_ZN61_INTERNAL_862fb238_30_ForeachBinaryOpScalarTensor_cu_64fe0ca54cuda3std6ranges3__45__cpo4cendE:
	.zero		1
	.type		_ZN61_INTERNAL_862fb238_30_ForeachBinaryOpScalarTensor_cu_64fe0ca54cuda3std3__45__cpo4rendE,@object
	.size		_ZN61_INTERNAL_862fb238_30_ForeachBinaryOpScalarTensor_cu_64fe0ca54cuda3std3__45__cpo4rendE,(_ZN61_INTERNAL_862fb238_30_ForeachBinaryOpScalarTensor_cu_64fe0ca54cuda3std6ranges3__45__cpo4prevE - _ZN61_INTERNAL_862fb238_30_ForeachBinaryOpScalarTensor_cu_64fe0ca54cuda3std3__45__cpo4rendE)
_ZN61_INTERNAL_862fb238_30_ForeachBinaryOpScalarTensor_cu_64fe0ca54cuda3std3__45__cpo4rendE:
	.zero		1
	.type		_ZN61_INTERNAL_862fb238_30_ForeachBinaryOpScalarTensor_cu_64fe0ca54cuda3std6ranges3__45__cpo4prevE,@object
	.size		_ZN61_INTERNAL_862fb238_30_ForeachBinaryOpScalarTensor_cu_64fe0ca54cuda3std6ranges3__45__cpo4prevE,(_ZN61_INTERNAL_862fb238_30_ForeachBinaryOpScalarTensor_cu_64fe0ca54cuda3std6ranges3__45__cpo9iter_moveE - _ZN61_INTERNAL_862fb238_30_ForeachBinaryOpScalarTensor_cu_64fe0ca54cuda3std6ranges3__45__cpo4prevE)
_ZN61_INTERNAL_862fb238_30_ForeachBinaryOpScalarTensor_cu_64fe0ca54cuda3std6ranges3__45__cpo4prevE:
	.zero		1
	.type		_ZN61_INTERNAL_862fb238_30_ForeachBinaryOpScalarTensor_cu_64fe0ca54cuda3std6ranges3__45__cpo9iter_moveE,@object
	.size		_ZN61_INTERNAL_862fb238_30_ForeachBinaryOpScalarTensor_cu_64fe0ca54cuda3std6ranges3__45__cpo9iter_moveE,(.L_13 - _ZN61_INTERNAL_862fb238_30_ForeachBinaryOpScalarTensor_cu_64fe0ca54cuda3std6ranges3__45__cpo9iter_moveE)
_ZN61_INTERNAL_862fb238_30_ForeachBinaryOpScalarTensor_cu_64fe0ca54cuda3std6ranges3__45__cpo9iter_moveE:
	.zero		1
.L_13:


//--------------------- .nv.constant0._ZN2at6native63_GLOBAL__N__862fb238_30_ForeachBinaryOpScalarTensor_cu_64fe0ca525multi_tensor_apply_kernelINS1_18TensorListMetadataILi2EEENS1_27BinaryOpScalarTensorFunctorIN3c108BFloat16ELi2ELi1ELi1EEEJSt7dividesIfEPS7_fEEEvT_T0_DpT1_ --------------------------
	.section	.nv.constant0._ZN2at6native63_GLOBAL__N__862fb238_30_ForeachBinaryOpScalarTensor_cu_64fe0ca525multi_tensor_apply_kernelINS1_18TensorListMetadataILi2EEENS1_27BinaryOpScalarTensorFunctorIN3c108BFloat16ELi2ELi1ELi1EEEJSt7dividesIfEPS7_fEEEvT_T0_DpT1_,"a",@progbits
	.sectionflags	@""
	.align	4
.nv.constant0._ZN2at6native63_GLOBAL__N__862fb238_30_ForeachBinaryOpScalarTensor_cu_64fe0ca525multi_tensor_apply_kernelINS1_18TensorListMetadataILi2EEENS1_27BinaryOpScalarTensorFunctorIN3c108BFloat16ELi2ELi1ELi1EEEJSt7dividesIfEPS7_fEEEvT_T0_DpT1_:
	.zero		4060


//--------------------- .nv.constant0._ZN2at6native63_GLOBAL__N__862fb238_30_ForeachBinaryOpScalarTensor_cu_64fe0ca525multi_tensor_apply_kernelINS1_18TensorListMetadataILi2EEENS1_27BinaryOpScalarTensorFunctorIN3c104HalfELi2ELi1ELi1EEEJSt7dividesIfEPS7_fEEEvT_T0_DpT1_ --------------------------
	.section	.nv.constant0._ZN2at6native63_GLOBAL__N__862fb238_30_ForeachBinaryOpScalarTensor_cu_64fe0ca525multi_tensor_apply_kernelINS1_18TensorListMetadataILi2EEENS1_27BinaryOpScalarTensorFunctorIN3c104HalfELi2ELi1ELi1EEEJSt7dividesIfEPS7_fEEEvT_T0_DpT1_,"a",@progbits
	.sectionflags	@""
	.align	4
.nv.constant0._ZN2at6native63_GLOBAL__N__862fb238_30_ForeachBinaryOpScalarTensor_cu_64fe0ca525multi_tensor_apply_kernelINS1_18TensorListMetadataILi2EEENS1_27BinaryOpScalarTensorFunctorIN3c104HalfELi2ELi1ELi1EEEJSt7dividesIfEPS7_fEEEvT_T0_DpT1_:
	.zero		4060


//--------------------- .nv.constant0._ZN2at6native63_GLOBAL__N__862fb238_30_ForeachBinaryOpScalarTensor_cu_64fe0ca525multi_tensor_apply_kernelINS1_18TensorListMetadataILi2EEENS1_27BinaryOpScalarTensorFunctorIbLi2ELi1ELi1EEEJSt7dividesIbEPbbEEEvT_T0_DpT1_ --------------------------
	.section	.nv.constant0._ZN2at6native63_GLOBAL__N__862fb238_30_ForeachBinaryOpScalarTensor_cu_64fe0ca525multi_tensor_apply_kernelINS1_18TensorListMetadataILi2EEENS1_27BinaryOpScalarTensorFunctorIbLi2ELi1ELi1EEEJSt7dividesIbEPbbEEEvT_T0_DpT1_,"a",@progbits
	.sectionflags	@""
	.align	4
.nv.constant0._ZN2at6native63_GLOBAL__N__862fb238_30_ForeachBinaryOpScalarTensor_cu_64fe0ca525multi_tensor_apply_kernelINS1_18TensorListMetadataILi2EEENS1_27BinaryOpScalarTensorFunctorIbLi2ELi1ELi1EEEJSt7dividesIbEPbbEEEvT_T0_DpT1_:
	.zero		4057


//--------------------- .nv.constant0._ZN2at6native63_GLOBAL__N__862fb238_30_ForeachBinaryOpScalarTensor_cu_64fe0ca525multi_tensor_apply_kernelINS1_18TensorListMetadataILi2EEENS1_27BinaryOpScalarTensorFunctorIN3c107complexIfEELi2ELi1ELi1EEEJSt7dividesIS8_EPS8_S8_EEEvT_T0_DpT1_ --------------------------
	.section	.nv.constant0._ZN2at6native63_GLOBAL__N__862fb238_30_ForeachBinaryOpScalarTensor_cu_64fe0ca525multi_tensor_apply_kernelINS1_18TensorListMetadataILi2EEENS1_27BinaryOpScalarTensorFunctorIN3c107complexIfEELi2ELi1ELi1EEEJSt7dividesIS8_EPS8_S8_EEEvT_T0_DpT1_,"a",@progbits
	.sectionflags	@""
	.align	4
.nv.constant0._ZN2at6native63_GLOBAL__N__862fb238_30_ForeachBinaryOpScalarTensor_cu_64fe0ca525multi_tensor_apply_kernelINS1_18TensorListMetadataILi2EEENS1_27BinaryOpScalarTensorFunctorIN3c107complexIfEELi2ELi1ELi1EEEJSt7dividesIS8_EPS8_S8_EEEvT_T0_DpT1_:
	.zero		4064


//--------------------- .nv.constant0._ZN2at6native63_GLOBAL__N__862fb238_30_ForeachBinaryOpScalarTensor_cu_64fe0ca525multi_tensor_apply_kernelINS1_18TensorListMetadataILi2EEENS1_27BinaryOpScalarTensorFunctorIN3c107complexIdEELi2ELi1ELi1EEEJSt7dividesIS8_EPS8_S8_EEEvT_T0_DpT1_ --------------------------
	.section	.nv.constant0._ZN2at6native63_GLOBAL__N__862fb238_30_ForeachBinaryOpScalarTensor_cu_64fe0ca525multi_tensor_apply_kernelINS1_18TensorListMetadataILi2EEENS1_27BinaryOpScalarTensorFunctorIN3c107complexIdEELi2ELi1ELi1EEEJSt7dividesIS8_EPS8_S8_EEEvT_T0_DpT1_,"a",@progbits
	.sectionflags	@""
	.align	4
.nv.constant0._ZN2at6native63_GLOBAL__N__862fb238_30_ForeachBinaryOpScalarTensor_cu_64fe0ca525multi_tensor_apply_kernelINS1_18TensorListMetadataILi2EEENS1_27BinaryOpScalarTensorFunctorIN3c107complexIdEELi2ELi1ELi1EEEJSt7dividesIS8_EPS8_S8_EEEvT_T0_DpT1_:
	.zero		4080


//--------------------- .nv.constant0._ZN2at6native63_GLOBAL__N__862fb238_30_ForeachBinaryOpScalarTensor_cu_64fe0ca525multi_tensor_apply_kernelINS1_18TensorListMetadataILi2EEENS1_27BinaryOpScalarTensorFunctorIfLi2ELi1ELi1EEEJSt7dividesIfEPffEEEvT_T0_DpT1_ --------------------------
	.section	.nv.constant0._ZN2at6native63_GLOBAL__N__862fb238_30_ForeachBinaryOpScalarTensor_cu_64fe0ca525multi_tensor_apply_kernelINS1_18TensorListMetadataILi2EEENS1_27BinaryOpScalarTensorFunctorIfLi2ELi1ELi1EEEJSt7dividesIfEPffEEEvT_T0_DpT1_,"a",@progbits
	.sectionflags	@""
	.align	4
.nv.constant0._ZN2at6native63_GLOBAL__N__862fb238_30_ForeachBinaryOpScalarTensor_cu_64fe0ca525multi_tensor_apply_kernelINS1_18TensorListMetadataILi2EEENS1_27BinaryOpScalarTensorFunctorIfLi2ELi1ELi1EEEJSt7dividesIfEPffEEEvT_T0_DpT1_:
	.zero		4060


//--------------------- .nv.constant0._ZN2at6native63_GLOBAL__N__862fb238_30_ForeachBinaryOpScalarTensor_cu_64fe0ca525multi_tensor_apply_kernelINS1_18TensorListMetadataILi2EEENS1_27BinaryOpScalarTensorFunctorIdLi2ELi1ELi1EEEJSt7dividesIdEPddEEEvT_T0_DpT1_ --------------------------
	.section	.nv.constant0._ZN2at6native63_GLOBAL__N__862fb238_30_ForeachBinaryOpScalarTensor_cu_64fe0ca525multi_tensor_apply_kernelINS1_18TensorListMetadataILi2EEENS1_27BinaryOpScalarTensorFunctorIdLi2ELi1ELi1EEEJSt7dividesIdEPddEEEvT_T0_DpT1_,"a",@progbits
	.sectionflags	@""
	.align	4
.nv.constant0._ZN2at6native63_GLOBAL__N__862fb238_30_ForeachBinaryOpScalarTensor_cu_64fe0ca525multi_tensor_apply_kernelINS1_18TensorListMetadataILi2EEENS1_27BinaryOpScalarTensorFunctorIdLi2ELi1ELi1EEEJSt7dividesIdEPddEEEvT_T0_DpT1_:
	.zero		4064


//--------------------- .nv.constant0._ZN2at6native63_GLOBAL__N__862fb238_30_ForeachBinaryOpScalarTensor_cu_64fe0ca525multi_tensor_apply_kernelINS1_18TensorListMetadataILi2EEENS1_27BinaryOpScalarTensorFunctorIsLi2ELi1ELi1EEEJSt7dividesIsEPssEEEvT_T0_DpT1_ --------------------------
	.section	.nv.constant0._ZN2at6native63_GLOBAL__N__862fb238_30_ForeachBinaryOpScalarTensor_cu_64fe0ca525multi_tensor_apply_kernelINS1_18TensorListMetadataILi2EEENS1_27BinaryOpScalarTensorFunctorIsLi2ELi1ELi1EEEJSt7dividesIsEPssEEEvT_T0_DpT1_,"a",@progbits
	.sectionflags	@""
	.align	4
.nv.constant0._ZN2at6native63_GLOBAL__N__862fb238_30_ForeachBinaryOpScalarTensor_cu_64fe0ca525multi_tensor_apply_kernelINS1_18TensorListMetadataILi2EEENS1_27BinaryOpScalarTensorFunctorIsLi2ELi1ELi1EEEJSt7dividesIsEPssEEEvT_T0_DpT1_:
	.zero		4058


//--------------------- .nv.constant0._ZN2at6native63_GLOBAL__N__862fb238_30_ForeachBinaryOpScalarTensor_cu_64fe0ca525multi_tensor_apply_kernelINS1_18TensorListMetadataILi2EEENS1_27BinaryOpScalarTensorFunctorIlLi2ELi1ELi1EEEJSt7dividesIlEPllEEEvT_T0_DpT1_ --------------------------
	.section	.nv.constant0._ZN2at6native63_GLOBAL__N__862fb238_30_ForeachBinaryOpScalarTensor_cu_64fe0ca525multi_tensor_apply_kernelINS1_18TensorListMetadataILi2EEENS1_27BinaryOpScalarTensorFunctorIlLi2ELi1ELi1EEEJSt7dividesIlEPllEEEvT_T0_DpT1_,"a",@progbits
	.sectionflags	@""
	.align	4
.nv.constant0._ZN2at6native63_GLOBAL__N__862fb238_30_ForeachBinaryOpScalarTensor_cu_64fe0ca525multi_tensor_apply_kernelINS1_18TensorListMetadataILi2EEENS1_27BinaryOpScalarTensorFunctorIlLi2ELi1ELi1EEEJSt7dividesIlEPllEEEvT_T0_DpT1_:
	.zero		4064


//--------------------- .nv.constant0._ZN2at6native63_GLOBAL__N__862fb238_30_ForeachBinaryOpScalarTensor_cu_64fe0ca525multi_tensor_apply_kernelINS1_18TensorListMetadataILi2EEENS1_27BinaryOpScalarTensorFunctorIiLi2ELi1ELi1EEEJSt7dividesIiEPiiEEEvT_T0_DpT1_ --------------------------
	.section	.nv.constant0._ZN2at6native63_GLOBAL__N__862fb238_30_ForeachBinaryOpScalarTensor_cu_64fe0ca525multi_tensor_apply_kernelINS1_18TensorListMetadataILi2EEENS1_27BinaryOpScalarTensorFunctorIiLi2ELi1ELi1EEEJSt7dividesIiEPiiEEEvT_T0_DpT1_,"a",@progbits
	.sectionflags	@""
	.align	4
.nv.constant0._ZN2at6native63_GLOBAL__N__862fb238_30_ForeachBinaryOpScalarTensor_cu_64fe0ca525multi_tensor_apply_kernelINS1_18TensorListMetadataILi2EEENS1_27BinaryOpScalarTensorFunctorIiLi2ELi1ELi1EEEJSt7dividesIiEPiiEEEvT_T0_DpT1_:
	.zero		4060


//--------------------- .nv.constant0._ZN2at6native63_GLOBAL__N__862fb238_30_ForeachBinaryOpScalarTensor_cu_64fe0ca525multi_tensor_apply_kernelINS1_18TensorListMetadataILi2EEENS1_27BinaryOpScalarTensorFunctorIaLi2ELi1ELi1EEEJSt7dividesIaEPaaEEEvT_T0_DpT1_ --------------------------
	.section	.nv.constant0._ZN2at6native63_GLOBAL__N__862fb238_30_ForeachBinaryOpScalarTensor_cu_64fe0ca525multi_tensor_apply_kernelINS1_18TensorListMetadataILi2EEENS1_27BinaryOpScalarTensorFunctorIaLi2ELi1ELi1EEEJSt7dividesIaEPaaEEEvT_T0_DpT1_,"a",@progbits
	.sectionflags	@""
	.align	4
.nv.constant0._ZN2at6native63_GLOBAL__N__862fb238_30_ForeachBinaryOpScalarTensor_cu_64fe0ca525multi_tensor_apply_kernelINS1_18TensorListMetadataILi2EEENS1_27BinaryOpScalarTensorFunctorIaLi2ELi1ELi1EEEJSt7dividesIaEPaaEEEvT_T0_DpT1_:
	.zero		4057


//--------------------- .nv.constant0._ZN2at6native63_GLOBAL__N__862fb238_30_ForeachBinaryOpScalarTensor_cu_64fe0ca525multi_tensor_apply_kernelINS1_18TensorListMetadataILi2EEENS1_27BinaryOpScalarTensorFunctorIhLi2ELi1ELi1EEEJSt7dividesIhEPhhEEEvT_T0_DpT1_ --------------------------
	.section	.nv.constant0._ZN2at6native63_GLOBAL__N__862fb238_30_ForeachBinaryOpScalarTensor_cu_64fe0ca525multi_tensor_apply_kernelINS1_18TensorListMetadataILi2EEENS1_27BinaryOpScalarTensorFunctorIhLi2ELi1ELi1EEEJSt7dividesIhEPhhEEEvT_T0_DpT1_,"a",@progbits
	.sectionflags	@""
	.align	4
.nv.constant0._ZN2at6native63_GLOBAL__N__862fb238_30_ForeachBinaryOpScalarTensor_cu_64fe0ca525multi_tensor_apply_kernelINS1_18TensorListMetadataILi2EEENS1_27BinaryOpScalarTensorFunctorIhLi2ELi1ELi1EEEJSt7dividesIhEPhhEEEvT_T0_DpT1_:
	.zero		4057


//--------------------- .nv.constant0._ZN2at6native63_GLOBAL__N__862fb238_30_ForeachBinaryOpScalarTensor_cu_64fe0ca525multi_tensor_apply_kernelINS1_18TensorListMetadataILi1EEENS1_27BinaryOpScalarTensorFunctorIN3c108BFloat16ELi1ELi1ELi0EEEJSt7dividesIfEPS7_fEEEvT_T0_DpT1_ --------------------------
	.section	.nv.constant0._ZN2at6native63_GLOBAL__N__862fb238_30_ForeachBinaryOpScalarTensor_cu_64fe0ca525multi_tensor_apply_kernelINS1_18TensorListMetadataILi1EEENS1_27BinaryOpScalarTensorFunctorIN3c108BFloat16ELi1ELi1ELi0EEEJSt7dividesIfEPS7_fEEEvT_T0_DpT1_,"a",@progbits
	.sectionflags	@""
	.align	4
.nv.constant0._ZN2at6native63_GLOBAL__N__862fb238_30_ForeachBinaryOpScalarTensor_cu_64fe0ca525multi_tensor_apply_kernelINS1_18TensorListMetadataILi1EEENS1_27BinaryOpScalarTensorFunctorIN3c108BFloat16ELi1ELi1ELi0EEEJSt7dividesIfEPS7_fEEEvT_T0_DpT1_:
	.zero		4284


//--------------------- .nv.constant0._ZN2at6native63_GLOBAL__N__862fb238_30_ForeachBinaryOpScalarTensor_cu_64fe0ca525multi_tensor_apply_kernelINS1_18TensorListMetadataILi1EEENS1_27BinaryOpScalarTensorFunctorIN3c104HalfELi1ELi1ELi0EEEJSt7dividesIfEPS7_fEEEvT_T0_DpT1_ --------------------------
	.section	.nv.constant0._ZN2at6native63_GLOBAL__N__862fb238_30_ForeachBinaryOpScalarTensor_cu_64fe0ca525multi_tensor_apply_kernelINS1_18TensorListMetadataILi1EEENS1_27BinaryOpScalarTensorFunctorIN3c104HalfELi1ELi1ELi0EEEJSt7dividesIfEPS7_fEEEvT_T0_DpT1_,"a",@progbits
	.sectionflags	@""
	.align	4
.nv.constant0._ZN2at6native63_GLOBAL__N__862fb238_30_ForeachBinaryOpScalarTensor_cu_64fe0ca525multi_tensor_apply_kernelINS1_18TensorListMetadataILi1EEENS1_27BinaryOpScalarTensorFunctorIN3c104HalfELi1ELi1ELi0EEEJSt7dividesIfEPS7_fEEEvT_T0_DpT1_:
	.zero		4284


//--------------------- .nv.constant0._ZN2at6native63_GLOBAL__N__862fb238_30_ForeachBinaryOpScalarTensor_cu_64fe0ca525multi_tensor_apply_kernelINS1_18TensorListMetadataILi1EEENS1_27BinaryOpScalarTensorFunctorIbLi1ELi1ELi0EEEJSt7dividesIbEPbbEEEvT_T0_DpT1_ --------------------------
	.section	.nv.constant0._ZN2at6native63_GLOBAL__N__862fb238_30_ForeachBinaryOpScalarTensor_cu_64fe0ca525multi_tensor_apply_kernelINS1_18TensorListMetadataILi1EEENS1_27BinaryOpScalarTensorFunctorIbLi1ELi1ELi0EEEJSt7dividesIbEPbbEEEvT_T0_DpT1_,"a",@progbits
	.sectionflags	@""
	.align	4
.nv.constant0._ZN2at6native63_GLOBAL__N__862fb238_30_ForeachBinaryOpScalarTensor_cu_64fe0ca525multi_tensor_apply_kernelINS1_18TensorListMetadataILi1EEENS1_27BinaryOpScalarTensorFunctorIbLi1ELi1ELi0EEEJSt7dividesIbEPbbEEEvT_T0_DpT1_:
	.zero		4281


//--------------------- .nv.constant0._ZN2at6native63_GLOBAL__N__862fb238_30_ForeachBinaryOpScalarTensor_cu_64fe0ca525multi_tensor_apply_kernelINS1_18TensorListMetadataILi1EEENS1_27BinaryOpScalarTensorFunctorIN3c107complexIfEELi1ELi1ELi0EEEJSt7dividesIS8_EPS8_S8_EEEvT_T0_DpT1_ --------------------------
	.section	.nv.constant0._ZN2at6native63_GLOBAL__N__862fb238_30_ForeachBinaryOpScalarTensor_cu_64fe0ca525multi_tensor_apply_kernelINS1_18TensorListMetadataILi1EEENS1_27BinaryOpScalarTensorFunctorIN3c107complexIfEELi1ELi1ELi0EEEJSt7dividesIS8_EPS8_S8_EEEvT_T0_DpT1_,"a",@progbits
	.sectionflags	@""
	.align	4
.nv.constant0._ZN2at6native63_GLOBAL__N__862fb238_30_ForeachBinaryOpScalarTensor_cu_64fe0ca525multi_tensor_apply_kernelINS1_18TensorListMetadataILi1EEENS1_27BinaryOpScalarTensorFunctorIN3c107complexIfEELi1ELi1ELi0EEEJSt7dividesIS8_EPS8_S8_EEEvT_T0_DpT1_:
	.zero		4288


//--------------------- .nv.constant0._ZN2at6native63_GLOBAL__N__862fb238_30_ForeachBinaryOpScalarTensor_cu_64fe0ca525multi_tensor_apply_kernelINS1_18TensorListMetadataILi1EEENS1_27BinaryOpScalarTensorFunctorIN3c107complexIdEELi1ELi1ELi0EEEJSt7dividesIS8_EPS8_S8_EEEvT_T0_DpT1_ --------------------------
	.section	.nv.constant0._ZN2at6native63_GLOBAL__N__862fb238_30_ForeachBinaryOpScalarTensor_cu_64fe0ca525multi_tensor_apply_kernelINS1_18TensorListMetadataILi1EEENS1_27BinaryOpScalarTensorFunctorIN3c107complexIdEELi1ELi1ELi0EEEJSt7dividesIS8_EPS8_S8_EEEvT_T0_DpT1_,"a",@progbits
	.sectionflags	@""
	.align	4
.nv.constant0._ZN2at6native63_GLOBAL__N__862fb238_30_ForeachBinaryOpScalarTensor_cu_64fe0ca525multi_tensor_apply_kernelINS1_18TensorListMetadataILi1EEENS1_27BinaryOpScalarTensorFunctorIN3c107complexIdEELi1ELi1ELi0EEEJSt7dividesIS8_EPS8_S8_EEEvT_T0_DpT1_:
	.zero		4304


//--------------------- .nv.constant0._ZN2at6native63_GLOBAL__N__862fb238_30_ForeachBinaryOpScalarTensor_cu_64fe0ca525multi_tensor_apply_kernelINS1_18TensorListMetadataILi1EEENS1_27BinaryOpScalarTensorFunctorIfLi1ELi1ELi0EEEJSt7dividesIfEPffEEEvT_T0_DpT1_ --------------------------
	.section	.nv.constant0._ZN2at6native63_GLOBAL__N__862fb238_30_ForeachBinaryOpScalarTensor_cu_64fe0ca525multi_tensor_apply_kernelINS1_18TensorListMetadataILi1EEENS1_27BinaryOpScalarTensorFunctorIfLi1ELi1ELi0EEEJSt7dividesIfEPffEEEvT_T0_DpT1_,"a",@progbits
	.sectionflags	@""
	.align	4
.nv.constant0._ZN2at6native63_GLOBAL__N__862fb238_30_ForeachBinaryOpScalarTensor_cu_64fe0ca525multi_tensor_apply_kernelINS1_18TensorListMetadataILi1EEENS1_27BinaryOpScalarTensorFunctorIfLi1ELi1ELi0EEEJSt7dividesIfEPffEEEvT_T0_DpT1_:
	.zero		4284


//--------------------- .nv.constant0._ZN2at6native63_GLOBAL__N__862fb238_30_ForeachBinaryOpScalarTensor_cu_64fe0ca525multi_tensor_apply_kernelINS1_18TensorListMetadataILi1EEENS1_27BinaryOpScalarTensorFunctorIdLi1ELi1ELi0EEEJSt7dividesIdEPddEEEvT_T0_DpT1_ --------------------------
	.section	.nv.constant0._ZN2at6native63_GLOBAL__N__862fb238_30_ForeachBinaryOpScalarTensor_cu_64fe0ca525multi_tensor_apply_kernelINS1_18TensorListMetadataILi1EEENS1_27BinaryOpScalarTensorFunctorIdLi1ELi1ELi0EEEJSt7dividesIdEPddEEEvT_T0_DpT1_,"a",@progbits
	.sectionflags	@""
	.align	4
.nv.constant0._ZN2at6native63_GLOBAL__N__862fb238_30_ForeachBinaryOpScalarTensor_cu_64fe0ca525multi_tensor_apply_kernelINS1_18TensorListMetadataILi1EEENS1_27BinaryOpScalarTensorFunctorIdLi1ELi1ELi0EEEJSt7dividesIdEPddEEEvT_T0_DpT1_:
	.zero		4288


//--------------------- .nv.constant0._ZN2at6native63_GLOBAL__N__862fb238_30_ForeachBinaryOpScalarTensor_cu_64fe0ca525multi_tensor_apply_kernelINS1_18TensorListMetadataILi1EEENS1_27BinaryOpScalarTensorFunctorIsLi1ELi1ELi0EEEJSt7dividesIsEPssEEEvT_T0_DpT1_ --------------------------
	.section	.nv.constant0._ZN2at6native63_GLOBAL__N__862fb238_30_ForeachBinaryOpScalarTensor_cu_64fe0ca525multi_tensor_apply_kernelINS1_18TensorListMetadataILi1EEENS1_27BinaryOpScalarTensorFunctorIsLi1ELi1ELi0EEEJSt7dividesIsEPssEEEvT_T0_DpT1_,"a",@progbits
	.sectionflags	@""
	.align	4
.nv.constant0._ZN2at6native63_GLOBAL__N__862fb238_30_ForeachBinaryOpScalarTensor_cu_64fe0ca525multi_tensor_apply_kernelINS1_18TensorListMetadataILi1EEENS1_27BinaryOpScalarTensorFunctorIsLi1ELi1ELi0EEEJSt7dividesIsEPssEEEvT_T0_DpT1_:
	.zero		4282


//--------------------- .nv.constant0._ZN2at6native63_GLOBAL__N__862fb238_30_ForeachBinaryOpScalarTensor_cu_64fe0ca525multi_tensor_apply_kernelINS1_18TensorListMetadataILi1EEENS1_27BinaryOpScalarTensorFunctorIlLi1ELi1ELi0EEEJSt7dividesIlEPllEEEvT_T0_DpT1_ --------------------------
	.section	.nv.constant0._ZN2at6native63_GLOBAL__N__862fb238_30_ForeachBinaryOpScalarTensor_cu_64fe0ca525multi_tensor_apply_kernelINS1_18TensorListMetadataILi1EEENS1_27BinaryOpScalarTensorFunctorIlLi1ELi1ELi0EEEJSt7dividesIlEPllEEEvT_T0_DpT1_,"a",@progbits
	.sectionflags	@""
	.align	4
.nv.constant0._ZN2at6native63_GLOBAL__N__862fb238_30_ForeachBinaryOpScalarTensor_cu_64fe0ca525multi_tensor_apply_kernelINS1_18TensorListMetadataILi1EEENS1_27BinaryOpScalarTensorFunctorIlLi1ELi1ELi0EEEJSt7dividesIlEPllEEEvT_T0_DpT1_:
	.zero		4288


//--------------------- .nv.constant0._ZN2at6native63_GLOBAL__N__862fb238_30_ForeachBinaryOpScalarTensor_cu_64fe0ca525multi_tensor_apply_kernelINS1_18TensorListMetadataILi1EEENS1_27BinaryOpScalarTensorFunctorIiLi1ELi1ELi0EEEJSt7dividesIiEPiiEEEvT_T0_DpT1_ --------------------------
	.section	.nv.constant0._ZN2at6native63_GLOBAL__N__862fb238_30_ForeachBinaryOpScalarTensor_cu_64fe0ca525multi_tensor_apply_kernelINS1_18TensorListMetadataILi1EEENS1_27BinaryOpScalarTensorFunctorIiLi1ELi1ELi0EEEJSt7dividesIiEPiiEEEvT_T0_DpT1_,"a",@progbits
	.sectionflags	@""
	.align	4
.nv.constant0._ZN2at6native63_GLOBAL__N__862fb238_30_ForeachBinaryOpScalarTensor_cu_64fe0ca525multi_tensor_apply_kernelINS1_18TensorListMetadataILi1EEENS1_27BinaryOpScalarTensorFunctorIiLi1ELi1ELi0EEEJSt7dividesIiEPiiEEEvT_T0_DpT1_:
	.zero		4284


//--------------------- .nv.constant0._ZN2at6native63_GLOBAL__N__862fb238_30_ForeachBinaryOpScalarTensor_cu_64fe0ca525multi_tensor_apply_kernelINS1_18TensorListMetadataILi1EEENS1_27BinaryOpScalarTensorFunctorIaLi1ELi1ELi0EEEJSt7dividesIaEPaaEEEvT_T0_DpT1_ --------------------------
	.section	.nv.constant0._ZN2at6native63_GLOBAL__N__862fb238_30_ForeachBinaryOpScalarTensor_cu_64fe0ca525multi_tensor_apply_kernelINS1_18TensorListMetadataILi1EEENS1_27BinaryOpScalarTensorFunctorIaLi1ELi1ELi0EEEJSt7dividesIaEPaaEEEvT_T0_DpT1_,"a",@progbits
	.sectionflags	@""
	.align	4
.nv.constant0._ZN2at6native63_GLOBAL__N__862fb238_30_ForeachBinaryOpScalarTensor_cu_64fe0ca525multi_tensor_apply_kernelINS1_18TensorListMetadataILi1EEENS1_27BinaryOpScalarTensorFunctorIaLi1ELi1ELi0EEEJSt7dividesIaEPaaEEEvT_T0_DpT1_:
	.zero		4281


//--------------------- .nv.constant0._ZN2at6native63_GLOBAL__N__862fb238_30_ForeachBinaryOpScalarTensor_cu_64fe0ca525multi_tensor_apply_kernelINS1_18TensorListMetadataILi1EEENS1_27BinaryOpScalarTensorFunctorIhLi1ELi1ELi0EEEJSt7dividesIhEPhhEEEvT_T0_DpT1_ --------------------------
	.section	.nv.constant0._ZN2at6native63_GLOBAL__N__862fb238_30_ForeachBinaryOpScalarTensor_cu_64fe0ca525multi_tensor_apply_kernelINS1_18TensorListMetadataILi1EEENS1_27BinaryOpScalarTensorFunctorIhLi1ELi1ELi0EEEJSt7dividesIhEPhhEEEvT_T0_DpT1_,"a",@progbits
	.sectionflags	@""
	.align	4
.nv.constant0._ZN2at6native63_GLOBAL__N__862fb238_30_ForeachBinaryOpScalarTensor_cu_64fe0ca525multi_tensor_apply_kernelINS1_18TensorListMetadataILi1EEENS1_27BinaryOpScalarTensorFunctorIhLi1ELi1ELi0EEEJSt7dividesIhEPhhEEEvT_T0_DpT1_:
	.zero		4281


//--------------------- .nv.constant0._ZN2at6native63_GLOBAL__N__862fb238_30_ForeachBinaryOpScalarTensor_cu_64fe0ca525multi_tensor_apply_kernelINS1_18TensorListMetadataILi2EEENS1_27BinaryOpScalarTensorFunctorIN3c108BFloat16ELi2ELi1ELi1EEEJSt10multipliesIfEPS7_fEEEvT_T0_DpT1_ --------------------------
	.section	.nv.constant0._ZN2at6native63_GLOBAL__N__862fb238_30_ForeachBinaryOpScalarTensor_cu_64fe0ca525multi_tensor_apply_kernelINS1_18TensorListMetadataILi2EEENS1_27BinaryOpScalarTensorFunctorIN3c108BFloat16ELi2ELi1ELi1EEEJSt10multipliesIfEPS7_fEEEvT_T0_DpT1_,"a",@progbits
	.sectionflags	@""
	.align	4
.nv.constant0._ZN2at6native63_GLOBAL__N__862fb238_30_ForeachBinaryOpScalarTensor_cu_64fe0ca525multi_tensor_apply_kernelINS1_18TensorListMetadataILi2EEENS1_27BinaryOpScalarTensorFunctorIN3c108BFloat16ELi2ELi1ELi1EEEJSt10multipliesIfEPS7_fEEEvT_T0_DpT1_:
	.zero		4060


//--------------------- .nv.constant0._ZN2at6native63_GLOBAL__N__862fb238_30_ForeachBinaryOpScalarTensor_cu_64fe0ca525multi_tensor_apply_kernelINS1_18TensorListMetadataILi2EEENS1_27BinaryOpScalarTensorFunctorIN3c104HalfELi2ELi1ELi1EEEJSt10multipliesIfEPS7_fEEEvT_T0_DpT1_ --------------------------
	.section	.nv.constant0._ZN2at6native63_GLOBAL__N__862fb238_30_ForeachBinaryOpScalarTensor_cu_64fe0ca525multi_tensor_apply_kernelINS1_18TensorListMetadataILi2EEENS1_27BinaryOpScalarTensorFunctorIN3c104HalfELi2ELi1ELi1EEEJSt10multipliesIfEPS7_fEEEvT_T0_DpT1_,"a",@progbits
	.sectionflags	@""
	.align	4
.nv.constant0._ZN2at6native63_GLOBAL__N__862fb238_30_ForeachBinaryOpScalarTensor_cu_64fe0ca525multi_tensor_apply_kernelINS1_18TensorListMetadataILi2EEENS1_27BinaryOpScalarTensorFunctorIN3c104HalfELi2ELi1ELi1EEEJSt10multipliesIfEPS7_fEEEvT_T0_DpT1_:
	.zero		4060


//--------------------- .nv.constant0._ZN2at6native63_GLOBAL__N__862fb238_30_ForeachBinaryOpScalarTensor_cu_64fe0ca525multi_tensor_apply_kernelINS1_18TensorListMetadataILi2EEENS1_27BinaryOpScalarTensorFunctorIbLi2ELi1ELi1EEEJSt10multipliesIbEPbbEEEvT_T0_DpT1_ --------------------------
	.section	.nv.constant0._ZN2at6native63_GLOBAL__N__862fb238_30_ForeachBinaryOpScalarTensor_cu_64fe0ca525multi_tensor_apply_kernelINS1_18TensorListMetadataILi2EEENS1_27BinaryOpScalarTensorFunctorIbLi2ELi1ELi1EEEJSt10multipliesIbEPbbEEEvT_T0_DpT1_,"a",@progbits
	.sectionflags	@""
	.align	4
.nv.constant0._ZN2at6native63_GLOBAL__N__862fb238_30_ForeachBinaryOpScalarTensor_cu_64fe0ca525multi_tensor_apply_kernelINS1_18TensorListMetadataILi2EEENS1_27BinaryOpScalarTensorFunctorIbLi2ELi1ELi1EEEJSt10multipliesIbEPbbEEEvT_T0_DpT1_:
	.zero		4057


//--------------------- .nv.constant0._ZN2at6native63_GLOBAL__N__862fb238_30_ForeachBinaryOpScalarTensor_cu_64fe0ca525multi_tensor_apply_kernelINS1_18TensorListMetadataILi2EEENS1_27BinaryOpScalarTensorFunctorIN3c107complexIfEELi2ELi1ELi1EEEJSt10multipliesIS8_EPS8_S8_EEEvT_T0_DpT1_ --------------------------
	.section	.nv.constant0._ZN2at6native63_GLOBAL__N__862fb238_30_ForeachBinaryOpScalarTensor_cu_64fe0ca525multi_tensor_apply_kernelINS1_18TensorListMetadataILi2EEENS1_27BinaryOpScalarTensorFunctorIN3c107complexIfEELi2ELi1ELi1EEEJSt10multipliesIS8_EPS8_S8_EEEvT_T0_DpT1_,"a",@progbits
	.sectionflags	@""
	.align	4
.nv.constant0._ZN2at6native63_GLOBAL__N__862fb238_30_ForeachBinaryOpScalarTensor_cu_64fe0ca525multi_tensor_apply_kernelINS1_18TensorListMetadataILi2EEENS1_27BinaryOpScalarTensorFunctorIN3c107complexIfEELi2ELi1ELi1EEEJSt10multipliesIS8_EPS8_S8_EEEvT_T0_DpT1_:
	.zero		4064


//--------------------- .nv.constant0._ZN2at6native63_GLOBAL__N__862fb238_30_ForeachBinaryOpScalarTensor_cu_64fe0ca525multi_tensor_apply_kernelINS1_18TensorListMetadataILi2EEENS1_27BinaryOpScalarTensorFunctorIN3c107complexIdEELi2ELi1ELi1EEEJSt10multipliesIS8_EPS8_S8_EEEvT_T0_DpT1_ --------------------------
	.section	.nv.constant0._ZN2at6native63_GLOBAL__N__862fb238_30_ForeachBinaryOpScalarTensor_cu_64fe0ca525multi_tensor_apply_kernelINS1_18TensorListMetadataILi2EEENS1_27BinaryOpScalarTensorFunctorIN3c107complexIdEELi2ELi1ELi1EEEJSt10multipliesIS8_EPS8_S8_EEEvT_T0_DpT1_,"a",@progbits
	.sectionflags	@""
	.align	4
.nv.constant0._ZN2at6native63_GLOBAL__N__862fb238_30_ForeachBinaryOpScalarTensor_cu_64fe0ca525multi_tensor_apply_kernelINS1_18TensorListMetadataILi2EEENS1_27BinaryOpScalarTensorFunctorIN3c107complexIdEELi2ELi1ELi1EEEJSt10multipliesIS8_EPS8_S8_EEEvT_T0_DpT1_:
	.zero		4080


//--------------------- .nv.constant0._ZN2at6native63_GLOBAL__N__862fb238_30_ForeachBinaryOpScalarTensor_cu_64fe0ca525multi_tensor_apply_kernelINS1_18TensorListMetadataILi2EEENS1_27BinaryOpScalarTensorFunctorIfLi2ELi1ELi1EEEJSt10multipliesIfEPffEEEvT_T0_DpT1_ --------------------------
	.section	.nv.constant0._ZN2at6native63_GLOBAL__N__862fb238_30_ForeachBinaryOpScalarTensor_cu_64fe0ca525multi_tensor_apply_kernelINS1_18TensorListMetadataILi2EEENS1_27BinaryOpScalarTensorFunctorIfLi2ELi1ELi1EEEJSt10multipliesIfEPffEEEvT_T0_DpT1_,"a",@progbits
	.sectionflags	@""
	.align	4
.nv.constant0._ZN2at6native63_GLOBAL__N__862fb238_30_ForeachBinaryOpScalarTensor_cu_64fe0ca525multi_tensor_apply_kernelINS1_18TensorListMetadataILi2EEENS1_27BinaryOpScalarTensorFunctorIfLi2ELi1ELi1EEEJSt10multipliesIfEPffEEEvT_T0_DpT1_:
	.zero		4060


//--------------------- .nv.constant0._ZN2at6native63_GLOBAL__N__862fb238_30_ForeachBinaryOpScalarTensor_cu_64fe0ca525multi_tensor_apply_kernelINS1_18TensorListMetadataILi2EEENS1_27BinaryOpScalarTensorFunctorIdLi2ELi1ELi1EEEJSt10multipliesIdEPddEEEvT_T0_DpT1_ --------------------------
	.section	.nv.constant0._ZN2at6native63_GLOBAL__N__862fb238_30_ForeachBinaryOpScalarTensor_cu_64fe0ca525multi_tensor_apply_kernelINS1_18TensorListMetadataILi2EEENS1_27BinaryOpScalarTensorFunctorIdLi2ELi1ELi1EEEJSt10multipliesIdEPddEEEvT_T0_DpT1_,"a",@progbits
	.sectionflags	@""
	.align	4
.nv.constant0._ZN2at6native63_GLOBAL__N__862fb238_30_ForeachBinaryOpScalarTensor_cu_64fe0ca525multi_tensor_apply_kernelINS1_18TensorListMetadataILi2EEENS1_27BinaryOpScalarTensorFunctorIdLi2ELi1ELi1EEEJSt10multipliesIdEPddEEEvT_T0_DpT1_:
	.zero		4064


//--------------------- .nv.constant0._ZN2at6native63_GLOBAL__N__862fb238_30_ForeachBinaryOpScalarTensor_cu_64fe0ca525multi_tensor_apply_kernelINS1_18TensorListMetadataILi2EEENS1_27BinaryOpScalarTensorFunctorIsLi2ELi1ELi1EEEJSt10multipliesIsEPssEEEvT_T0_DpT1_ --------------------------
	.section	.nv.constant0._ZN2at6native63_GLOBAL__N__862fb238_30_ForeachBinaryOpScalarTensor_cu_64fe0ca525multi_tensor_apply_kernelINS1_18TensorListMetadataILi2EEENS1_27BinaryOpScalarTensorFunctorIsLi2ELi1ELi1EEEJSt10multipliesIsEPssEEEvT_T0_DpT1_,"a",@progbits
	.sectionflags	@""
	.align	4
.nv.constant0._ZN2at6native63_GLOBAL__N__862fb238_30_ForeachBinaryOpScalarTensor_cu_64fe0ca525multi_tensor_apply_kernelINS1_18TensorListMetadataILi2EEENS1_27BinaryOpScalarTensorFunctorIsLi2ELi1ELi1EEEJSt10multipliesIsEPssEEEvT_T0_DpT1_:
	.zero		4058


//--------------------- .nv.constant0._ZN2at6native63_GLOBAL__N__862fb238_30_ForeachBinaryOpScalarTensor_cu_64fe0ca525multi_tensor_apply_kernelINS1_18TensorListMetadataILi2EEENS1_27BinaryOpScalarTensorFunctorIlLi2ELi1ELi1EEEJSt10multipliesIlEPllEEEvT_T0_DpT1_ --------------------------
	.section	.nv.constant0._ZN2at6native63_GLOBAL__N__862fb238_30_ForeachBinaryOpScalarTensor_cu_64fe0ca525multi_tensor_apply_kernelINS1_18TensorListMetadataILi2EEENS1_27BinaryOpScalarTensorFunctorIlLi2ELi1ELi1EEEJSt10multipliesIlEPllEEEvT_T0_DpT1_,"a",@progbits
	.sectionflags	@""
	.align	4
.nv.constant0._ZN2at6native63_GLOBAL__N__862fb238_30_ForeachBinaryOpScalarTensor_cu_64fe0ca525multi_tensor_apply_kernelINS1_18TensorListMetadataILi2EEENS1_27BinaryOpScalarTensorFunctorIlLi2ELi1ELi1EEEJSt10multipliesIlEPllEEEvT_T0_DpT1_:
	.zero		4064


//--------------------- .nv.constant0._ZN2at6native63_GLOBAL__N__862fb238_30_ForeachBinaryOpScalarTensor_cu_64fe0ca525multi_tensor_apply_kernelINS1_18TensorListMetadataILi2EEENS1_27BinaryOpScalarTensorFunctorIiLi2ELi1ELi1EEEJSt10multipliesIiEPiiEEEvT_T0_DpT1_ --------------------------
	.section	.nv.constant0._ZN2at6native63_GLOBAL__N__862fb238_30_ForeachBinaryOpScalarTensor_cu_64fe0ca525multi_tensor_apply_kernelINS1_18TensorListMetadataILi2EEENS1_27BinaryOpScalarTensorFunctorIiLi2ELi1ELi1EEEJSt10multipliesIiEPiiEEEvT_T0_DpT1_,"a",@progbits
	.sectionflags	@""
	.align	4
.nv.constant0._ZN2at6native63_GLOBAL__N__862fb238_30_ForeachBinaryOpScalarTensor_cu_64fe0ca525multi_tensor_apply_kernelINS1_18TensorListMetadataILi2EEENS1_27BinaryOpScalarTensorFunctorIiLi2ELi1ELi1EEEJSt10multipliesIiEPiiEEEvT_T0_DpT1_:
	.zero		4060


//--------------------- .nv.constant0._ZN2at6native63_GLOBAL__N__862fb238_30_ForeachBinaryOpScalarTensor_cu_64fe0ca525multi_tensor_apply_kernelINS1_18TensorListMetadataILi2EEENS1_27BinaryOpScalarTensorFunctorIaLi2ELi1ELi1EEEJSt10multipliesIaEPaaEEEvT_T0_DpT1_ --------------------------
	.section	.nv.constant0._ZN2at6native63_GLOBAL__N__862fb238_30_ForeachBinaryOpScalarTensor_cu_64fe0ca525multi_tensor_apply_kernelINS1_18TensorListMetadataILi2EEENS1_27BinaryOpScalarTensorFunctorIaLi2ELi1ELi1EEEJSt10multipliesIaEPaaEEEvT_T0_DpT1_,"a",@progbits
	.sectionflags	@""
	.align	4
.nv.constant0._ZN2at6native63_GLOBAL__N__862fb238_30_ForeachBinaryOpScalarTensor_cu_64fe0ca525multi_tensor_apply_kernelINS1_18TensorListMetadataILi2EEENS1_27BinaryOpScalarTensorFunctorIaLi2ELi1ELi1EEEJSt10multipliesIaEPaaEEEvT_T0_DpT1_:
	.zero		4057


//--------------------- .nv.constant0._ZN2at6native63_GLOBAL__N__862fb238_30_ForeachBinaryOpScalarTensor_cu_64fe0ca525multi_tensor_apply_kernelINS1_18TensorListMetadataILi2EEENS1_27BinaryOpScalarTensorFunctorIhLi2ELi1ELi1EEEJSt10multipliesIhEPhhEEEvT_T0_DpT1_ --------------------------
	.section	.nv.constant0._ZN2at6native63_GLOBAL__N__862fb238_30_ForeachBinaryOpScalarTensor_cu_64fe0ca525multi_tensor_apply_kernelINS1_18TensorListMetadataILi2EEENS1_27BinaryOpScalarTensorFunctorIhLi2ELi1ELi1EEEJSt10multipliesIhEPhhEEEvT_T0_DpT1_,"a",@progbits
	.sectionflags	@""
	.align	4
.nv.constant0._ZN2at6native63_GLOBAL__N__862fb238_30_ForeachBinaryOpScalarTensor_cu_64fe0ca525multi_tensor_apply_kernelINS1_18TensorListMetadataILi2EEENS1_27BinaryOpScalarTensorFunctorIhLi2ELi1ELi1EEEJSt10multipliesIhEPhhEEEvT_T0_DpT1_:
	.zero		4057


//--------------------- .nv.constant0._ZN2at6native63_GLOBAL__N__862fb238_30_ForeachBinaryOpScalarTensor_cu_64fe0ca525multi_tensor_apply_kernelINS1_18TensorListMetadataILi1EEENS1_27BinaryOpScalarTensorFunctorIN3c108BFloat16ELi1ELi1ELi0EEEJSt10multipliesIfEPS7_fEEEvT_T0_DpT1_ --------------------------
	.section	.nv.constant0._ZN2at6native63_GLOBAL__N__862fb238_30_ForeachBinaryOpScalarTensor_cu_64fe0ca525multi_tensor_apply_kernelINS1_18TensorListMetadataILi1EEENS1_27BinaryOpScalarTensorFunctorIN3c108BFloat16ELi1ELi1ELi0EEEJSt10multipliesIfEPS7_fEEEvT_T0_DpT1_,"a",@progbits
	.sectionflags	@""
	.align	4
.nv.constant0._ZN2at6native63_GLOBAL__N__862fb238_30_ForeachBinaryOpScalarTensor_cu_64fe0ca525multi_tensor_apply_kernelINS1_18TensorListMetadataILi1EEENS1_27BinaryOpScalarTensorFunctorIN3c108BFloat16ELi1ELi1ELi0EEEJSt10multipliesIfEPS7_fEEEvT_T0_DpT1_:
	.zero		4284


//--------------------- .nv.constant0._ZN2at6native63_GLOBAL__N__862fb238_30_ForeachBinaryOpScalarTensor_cu_64fe0ca525multi_tensor_apply_kernelINS1_18TensorListMetadataILi1EEENS1_27BinaryOpScalarTensorFunctorIN3c104HalfELi1ELi1ELi0EEEJSt10multipliesIfEPS7_fEEEvT_T0_DpT1_ --------------------------
	.section	.nv.constant0._ZN2at6native63_GLOBAL__N__862fb238_30_ForeachBinaryOpScalarTensor_cu_64fe0ca525multi_tensor_apply_kernelINS1_18TensorListMetadataILi1EEENS1_27BinaryOpScalarTensorFunctorIN3c104HalfELi1ELi1ELi0EEEJSt10multipliesIfEPS7_fEEEvT_T0_DpT1_,"a",@progbits
	.sectionflags	@""
	.align	4
.nv.constant0._ZN2at6native63_GLOBAL__N__862fb238_30_ForeachBinaryOpScalarTensor_cu_64fe0ca525multi_tensor_apply_kernelINS1_18TensorListMetadataILi1EEENS1_27BinaryOpScalarTensorFunctorIN3c104HalfELi1ELi1ELi0EEEJSt10multipliesIfEPS7_fEEEvT_T0_DpT1_:
	.zero		4284


//--------------------- .nv.constant0._ZN2at6native63_GLOBAL__N__862fb238_30_ForeachBinaryOpScalarTensor_cu_64fe0ca525multi_tensor_apply_kernelINS1_18TensorListMetadataILi1EEENS1_27BinaryOpScalarTensorFunctorIbLi1ELi1ELi0EEEJSt10multipliesIbEPbbEEEvT_T0_DpT1_ --------------------------
	.section	.nv.constant0._ZN2at6native63_GLOBAL__N__862fb238_30_ForeachBinaryOpScalarTensor_cu_64fe0ca525multi_tensor_apply_kernelINS1_18TensorListMetadataILi1EEENS1_27BinaryOpScalarTensorFunctorIbLi1ELi1ELi0EEEJSt10multipliesIbEPbbEEEvT_T0_DpT1_,"a",@progbits
	.sectionflags	@""
	.align	4
.nv.constant0._ZN2at6native63_GLOBAL__N__862fb238_30_ForeachBinaryOpScalarTensor_cu_64fe0ca525multi_tensor_apply_kernelINS1_18TensorListMetadataILi1EEENS1_27BinaryOpScalarTensorFunctorIbLi1ELi1ELi0EEEJSt10multipliesIbEPbbEEEvT_T0_DpT1_:
	.zero		4281


//--------------------- .nv.constant0._ZN2at6native63_GLOBAL__N__862fb238_30_ForeachBinaryOpScalarTensor_cu_64fe0ca525multi_tensor_apply_kernelINS1_18TensorListMetadataILi1EEENS1_27BinaryOpScalarTensorFunctorIN3c107complexIfEELi1ELi1ELi0EEEJSt10multipliesIS8_EPS8_S8_EEEvT_T0_DpT1_ --------------------------
	.section	.nv.constant0._ZN2at6native63_GLOBAL__N__862fb238_30_ForeachBinaryOpScalarTensor_cu_64fe0ca525multi_tensor_apply_kernelINS1_18TensorListMetadataILi1EEENS1_27BinaryOpScalarTensorFunctorIN3c107complexIfEELi1ELi1ELi0EEEJSt10multipliesIS8_EPS8_S8_EEEvT_T0_DpT1_,"a",@progbits
	.sectionflags	@""
	.align	4
.nv.constant0._ZN2at6native63_GLOBAL__N__862fb238_30_ForeachBinaryOpScalarTensor_cu_64fe0ca525multi_tensor_apply_kernelINS1_18TensorListMetadataILi1EEENS1_27BinaryOpScalarTensorFunctorIN3c107complexIfEELi1ELi1ELi0EEEJSt10multipliesIS8_EPS8_S8_EEEvT_T0_DpT1_:
	.zero		4288


//--------------------- .nv.constant0._ZN2at6native63_GLOBAL__N__862fb238_30_ForeachBinaryOpScalarTensor_cu_64fe0ca525multi_tensor_apply_kernelINS1_18TensorListMetadataILi1EEENS1_27BinaryOpScalarTensorFunctorIN3c107complexIdEELi1ELi1ELi0EEEJSt10multipliesIS8_EPS8_S8_EEEvT_T0_DpT1_ --------------------------
	.section	.nv.constant0._ZN2at6native63_GLOBAL__N__862fb238_30_ForeachBinaryOpScalarTensor_cu_64fe0ca525multi_tensor_apply_kernelINS1_18TensorListMetadataILi1EEENS1_27BinaryOpScalarTensorFunctorIN3c107complexIdEELi1ELi1ELi0EEEJSt10multipliesIS8_EPS8_S8_EEEvT_T0_DpT1_,"a",@progbits
	.sectionflags	@""
	.align	4
.nv.constant0._ZN2at6native63_GLOBAL__N__862fb238_30_ForeachBinaryOpScalarTensor_cu_64fe0ca525multi_tensor_apply_kernelINS1_18TensorListMetadataILi1EEENS1_27BinaryOpScalarTensorFunctorIN3c107complexIdEELi1ELi1ELi0EEEJSt10multipliesIS8_EPS8_S8_EEEvT_T0_DpT1_:
	.zero		4304


//--------------------- .nv.constant0._ZN2at6native63_GLOBAL__N__862fb238_30_ForeachBinaryOpScalarTensor_cu_64fe0ca525multi_tensor_apply_kernelINS1_18TensorListMetadataILi1EEENS1_27BinaryOpScalarTensorFunctorIfLi1ELi1ELi0EEEJSt10multipliesIfEPffEEEvT_T0_DpT1_ --------------------------
	.section	.nv.constant0._ZN2at6native63_GLOBAL__N__862fb238_30_ForeachBinaryOpScalarTensor_cu_64fe0ca525multi_tensor_apply_kernelINS1_18TensorListMetadataILi1EEENS1_27BinaryOpScalarTensorFunctorIfLi1ELi1ELi0EEEJSt10multipliesIfEPffEEEvT_T0_DpT1_,"a",@progbits
	.sectionflags	@""
	.align	4
.nv.constant0._ZN2at6native63_GLOBAL__N__862fb238_30_ForeachBinaryOpScalarTensor_cu_64fe0ca525multi_tensor_apply_kernelINS1_18TensorListMetadataILi1EEENS1_27BinaryOpScalarTensorFunctorIfLi1ELi1ELi0EEEJSt10multipliesIfEPffEEEvT_T0_DpT1_:
	.zero		4284


//--------------------- .nv.constant0._ZN2at6native63_GLOBAL__N__862fb238_30_ForeachBinaryOpScalarTensor_cu_64fe0ca525multi_tensor_apply_kernelINS1_18TensorListMetadataILi1EEENS1_27BinaryOpScalarTensorFunctorIdLi1ELi1ELi0EEEJSt10multipliesIdEPddEEEvT_T0_DpT1_ --------------------------
	.section	.nv.constant0._ZN2at6native63_GLOBAL__N__862fb238_30_ForeachBinaryOpScalarTensor_cu_64fe0ca525multi_tensor_apply_kernelINS1_18TensorListMetadataILi1EEENS1_27BinaryOpScalarTensorFunctorIdLi1ELi1ELi0EEEJSt10multipliesIdEPddEEEvT_T0_DpT1_,"a",@progbits
	.sectionflags	@""
	.align	4
.nv.constant0._ZN2at6native63_GLOBAL__N__862fb238_30_ForeachBinaryOpScalarTensor_cu_64fe0ca525multi_tensor_apply_kernelINS1_18TensorListMetadataILi1EEENS1_27BinaryOpScalarTensorFunctorIdLi1ELi1ELi0EEEJSt10multipliesIdEPddEEEvT_T0_DpT1_:
	.zero		4288


//--------------------- .nv.constant0._ZN2at6native63_GLOBAL__N__862fb238_30_ForeachBinaryOpScalarTensor_cu_64fe0ca525multi_tensor_apply_kernelINS1_18TensorListMetadataILi1EEENS1_27BinaryOpScalarTensorFunctorIsLi1ELi1ELi0EEEJSt10multipliesIsEPssEEEvT_T0_DpT1_ --------------------------
	.section	.nv.constant0._ZN2at6native63_GLOBAL__N__862fb238_30_ForeachBinaryOpScalarTensor_cu_64fe0ca525multi_tensor_apply_kernelINS1_18TensorListMetadataILi1EEENS1_27BinaryOpScalarTensorFunctorIsLi1ELi1ELi0EEEJSt10multipliesIsEPssEEEvT_T0_DpT1_,"a",@progbits
	.sectionflags	@""
	.align	4
.nv.constant0._ZN2at6native63_GLOBAL__N__862fb238_30_ForeachBinaryOpScalarTensor_cu_64fe0ca525multi_tensor_apply_kernelINS1_18TensorListMetadataILi1EEENS1_27BinaryOpScalarTensorFunctorIsLi1ELi1ELi0EEEJSt10multipliesIsEPssEEEvT_T0_DpT1_:
	.zero		4282


//--------------------- .nv.constant0._ZN2at6native63_GLOBAL__N__862fb238_30_ForeachBinaryOpScalarTensor_cu_64fe0ca525multi_tensor_apply_kernelINS1_18TensorListMetadataILi1EEENS1_27BinaryOpScalarTensorFunctorIlLi1ELi1ELi0EEEJSt10multipliesIlEPllEEEvT_T0_DpT1_ --------------------------
	.section	.nv.constant0._ZN2at6native63_GLOBAL__N__862fb238_30_ForeachBinaryOpScalarTensor_cu_64fe0ca525multi_tensor_apply_kernelINS1_18TensorListMetadataILi1EEENS1_27BinaryOpScalarTensorFunctorIlLi1ELi1ELi0EEEJSt10multipliesIlEPllEEEvT_T0_DpT1_,"a",@progbits
	.sectionflags	@""
	.align	4
.nv.constant0._ZN2at6native63_GLOBAL__N__862fb238_30_ForeachBinaryOpScalarTensor_cu_64fe0ca525multi_tensor_apply_kernelINS1_18TensorListMetadataILi1EEENS1_27BinaryOpScalarTensorFunctorIlLi1ELi1ELi0EEEJSt10multipliesIlEPllEEEvT_T0_DpT1_:
	.zero		4288


//--------------------- .nv.constant0._ZN2at6native63_GLOBAL__N__862fb238_30_ForeachBinaryOpScalarTensor_cu_64fe0ca525multi_tensor_apply_kernelINS1_18TensorListMetadataILi1EEENS1_27BinaryOpScalarTensorFunctorIiLi1ELi1ELi0EEEJSt10multipliesIiEPiiEEEvT_T0_DpT1_ --------------------------
	.section	.nv.constant0._ZN2at6native63_GLOBAL__N__862fb238_30_ForeachBinaryOpScalarTensor_cu_64fe0ca525multi_tensor_apply_kernelINS1_18TensorListMetadataILi1EEENS1_27BinaryOpScalarTensorFunctorIiLi1ELi1ELi0EEEJSt10multipliesIiEPiiEEEvT_T0_DpT1_,"a",@progbits
	.sectionflags	@""
	.align	4
.nv.constant0._ZN2at6native63_GLOBAL__N__862fb238_30_ForeachBinaryOpScalarTensor_cu_64fe0ca525multi_tensor_apply_kernelINS1_18TensorListMetadataILi1EEENS1_27BinaryOpScalarTensorFunctorIiLi1ELi1ELi0EEEJSt10multipliesIiEPiiEEEvT_T0_DpT1_:
	.zero		4284


//--------------------- .nv.constant0._ZN2at6native63_GLOBAL__N__862fb238_30_ForeachBinaryOpScalarTensor_cu_64fe0ca525multi_tensor_apply_kernelINS1_18TensorListMetadataILi1EEENS1_27BinaryOpScalarTensorFunctorIaLi1ELi1ELi0EEEJSt10multipliesIaEPaaEEEvT_T0_DpT1_ --------------------------
	.section	.nv.constant0._ZN2at6native63_GLOBAL__N__862fb238_30_ForeachBinaryOpScalarTensor_cu_64fe0ca525multi_tensor_apply_kernelINS1_18TensorListMetadataILi1EEENS1_27BinaryOpScalarTensorFunctorIaLi1ELi1ELi0EEEJSt10multipliesIaEPaaEEEvT_T0_DpT1_,"a",@progbits
	.sectionflags	@""
	.align	4
.nv.constant0._ZN2at6native63_GLOBAL__N__862fb238_30_ForeachBinaryOpScalarTensor_cu_64fe0ca525multi_tensor_apply_kernelINS1_18TensorListMetadataILi1EEENS1_27BinaryOpScalarTensorFunctorIaLi1ELi1ELi0EEEJSt10multipliesIaEPaaEEEvT_T0_DpT1_:
	.zero		4281


//--------------------- .nv.constant0._ZN2at6native63_GLOBAL__N__862fb238_30_ForeachBinaryOpScalarTensor_cu_64fe0ca525multi_tensor_apply_kernelINS1_18TensorListMetadataILi1EEENS1_27BinaryOpScalarTensorFunctorIhLi1ELi1ELi0EEEJSt10multipliesIhEPhhEEEvT_T0_DpT1_ --------------------------
	.section	.nv.constant0._ZN2at6native63_GLOBAL__N__862fb238_30_ForeachBinaryOpScalarTensor_cu_64fe0ca525multi_tensor_apply_kernelINS1_18TensorListMetadataILi1EEENS1_27BinaryOpScalarTensorFunctorIhLi1ELi1ELi0EEEJSt10multipliesIhEPhhEEEvT_T0_DpT1_,"a",@progbits
	.sectionflags	@""
	.align	4
.nv.constant0._ZN2at6native63_GLOBAL__N__862fb238_30_ForeachBinaryOpScalarTensor_cu_64fe0ca525multi_tensor_apply_kernelINS1_18TensorListMetadataILi1EEENS1_27BinaryOpScalarTensorFunctorIhLi1ELi1ELi0EEEJSt10multipliesIhEPhhEEEvT_T0_DpT1_:
	.zero		4281


//--------------------- .nv.constant0._ZN2at6native63_GLOBAL__N__862fb238_30_ForeachBinaryOpScalarTensor_cu_64fe0ca525multi_tensor_apply_kernelINS1_18TensorListMetadataILi2EEENS1_27BinaryOpScalarTensorFunctorIN3c108BFloat16ELi2ELi1ELi1EEEJSt4plusIfEPS7_fEEEvT_T0_DpT1_ --------------------------
	.section	.nv.constant0._ZN2at6native63_GLOBAL__N__862fb238_30_ForeachBinaryOpScalarTensor_cu_64fe0ca525multi_tensor_apply_kernelINS1_18TensorListMetadataILi2EEENS1_27BinaryOpScalarTensorFunctorIN3c108BFloat16ELi2ELi1ELi1EEEJSt4plusIfEPS7_fEEEvT_T0_DpT1_,"a",@progbits
	.sectionflags	@""
	.align	4
.nv.constant0._ZN2at6native63_GLOBAL__N__862fb238_30_ForeachBinaryOpScalarTensor_cu_64fe0ca525multi_tensor_apply_kernelINS1_18TensorListMetadataILi2EEENS1_27BinaryOpScalarTensorFunctorIN3c108BFloat16ELi2ELi1ELi1EEEJSt4plusIfEPS7_fEEEvT_T0_DpT1_:
	.zero		4060


//--------------------- .nv.constant0._ZN2at6native63_GLOBAL__N__862fb238_30_ForeachBinaryOpScalarTensor_cu_64fe0ca525multi_tensor_apply_kernelINS1_18TensorListMetadataILi2EEENS1_27BinaryOpScalarTensorFunctorIN3c104HalfELi2ELi1ELi1EEEJSt4plusIfEPS7_fEEEvT_T0_DpT1_ --------------------------
	.section	.nv.constant0._ZN2at6native63_GLOBAL__N__862fb238_30_ForeachBinaryOpScalarTensor_cu_64fe0ca525multi_tensor_apply_kernelINS1_18TensorListMetadataILi2EEENS1_27BinaryOpScalarTensorFunctorIN3c104HalfELi2ELi1ELi1EEEJSt4plusIfEPS7_fEEEvT_T0_DpT1_,"a",@progbits
	.sectionflags	@""
	.align	4
.nv.constant0._ZN2at6native63_GLOBAL__N__862fb238_30_ForeachBinaryOpScalarTensor_cu_64fe0ca525multi_tensor_apply_kernelINS1_18TensorListMetadataILi2EEENS1_27BinaryOpScalarTensorFunctorIN3c104HalfELi2ELi1ELi1EEEJSt4plusIfEPS7_fEEEvT_T0_DpT1_:
	.zero		4060


//--------------------- .nv.constant0._ZN2at6native63_GLOBAL__N__862fb238_30_ForeachBinaryOpScalarTensor_cu_64fe0ca525multi_tensor_apply_kernelINS1_18TensorListMetadataILi2EEENS1_27BinaryOpScalarTensorFunctorIbLi2ELi1ELi1EEEJSt4plusIbEPbbEEEvT_T0_DpT1_ --------------------------
	.section	.nv.constant0._ZN2at6native63_GLOBAL__N__862fb238_30_ForeachBinaryOpScalarTensor_cu_64fe0ca525multi_tensor_apply_kernelINS1_18TensorListMetadataILi2EEENS1_27BinaryOpScalarTensorFunctorIbLi2ELi1ELi1EEEJSt4plusIbEPbbEEEvT_T0_DpT1_,"a",@progbits
	.sectionflags	@""
	.align	4
.nv.constant0._ZN2at6native63_GLOBAL__N__862fb238_30_ForeachBinaryOpScalarTensor_cu_64fe0ca525multi_tensor_apply_kernelINS1_18TensorListMetadataILi2EEENS1_27BinaryOpScalarTensorFunctorIbLi2ELi1ELi1EEEJSt4plusIbEPbbEEEvT_T0_DpT1_:
	.zero		4057


//--------------------- .nv.constant0._ZN2at6native63_GLOBAL__N__862fb238_30_ForeachBinaryOpScalarTensor_cu_64fe0ca525multi_tensor_apply_kernelINS1_18TensorListMetadataILi2EEENS1_27BinaryOpScalarTensorFunctorIN3c107complexIfEELi2ELi1ELi1EEEJSt4plusIS8_EPS8_S8_EEEvT_T0_DpT1_ --------------------------
	.section	.nv.constant0._ZN2at6native63_GLOBAL__N__862fb238_30_ForeachBinaryOpScalarTensor_cu_64fe0ca525multi_tensor_apply_kernelINS1_18TensorListMetadataILi2EEENS1_27BinaryOpScalarTensorFunctorIN3c107complexIfEELi2ELi1ELi1EEEJSt4plusIS8_EPS8_S8_EEEvT_T0_DpT1_,"a",@progbits
	.sectionflags	@""
	.align	4
.nv.constant0._ZN2at6native63_GLOBAL__N__862fb238_30_ForeachBinaryOpScalarTensor_cu_64fe0ca525multi_tensor_apply_kernelINS1_18TensorListMetadataILi2EEENS1_27BinaryOpScalarTensorFunctorIN3c107complexIfEELi2ELi1ELi1EEEJSt4plusIS8_EPS8_S8_EEEvT_T0_DpT1_:
	.zero		4064


//--------------------- .nv.constant0._ZN2at6native63_GLOBAL__N__862fb238_30_ForeachBinaryOpScalarTensor_cu_64fe0ca525multi_tensor_apply_kernelINS1_18TensorListMetadataILi2EEENS1_27BinaryOpScalarTensorFunctorIN3c107complexIdEELi2ELi1ELi1EEEJSt4plusIS8_EPS8_S8_EEEvT_T0_DpT1_ --------------------------
	.section	.nv.constant0._ZN2at6native63_GLOBAL__N__862fb238_30_ForeachBinaryOpScalarTensor_cu_64fe0ca525multi_tensor_apply_kernelINS1_18TensorListMetadataILi2EEENS1_27BinaryOpScalarTensorFunctorIN3c107complexIdEELi2ELi1ELi1EEEJSt4plusIS8_EPS8_S8_EEEvT_T0_DpT1_,"a",@progbits
	.sectionflags	@""
	.align	4
.nv.constant0._ZN2at6native63_GLOBAL__N__862fb238_30_ForeachBinaryOpScalarTensor_cu_64fe0ca525multi_tensor_apply_kernelINS1_18TensorListMetadataILi2EEENS1_27BinaryOpScalarTensorFunctorIN3c107complexIdEELi2ELi1ELi1EEEJSt4plusIS8_EPS8_S8_EEEvT_T0_DpT1_:
	.zero		4080


//--------------------- .nv.constant0._ZN2at6native63_GLOBAL__N__862fb238_30_ForeachBinaryOpScalarTensor_cu_64fe0ca525multi_tensor_apply_kernelINS1_18TensorListMetadataILi2EEENS1_27BinaryOpScalarTensorFunctorIfLi2ELi1ELi1EEEJSt4plusIfEPffEEEvT_T0_DpT1_ --------------------------
	.section	.nv.constant0._ZN2at6native63_GLOBAL__N__862fb238_30_ForeachBinaryOpScalarTensor_cu_64fe0ca525multi_tensor_apply_kernelINS1_18TensorListMetadataILi2EEENS1_27BinaryOpScalarTensorFunctorIfLi2ELi1ELi1EEEJSt4plusIfEPffEEEvT_T0_DpT1_,"a",@progbits
	.sectionflags	@""
	.align	4
.nv.constant0._ZN2at6native63_GLOBAL__N__862fb238_30_ForeachBinaryOpScalarTensor_cu_64fe0ca525multi_tensor_apply_kernelINS1_18TensorListMetadataILi2EEENS1_27BinaryOpScalarTensorFunctorIfLi2ELi1ELi1EEEJSt4plusIfEPffEEEvT_T0_DpT1_:
	.zero		4060


//--------------------- .nv.constant0._ZN2at6native63_GLOBAL__N__862fb238_30_ForeachBinaryOpScalarTensor_cu_64fe0ca525multi_tensor_apply_kernelINS1_18TensorListMetadataILi2EEENS1_27BinaryOpScalarTensorFunctorIdLi2ELi1ELi1EEEJSt4plusIdEPddEEEvT_T0_DpT1_ --------------------------
	.section	.nv.constant0._ZN2at6native63_GLOBAL__N__862fb238_30_ForeachBinaryOpScalarTensor_cu_64fe0ca525multi_tensor_apply_kernelINS1_18TensorListMetadataILi2EEENS1_27BinaryOpScalarTensorFunctorIdLi2ELi1ELi1EEEJSt4plusIdEPddEEEvT_T0_DpT1_,"a",@progbits
	.sectionflags	@""
	.align	4
.nv.constant0._ZN2at6native63_GLOBAL__N__862fb238_30_ForeachBinaryOpScalarTensor_cu_64fe0ca525multi_tensor_apply_kernelINS1_18TensorListMetadataILi2EEENS1_27BinaryOpScalarTensorFunctorIdLi2ELi1ELi1EEEJSt4plusIdEPddEEEvT_T0_DpT1_:
	.zero		4064


//--------------------- .nv.constant0._ZN2at6native63_GLOBAL__N__862fb238_30_ForeachBinaryOpScalarTensor_cu_64fe0ca525multi_tensor_apply_kernelINS1_18TensorListMetadataILi2EEENS1_27BinaryOpScalarTensorFunctorIsLi2ELi1ELi1EEEJSt4plusIsEPssEEEvT_T0_DpT1_ --------------------------
	.section	.nv.constant0._ZN2at6native63_GLOBAL__N__862fb238_30_ForeachBinaryOpScalarTensor_cu_64fe0ca525multi_tensor_apply_kernelINS1_18TensorListMetadataILi2EEENS1_27BinaryOpScalarTensorFunctorIsLi2ELi1ELi1EEEJSt4plusIsEPssEEEvT_T0_DpT1_,"a",@progbits
	.sectionflags	@""
	.align	4
.nv.constant0._ZN2at6native63_GLOBAL__N__862fb238_30_ForeachBinaryOpScalarTensor_cu_64fe0ca525multi_tensor_apply_kernelINS1_18TensorListMetadataILi2EEENS1_27BinaryOpScalarTensorFunctorIsLi2ELi1ELi1EEEJSt4plusIsEPssEEEvT_T0_DpT1_:
	.zero		4058


//--------------------- .nv.constant0._ZN2at6native63_GLOBAL__N__862fb238_30_ForeachBinaryOpScalarTensor_cu_64fe0ca525multi_tensor_apply_kernelINS1_18TensorListMetadataILi2EEENS1_27BinaryOpScalarTensorFunctorIlLi2ELi1ELi1EEEJSt4plusIlEPllEEEvT_T0_DpT1_ --------------------------
	.section	.nv.constant0._ZN2at6native63_GLOBAL__N__862fb238_30_ForeachBinaryOpScalarTensor_cu_64fe0ca525multi_tensor_apply_kernelINS1_18TensorListMetadataILi2EEENS1_27BinaryOpScalarTensorFunctorIlLi2ELi1ELi1EEEJSt4plusIlEPllEEEvT_T0_DpT1_,"a",@progbits
	.sectionflags	@""
	.align	4
.nv.constant0._ZN2at6native63_GLOBAL__N__862fb238_30_ForeachBinaryOpScalarTensor_cu_64fe0ca525multi_tensor_apply_kernelINS1_18TensorListMetadataILi2EEENS1_27BinaryOpScalarTensorFunctorIlLi2ELi1ELi1EEEJSt4plusIlEPllEEEvT_T0_DpT1_:
	.zero		4064


//--------------------- .nv.constant0._ZN2at6native63_GLOBAL__N__862fb238_30_ForeachBinaryOpScalarTensor_cu_64fe0ca525multi_tensor_apply_kernelINS1_18TensorListMetadataILi2EEENS1_27BinaryOpScalarTensorFunctorIiLi2ELi1ELi1EEEJSt4plusIiEPiiEEEvT_T0_DpT1_ --------------------------
	.section	.nv.constant0._ZN2at6native63_GLOBAL__N__862fb238_30_ForeachBinaryOpScalarTensor_cu_64fe0ca525multi_tensor_apply_kernelINS1_18TensorListMetadataILi2EEENS1_27BinaryOpScalarTensorFunctorIiLi2ELi1ELi1EEEJSt4plusIiEPiiEEEvT_T0_DpT1_,"a",@progbits
	.sectionflags	@""
	.align	4
.nv.constant0._ZN2at6native63_GLOBAL__N__862fb238_30_ForeachBinaryOpScalarTensor_cu_64fe0ca525multi_tensor_apply_kernelINS1_18TensorListMetadataILi2EEENS1_27BinaryOpScalarTensorFunctorIiLi2ELi1ELi1EEEJSt4plusIiEPiiEEEvT_T0_DpT1_:
	.zero		4060


//--------------------- .nv.constant0._ZN2at6native63_GLOBAL__N__862fb238_30_ForeachBinaryOpScalarTensor_cu_64fe0ca525multi_tensor_apply_kernelINS1_18TensorListMetadataILi2EEENS1_27BinaryOpScalarTensorFunctorIaLi2ELi1ELi1EEEJSt4plusIaEPaaEEEvT_T0_DpT1_ --------------------------
	.section	.nv.constant0._ZN2at6native63_GLOBAL__N__862fb238_30_ForeachBinaryOpScalarTensor_cu_64fe0ca525multi_tensor_apply_kernelINS1_18TensorListMetadataILi2EEENS1_27BinaryOpScalarTensorFunctorIaLi2ELi1ELi1EEEJSt4plusIaEPaaEEEvT_T0_DpT1_,"a",@progbits
	.sectionflags	@""
	.align	4
.nv.constant0._ZN2at6native63_GLOBAL__N__862fb238_30_ForeachBinaryOpScalarTensor_cu_64fe0ca525multi_tensor_apply_kernelINS1_18TensorListMetadataILi2EEENS1_27BinaryOpScalarTensorFunctorIaLi2ELi1ELi1EEEJSt4plusIaEPaaEEEvT_T0_DpT1_:
	.zero		4057


//--------------------- .nv.constant0._ZN2at6native63_GLOBAL__N__862fb238_30_ForeachBinaryOpScalarTensor_cu_64fe0ca525multi_tensor_apply_kernelINS1_18TensorListMetadataILi2EEENS1_27BinaryOpScalarTensorFunctorIhLi2ELi1ELi1EEEJSt4plusIhEPhhEEEvT_T0_DpT1_ --------------------------
	.section	.nv.constant0._ZN2at6native63_GLOBAL__N__862fb238_30_ForeachBinaryOpScalarTensor_cu_64fe0ca525multi_tensor_apply_kernelINS1_18TensorListMetadataILi2EEENS1_27BinaryOpScalarTensorFunctorIhLi2ELi1ELi1EEEJSt4plusIhEPhhEEEvT_T0_DpT1_,"a",@progbits
	.sectionflags	@""
	.align	4
.nv.constant0._ZN2at6native63_GLOBAL__N__862fb238_30_ForeachBinaryOpScalarTensor_cu_64fe0ca525multi_tensor_apply_kernelINS1_18TensorListMetadataILi2EEENS1_27BinaryOpScalarTensorFunctorIhLi2ELi1ELi1EEEJSt4plusIhEPhhEEEvT_T0_DpT1_:
	.zero		4057


//--------------------- .nv.constant0._ZN2at6native63_GLOBAL__N__862fb238_30_ForeachBinaryOpScalarTensor_cu_64fe0ca525multi_tensor_apply_kernelINS1_18TensorListMetadataILi1EEENS1_27BinaryOpScalarTensorFunctorIN3c108BFloat16ELi1ELi1ELi0EEEJSt4plusIfEPS7_fEEEvT_T0_DpT1_ --------------------------
	.section	.nv.constant0._ZN2at6native63_GLOBAL__N__862fb238_30_ForeachBinaryOpScalarTensor_cu_64fe0ca525multi_tensor_apply_kernelINS1_18TensorListMetadataILi1EEENS1_27BinaryOpScalarTensorFunctorIN3c108BFloat16ELi1ELi1ELi0EEEJSt4plusIfEPS7_fEEEvT_T0_DpT1_,"a",@progbits
	.sectionflags	@""
	.align	4
.nv.constant0._ZN2at6native63_GLOBAL__N__862fb238_30_ForeachBinaryOpScalarTensor_cu_64fe0ca525multi_tensor_apply_kernelINS1_18TensorListMetadataILi1EEENS1_27BinaryOpScalarTensorFunctorIN3c108BFloat16ELi1ELi1ELi0EEEJSt4plusIfEPS7_fEEEvT_T0_DpT1_:
	.zero		4284


//--------------------- .nv.constant0._ZN2at6native63_GLOBAL__N__862fb238_30_ForeachBinaryOpScalarTensor_cu_64fe0ca525multi_tensor_apply_kernelINS1_18TensorListMetadataILi1EEENS1_27BinaryOpScalarTensorFunctorIN3c104HalfELi1ELi1ELi0EEEJSt4plusIfEPS7_fEEEvT_T0_DpT1_ --------------------------
	.section	.nv.constant0._ZN2at6native63_GLOBAL__N__862fb238_30_ForeachBinaryOpScalarTensor_cu_64fe0ca525multi_tensor_apply_kernelINS1_18TensorListMetadataILi1EEENS1_27BinaryOpScalarTensorFunctorIN3c104HalfELi1ELi1ELi0EEEJSt4plusIfEPS7_fEEEvT_T0_DpT1_,"a",@progbits
	.sectionflags	@""
	.align	4
.nv.constant0._ZN2at6native63_GLOBAL__N__862fb238_30_ForeachBinaryOpScalarTensor_cu_64fe0ca525multi_tensor_apply_kernelINS1_18TensorListMetadataILi1EEENS1_27BinaryOpScalarTensorFunctorIN3c104HalfELi1ELi1ELi0EEEJSt4plusIfEPS7_fEEEvT_T0_DpT1_:
	.zero		4284


//--------------------- .nv.constant0._ZN2at6native63_GLOBAL__N__862fb238_30_ForeachBinaryOpScalarTensor_cu_64fe0ca525multi_tensor_apply_kernelINS1_18TensorListMetadataILi1EEENS1_27BinaryOpScalarTensorFunctorIbLi1ELi1ELi0EEEJSt4plusIbEPbbEEEvT_T0_DpT1_ --------------------------
	.section	.nv.constant0._ZN2at6native63_GLOBAL__N__862fb238_30_ForeachBinaryOpScalarTensor_cu_64fe0ca525multi_tensor_apply_kernelINS1_18TensorListMetadataILi1EEENS1_27BinaryOpScalarTensorFunctorIbLi1ELi1ELi0EEEJSt4plusIbEPbbEEEvT_T0_DpT1_,"a",@progbits
	.sectionflags	@""
	.align	4
.nv.constant0._ZN2at6native63_GLOBAL__N__862fb238_30_ForeachBinaryOpScalarTensor_cu_64fe0ca525multi_tensor_apply_kernelINS1_18TensorListMetadataILi1EEENS1_27BinaryOpScalarTensorFunctorIbLi1ELi1ELi0EEEJSt4plusIbEPbbEEEvT_T0_DpT1_:
	.zero		4281


//--------------------- .nv.constant0._ZN2at6native63_GLOBAL__N__862fb238_30_ForeachBinaryOpScalarTensor_cu_64fe0ca525multi_tensor_apply_kernelINS1_18TensorListMetadataILi1EEENS1_27BinaryOpScalarTensorFunctorIN3c107complexIfEELi1ELi1ELi0EEEJSt4plusIS8_EPS8_S8_EEEvT_T0_DpT1_ --------------------------
	.section	.nv.constant0._ZN2at6native63_GLOBAL__N__862fb238_30_ForeachBinaryOpScalarTensor_cu_64fe0ca525multi_tensor_apply_kernelINS1_18TensorListMetadataILi1EEENS1_27BinaryOpScalarTensorFunctorIN3c107complexIfEELi1ELi1ELi0EEEJSt4plusIS8_EPS8_S8_EEEvT_T0_DpT1_,"a",@progbits
	.sectionflags	@""
	.align	4
.nv.constant0._ZN2at6native63_GLOBAL__N__862fb238_30_ForeachBinaryOpScalarTensor_cu_64fe0ca525multi_tensor_apply_kernelINS1_18TensorListMetadataILi1EEENS1_27BinaryOpScalarTensorFunctorIN3c107complexIfEELi1ELi1ELi0EEEJSt4plusIS8_EPS8_S8_EEEvT_T0_DpT1_:
	.zero		4288


//--------------------- .nv.constant0._ZN2at6native63_GLOBAL__N__862fb238_30_ForeachBinaryOpScalarTensor_cu_64fe0ca525multi_tensor_apply_kernelINS1_18TensorListMetadataILi1EEENS1_27BinaryOpScalarTensorFunctorIN3c107complexIdEELi1ELi1ELi0EEEJSt4plusIS8_EPS8_S8_EEEvT_T0_DpT1_ --------------------------
	.section	.nv.constant0._ZN2at6native63_GLOBAL__N__862fb238_30_ForeachBinaryOpScalarTensor_cu_64fe0ca525multi_tensor_apply_kernelINS1_18TensorListMetadataILi1EEENS1_27BinaryOpScalarTensorFunctorIN3c107complexIdEELi1ELi1ELi0EEEJSt4plusIS8_EPS8_S8_EEEvT_T0_DpT1_,"a",@progbits
	.sectionflags	@""
	.align	4
.nv.constant0._ZN2at6native63_GLOBAL__N__862fb238_30_ForeachBinaryOpScalarTensor_cu_64fe0ca525multi_tensor_apply_kernelINS1_18TensorListMetadataILi1EEENS1_27BinaryOpScalarTensorFunctorIN3c107complexIdEELi1ELi1ELi0EEEJSt4plusIS8_EPS8_S8_EEEvT_T0_DpT1_:
	.zero		4304


//--------------------- .nv.constant0._ZN2at6native63_GLOBAL__N__862fb238_30_ForeachBinaryOpScalarTensor_cu_64fe0ca525multi_tensor_apply_kernelINS1_18TensorListMetadataILi1EEENS1_27BinaryOpScalarTensorFunctorIfLi1ELi1ELi0EEEJSt4plusIfEPffEEEvT_T0_DpT1_ --------------------------
	.section	.nv.constant0._ZN2at6native63_GLOBAL__N__862fb238_30_ForeachBinaryOpScalarTensor_cu_64fe0ca525multi_tensor_apply_kernelINS1_18TensorListMetadataILi1EEENS1_27BinaryOpScalarTensorFunctorIfLi1ELi1ELi0EEEJSt4plusIfEPffEEEvT_T0_DpT1_,"a",@progbits
	.sectionflags	@""
	.align	4
.nv.constant0._ZN2at6native63_GLOBAL__N__862fb238_30_ForeachBinaryOpScalarTensor_cu_64fe0ca525multi_tensor_apply_kernelINS1_18TensorListMetadataILi1EEENS1_27BinaryOpScalarTensorFunctorIfLi1ELi1ELi0EEEJSt4plusIfEPffEEEvT_T0_DpT1_:
	.zero		4284


//--------------------- .nv.constant0._ZN2at6native63_GLOBAL__N__862fb238_30_ForeachBinaryOpScalarTensor_cu_64fe0ca525multi_tensor_apply_kernelINS1_18TensorListMetadataILi1EEENS1_27BinaryOpScalarTensorFunctorIdLi1ELi1ELi0EEEJSt4plusIdEPddEEEvT_T0_DpT1_ --------------------------
	.section	.nv.constant0._ZN2at6native63_GLOBAL__N__862fb238_30_ForeachBinaryOpScalarTensor_cu_64fe0ca525multi_tensor_apply_kernelINS1_18TensorListMetadataILi1EEENS1_27BinaryOpScalarTensorFunctorIdLi1ELi1ELi0EEEJSt4plusIdEPddEEEvT_T0_DpT1_,"a",@progbits
	.sectionflags	@""
	.align	4
.nv.constant0._ZN2at6native63_GLOBAL__N__862fb238_30_ForeachBinaryOpScalarTensor_cu_64fe0ca525multi_tensor_apply_kernelINS1_18TensorListMetadataILi1EEENS1_27BinaryOpScalarTensorFunctorIdLi1ELi1ELi0EEEJSt4plusIdEPddEEEvT_T0_DpT1_:
	.zero		4288


//--------------------- .nv.constant0._ZN2at6native63_GLOBAL__N__862fb238_30_ForeachBinaryOpScalarTensor_cu_64fe0ca525multi_tensor_apply_kernelINS1_18TensorListMetadataILi1EEENS1_27BinaryOpScalarTensorFunctorIsLi1ELi1ELi0EEEJSt4plusIsEPssEEEvT_T0_DpT1_ --------------------------
	.section	.nv.constant0._ZN2at6native63_GLOBAL__N__862fb238_30_ForeachBinaryOpScalarTensor_cu_64fe0ca525multi_tensor_apply_kernelINS1_18TensorListMetadataILi1EEENS1_27BinaryOpScalarTensorFunctorIsLi1ELi1ELi0EEEJSt4plusIsEPssEEEvT_T0_DpT1_,"a",@progbits
	.sectionflags	@""
	.align	4
.nv.constant0._ZN2at6native63_GLOBAL__N__862fb238_30_ForeachBinaryOpScalarTensor_cu_64fe0ca525multi_tensor_apply_kernelINS1_18TensorListMetadataILi1EEENS1_27BinaryOpScalarTensorFunctorIsLi1ELi1ELi0EEEJSt4plusIsEPssEEEvT_T0_DpT1_:
	.zero		4282


//--------------------- .nv.constant0._ZN2at6native63_GLOBAL__N__862fb238_30_ForeachBinaryOpScalarTensor_cu_64fe0ca525multi_tensor_apply_kernelINS1_18TensorListMetadataILi1EEENS1_27BinaryOpScalarTensorFunctorIlLi1ELi1ELi0EEEJSt4plusIlEPllEEEvT_T0_DpT1_ --------------------------
	.section	.nv.constant0._ZN2at6native63_GLOBAL__N__862fb238_30_ForeachBinaryOpScalarTensor_cu_64fe0ca525multi_tensor_apply_kernelINS1_18TensorListMetadataILi1EEENS1_27BinaryOpScalarTensorFunctorIlLi1ELi1ELi0EEEJSt4plusIlEPllEEEvT_T0_DpT1_,"a",@progbits
	.sectionflags	@""
	.align	4
.nv.constant0._ZN2at6native63_GLOBAL__N__862fb238_30_ForeachBinaryOpScalarTensor_cu_64fe0ca525multi_tensor_apply_kernelINS1_18TensorListMetadataILi1EEENS1_27BinaryOpScalarTensorFunctorIlLi1ELi1ELi0EEEJSt4plusIlEPllEEEvT_T0_DpT1_:
	.zero		4288


//--------------------- .nv.constant0._ZN2at6native63_GLOBAL__N__862fb238_30_ForeachBinaryOpScalarTensor_cu_64fe0ca525multi_tensor_apply_kernelINS1_18TensorListMetadataILi1EEENS1_27BinaryOpScalarTensorFunctorIiLi1ELi1ELi0EEEJSt4plusIiEPiiEEEvT_T0_DpT1_ --------------------------
	.section	.nv.constant0._ZN2at6native63_GLOBAL__N__862fb238_30_ForeachBinaryOpScalarTensor_cu_64fe0ca525multi_tensor_apply_kernelINS1_18TensorListMetadataILi1EEENS1_27BinaryOpScalarTensorFunctorIiLi1ELi1ELi0EEEJSt4plusIiEPiiEEEvT_T0_DpT1_,"a",@progbits
	.sectionflags	@""
	.align	4
.nv.constant0._ZN2at6native63_GLOBAL__N__862fb238_30_ForeachBinaryOpScalarTensor_cu_64fe0ca525multi_tensor_apply_kernelINS1_18TensorListMetadataILi1EEENS1_27BinaryOpScalarTensorFunctorIiLi1ELi1ELi0EEEJSt4plusIiEPiiEEEvT_T0_DpT1_:
	.zero		4284


//--------------------- .nv.constant0._ZN2at6native63_GLOBAL__N__862fb238_30_ForeachBinaryOpScalarTensor_cu_64fe0ca525multi_tensor_apply_kernelINS1_18TensorListMetadataILi1EEENS1_27BinaryOpScalarTensorFunctorIaLi1ELi1ELi0EEEJSt4plusIaEPaaEEEvT_T0_DpT1_ --------------------------
	.section	.nv.constant0._ZN2at6native63_GLOBAL__N__862fb238_30_ForeachBinaryOpScalarTensor_cu_64fe0ca525multi_tensor_apply_kernelINS1_18TensorListMetadataILi1EEENS1_27BinaryOpScalarTensorFunctorIaLi1ELi1ELi0EEEJSt4plusIaEPaaEEEvT_T0_DpT1_,"a",@progbits
	.sectionflags	@""
	.align	4
.nv.constant0._ZN2at6native63_GLOBAL__N__862fb238_30_ForeachBinaryOpScalarTensor_cu_64fe0ca525multi_tensor_apply_kernelINS1_18TensorListMetadataILi1EEENS1_27BinaryOpScalarTensorFunctorIaLi1ELi1ELi0EEEJSt4plusIaEPaaEEEvT_T0_DpT1_:
	.zero		4281


//--------------------- .nv.constant0._ZN2at6native63_GLOBAL__N__862fb238_30_ForeachBinaryOpScalarTensor_cu_64fe0ca525multi_tensor_apply_kernelINS1_18TensorListMetadataILi1EEENS1_27BinaryOpScalarTensorFunctorIhLi1ELi1ELi0EEEJSt4plusIhEPhhEEEvT_T0_DpT1_ --------------------------
	.section	.nv.constant0._ZN2at6native63_GLOBAL__N__862fb238_30_ForeachBinaryOpScalarTensor_cu_64fe0ca525multi_tensor_apply_kernelINS1_18TensorListMetadataILi1EEENS1_27BinaryOpScalarTensorFunctorIhLi1ELi1ELi0EEEJSt4plusIhEPhhEEEvT_T0_DpT1_,"a",@progbits
	.sectionflags	@""
	.align	4
.nv.constant0._ZN2at6native63_GLOBAL__N__862fb238_30_ForeachBinaryOpScalarTensor_cu_64fe0ca525multi_tensor_apply_kernelINS1_18TensorListMetadataILi1EEENS1_27BinaryOpScalarTensorFunctorIhLi1ELi1ELi0EEEJSt4plusIhEPhhEEEvT_T0_DpT1_:
	.zero		4281


//--------------------- SYMBOLS --------------------------

	.type		.nv.reservedSmem.offset0,@object
	.size		.nv.reservedSmem.offset0,0x4
